	.target	sm_90a

	.elftype	@"ET_EXEC"


//--------------------- .note.nv.tkinfo           --------------------------
	.section	.note.nv.tkinfo,"",@"SHT_NOTE"
	.sectionflags	@"SHF_NOTE_NV_TKINFO"
	.tkinfo
        /*0018*/ 	.word	0x00000002
        /*0030*/ 	.string	""
        /*0030*/ 	.string	"ptxas"
        /*0030*/ 	.string	"Cuda compilation tools, release 13.0, V13.0.88"
        /*0030*/ 	.string	"Build cuda_13.0.r13.0/compiler.36424714_0"
        /*0030*/ 	.string	"-arch sm_90a -m 64 "



//--------------------- .note.nv.cuinfo           --------------------------
	.section	.note.nv.cuinfo,"",@"SHT_NOTE"
	.sectionflags	@"SHF_NOTE_NV_CUINFO"
        /*0018*/ 	.short	0x0002
        /*001a*/ 	.short	0x005a
        /*001c*/ 	.short	0x0082
	.zero		2


//--------------------- .nv.info                  --------------------------
	.section	.nv.info,"",@"SHT_CUDA_INFO"
	.align	4


	//----- nvinfo : EIATTR_REGCOUNT
	.align		4
        /*0000*/ 	.byte	0x04, 0x2f
        /*0002*/ 	.short	(.L_18 - .L_17)
	.align		4
.L_17:
        /*0004*/ 	.word	index@(_ZN7cutlass13device_kernelIN5flash22FlashAttnBwdPreprocessIN4cute5tupleIJNS3_1CILi64EEENS5_ILi192EEEEEENS_6half_tEfNS_4arch4Sm90ELb1ELb1EEEEEvNT_6ParamsE)
        /*0008*/ 	.word	0x0000004a


	//----- nvinfo : EIATTR_FRAME_SIZE
	.align		4
.L_18:
        /*000c*/ 	.byte	0x04, 0x11
        /*000e*/ 	.short	(.L_20 - .L_19)
	.align		4
.L_19:
        /*0010*/ 	.word	index@(_ZN7cutlass13device_kernelIN5flash22FlashAttnBwdPreprocessIN4cute5tupleIJNS3_1CILi64EEENS5_ILi192EEEEEENS_6half_tEfNS_4arch4Sm90ELb1ELb1EEEEEvNT_6ParamsE)
        /*0014*/ 	.word	0x00000000


	//----- nvinfo : EIATTR_REGCOUNT
	.align		4
.L_20:
        /*0018*/ 	.byte	0x04, 0x2f
        /*001a*/ 	.short	(.L_22 - .L_21)
	.align		4
.L_21:
        /*001c*/ 	.word	index@(_ZN7cutlass13device_kernelIN5flash11enable_sm90INS1_16FlashAttnBwdSm90INS1_25CollectiveMainloopBwdSm90ILi2ELi1ELi1EN4cute5tupleIJNS5_1CILi1EEES8_S8_EEENS6_IJNS7_ILi64EEENS7_ILi96EEENS7_ILi192EEEEEENS_6half_tEfNS_4arch4Sm90ELb1ELb0ELb0ELb1ELb1ELb0ELb1ELb0ELi3ELi1ELi1ELi1ELb0EEENS1_24CollectiveEpilogueBwdGQAISD_fSG_Li384ELb1ELb1EEENS1_25SingleTileBwdLPTSchedulerILb1ELi96ELb1EEEEEEEEEvNT_6ParamsE)
        /*0020*/ 	.word	0x00000080


	//----- nvinfo : EIATTR_FRAME_SIZE
	.align		4
.L_22:
        /*0024*/ 	.byte	0x04, 0x11
        /*0026*/ 	.short	(.L_24 - .L_23)
	.align		4
.L_23:
        /*0028*/ 	.word	index@(_ZN7cutlass13device_kernelIN5flash11enable_sm90INS1_16FlashAttnBwdSm90INS1_25CollectiveMainloopBwdSm90ILi2ELi1ELi1EN4cute5tupleIJNS5_1CILi1EEES8_S8_EEENS6_IJNS7_ILi64EEENS7_ILi96EEENS7_ILi192EEEEEENS_6half_tEfNS_4arch4Sm90ELb1ELb0ELb0ELb1ELb1ELb0ELb1ELb0ELi3ELi1ELi1ELi1ELb0EEENS1_24CollectiveEpilogueBwdGQAISD_fSG_Li384ELb1ELb1EEENS1_25SingleTileBwdLPTSchedulerILb1ELi96ELb1EEEEEEEEEvNT_6ParamsE)
        /*002c*/ 	.word	0x00000008


	//----- nvinfo : EIATTR_REGCOUNT
	.align		4
.L_24:
        /*0030*/ 	.byte	0x04, 0x2f
        /*0032*/ 	.short	(.L_26 - .L_25)
	.align		4
.L_25:
        /*0034*/ 	.word	index@(_ZN7cutlass13device_kernelIN5flash32FlashAttnBwdPostprocessConvertdQIN4cute5tupleIJNS3_1CILi64EEENS5_ILi192EEEEEENS_6half_tEfNS_4arch4Sm90ELi384ENS3_8TiledMMAINS3_8MMA_AtomIJNS3_4SM904GMMA25MMA_64x64x16_F32F16F16_SSILNSF_5MajorE0ELSH_1ELNSF_7ScaleInE1ELSI_1EEEEEENS3_6LayoutINS4_IJNS5_ILi1EEENS5_ILi3EEESM_EEENS4_IJNS5_ILi0EEESM_SP_EEEEENS4_IJNS3_10UnderscoreESS_SS_EEEEELb0EEEEEvNT_6ParamsE)
        /*0038*/ 	.word	0x00000038


	//----- nvinfo : EIATTR_FRAME_SIZE
	.align		4
.L_26:
        /*003c*/ 	.byte	0x04, 0x11
        /*003e*/ 	.short	(.L_28 - .L_27)
	.align		4
.L_27:
        /*0040*/ 	.word	index@(_ZN7cutlass13device_kernelIN5flash32FlashAttnBwdPostprocessConvertdQIN4cute5tupleIJNS3_1CILi64EEENS5_ILi192EEEEEENS_6half_tEfNS_4arch4Sm90ELi384ENS3_8TiledMMAINS3_8MMA_AtomIJNS3_4SM904GMMA25MMA_64x64x16_F32F16F16_SSILNSF_5MajorE0ELSH_1ELNSF_7ScaleInE1ELSI_1EEEEEENS3_6LayoutINS4_IJNS5_ILi1EEENS5_ILi3EEESM_EEENS4_IJNS5_ILi0EEESM_SP_EEEEENS4_IJNS3_10UnderscoreESS_SS_EEEEELb0EEEEEvNT_6ParamsE)
        /*0044*/ 	.word	0x00000000


	//----- nvinfo : EIATTR_REGCOUNT
	.align		4
.L_28:
        /*0048*/ 	.byte	0x04, 0x2f
        /*004a*/ 	.short	(.L_30 - .L_29)
	.align		4
.L_29:
        /*004c*/ 	.word	index@(_ZN7cutlass13device_kernelIN5flash32FlashAttnBwdPostprocessConvertdQIN4cute5tupleIJNS3_1CILi96EEENS5_ILi192EEEEEENS_6half_tEfNS_4arch4Sm90ELi384ENS3_8TiledMMAINS3_8MMA_AtomIJNS3_4SM904GMMA25MMA_64x96x16_F32F16F16_SSILNSF_5MajorE1ELSH_1ELNSF_7ScaleInE1ELSI_1EEEEEENS3_6LayoutINS4_IJNS5_ILi3EEENS5_ILi1EEESN_EEENS4_IJSN_NS5_ILi0EEESP_EEEEENS4_IJNS3_10UnderscoreESS_SS_EEEEELb1EEEEEvNT_6ParamsE)
        /*0050*/ 	.word	0x00000048


	//----- nvinfo : EIATTR_FRAME_SIZE
	.align		4
.L_30:
        /*0054*/ 	.byte	0x04, 0x11
        /*0056*/ 	.short	(.L_32 - .L_31)
	.align		4
.L_31:
        /*0058*/ 	.word	index@(_ZN7cutlass13device_kernelIN5flash32FlashAttnBwdPostprocessConvertdQIN4cute5tupleIJNS3_1CILi96EEENS5_ILi192EEEEEENS_6half_tEfNS_4arch4Sm90ELi384ENS3_8TiledMMAINS3_8MMA_AtomIJNS3_4SM904GMMA25MMA_64x96x16_F32F16F16_SSILNSF_5MajorE1ELSH_1ELNSF_7ScaleInE1ELSI_1EEEEEENS3_6LayoutINS4_IJNS5_ILi3EEENS5_ILi1EEESN_EEENS4_IJSN_NS5_ILi0EEESP_EEEEENS4_IJNS3_10UnderscoreESS_SS_EEEEELb1EEEEEvNT_6ParamsE)
        /*005c*/ 	.word	0x00000000


	//----- nvinfo : EIATTR_REGCOUNT
	.align		4
.L_32:
        /*0060*/ 	.byte	0x04, 0x2f
        /*0062*/ 	.short	(.L_34 - .L_33)
	.align		4
.L_33:
        /*0064*/ 	.word	index@(_ZN7cutlass13device_kernelIN5flash11enable_sm90INS1_16FlashAttnBwdSm90INS1_25CollectiveMainloopBwdSm90ILi2ELi1ELi1EN4cute5tupleIJNS5_1CILi1EEES8_S8_EEENS6_IJNS7_ILi64EEENS7_ILi96EEENS7_ILi192EEEEEENS_6half_tEfNS_4arch4Sm90ELb1ELb0ELb0ELb1ELb0ELb0ELb1ELb0ELi3ELi1ELi1ELi1ELb0EEENS1_24CollectiveEpilogueBwdGQAISD_fSG_Li384ELb1ELb0EEENS1_25SingleTileBwdLPTSchedulerILb1ELi96ELb0EEEEEEEEEvNT_6ParamsE)
        /*0068*/ 	.word	0x00000080


	//----- nvinfo : EIATTR_FRAME_SIZE
	.align		4
.L_34:
        /*006c*/ 	.byte	0x04, 0x11
        /*006e*/ 	.short	(.L_36 - .L_35)
	.align		4
.L_35:
        /*0070*/ 	.word	index@(_ZN7cutlass13device_kernelIN5flash11enable_sm90INS1_16FlashAttnBwdSm90INS1_25CollectiveMainloopBwdSm90ILi2ELi1ELi1EN4cute5tupleIJNS5_1CILi1EEES8_S8_EEENS6_IJNS7_ILi64EEENS7_ILi96EEENS7_ILi192EEEEEENS_6half_tEfNS_4arch4Sm90ELb1ELb0ELb0ELb1ELb0ELb0ELb1ELb0ELi3ELi1ELi1ELi1ELb0EEENS1_24CollectiveEpilogueBwdGQAISD_fSG_Li384ELb1ELb0EEENS1_25SingleTileBwdLPTSchedulerILb1ELi96ELb0EEEEEEEEEvNT_6ParamsE)
        /*0074*/ 	.word	0x00000008


	//----- nvinfo : EIATTR_REGCOUNT
	.align		4
.L_36:
        /*0078*/ 	.byte	0x04, 0x2f
        /*007a*/ 	.short	(.L_38 - .L_37)
	.align		4
.L_37:
        /*007c*/ 	.word	index@(_ZN7cutlass13device_kernelIN5flash11enable_sm90INS1_16FlashAttnBwdSm90INS1_25CollectiveMainloopBwdSm90ILi2ELi1ELi1EN4cute5tupleIJNS5_1CILi1EEES8_S8_EEENS6_IJNS7_ILi64EEENS7_ILi96EEENS7_ILi192EEEEEENS_6half_tEfNS_4arch4Sm90ELb1ELb0ELb0ELb1ELb1ELb0ELb1ELb0ELi3ELi1ELi1ELi1ELb0EEENS1_21CollectiveEpilogueBwdISD_SE_SG_Li384ELb1ELb1ELi3EEENS1_25SingleTileBwdLPTSchedulerILb1ELi96ELb1EEEEEEEEEvNT_6ParamsE)
        /*0080*/ 	.word	0x00000080


	//----- nvinfo : EIATTR_FRAME_SIZE
	.align		4
.L_38:
        /*0084*/ 	.byte	0x04, 0x11
        /*0086*/ 	.short	(.L_40 - .L_39)
	.align		4
.L_39:
        /*0088*/ 	.word	index@(_ZN7cutlass13device_kernelIN5flash11enable_sm90INS1_16FlashAttnBwdSm90INS1_25CollectiveMainloopBwdSm90ILi2ELi1ELi1EN4cute5tupleIJNS5_1CILi1EEES8_S8_EEENS6_IJNS7_ILi64EEENS7_ILi96EEENS7_ILi192EEEEEENS_6half_tEfNS_4arch4Sm90ELb1ELb0ELb0ELb1ELb1ELb0ELb1ELb0ELi3ELi1ELi1ELi1ELb0EEENS1_21CollectiveEpilogueBwdISD_SE_SG_Li384ELb1ELb1ELi3EEENS1_25SingleTileBwdLPTSchedulerILb1ELi96ELb1EEEEEEEEEvNT_6ParamsE)
        /*008c*/ 	.word	0x00000008


	//----- nvinfo : EIATTR_REGCOUNT
	.align		4
.L_40:
        /*0090*/ 	.byte	0x04, 0x2f
        /*0092*/ 	.short	(.L_42 - .L_41)
	.align		4
.L_41:
        /*0094*/ 	.word	index@(_ZN7cutlass13device_kernelIN5flash11enable_sm90INS1_16FlashAttnBwdSm90INS1_25CollectiveMainloopBwdSm90ILi2ELi1ELi1EN4cute5tupleIJNS5_1CILi1EEES8_S8_EEENS6_IJNS7_ILi64EEENS7_ILi96EEENS7_ILi192EEEEEENS_6half_tEfNS_4arch4Sm90ELb1ELb0ELb0ELb1ELb0ELb0ELb1ELb0ELi3ELi1ELi1ELi1ELb0EEENS1_21CollectiveEpilogueBwdISD_SE_SG_Li384ELb1ELb1ELi3EEENS1_25SingleTileBwdLPTSchedulerILb1ELi96ELb0EEEEEEEEEvNT_6ParamsE)
        /*0098*/ 	.word	0x00000080


	//----- nvinfo : EIATTR_FRAME_SIZE
	.align		4
.L_42:
        /*009c*/ 	.byte	0x04, 0x11
        /*009e*/ 	.short	(.L_44 - .L_43)
	.align		4
.L_43:
        /*00a0*/ 	.word	index@(_ZN7cutlass13device_kernelIN5flash11enable_sm90INS1_16FlashAttnBwdSm90INS1_25CollectiveMainloopBwdSm90ILi2ELi1ELi1EN4cute5tupleIJNS5_1CILi1EEES8_S8_EEENS6_IJNS7_ILi64EEENS7_ILi96EEENS7_ILi192EEEEEENS_6half_tEfNS_4arch4Sm90ELb1ELb0ELb0ELb1ELb0ELb0ELb1ELb0ELi3ELi1ELi1ELi1ELb0EEENS1_21CollectiveEpilogueBwdISD_SE_SG_Li384ELb1ELb1ELi3EEENS1_25SingleTileBwdLPTSchedulerILb1ELi96ELb0EEEEEEEEEvNT_6ParamsE)
        /*00a4*/ 	.word	0x00000008


	//----- nvinfo : EIATTR_REGCOUNT
	.align		4
.L_44:
        /*00a8*/ 	.byte	0x04, 0x2f
        /*00aa*/ 	.short	(.L_46 - .L_45)
	.align		4
.L_45:
        /*00ac*/ 	.word	index@(_ZN7cutlass13device_kernelIN5flash22FlashAttnBwdPreprocessIN4cute5tupleIJNS3_1CILi64EEENS5_ILi192EEEEEENS_6half_tEfNS_4arch4Sm90ELb1ELb0EEEEEvNT_6ParamsE)
        /*00b0*/ 	.word	0x0000004c


	//----- nvinfo : EIATTR_FRAME_SIZE
	.align		4
.L_46:
        /*00b4*/ 	.byte	0x04, 0x11
        /*00b6*/ 	.short	(.L_48 - .L_47)
	.align		4
.L_47:
        /*00b8*/ 	.word	index@(_ZN7cutlass13device_kernelIN5flash22FlashAttnBwdPreprocessIN4cute5tupleIJNS3_1CILi64EEENS5_ILi192EEEEEENS_6half_tEfNS_4arch4Sm90ELb1ELb0EEEEEvNT_6ParamsE)
        /*00bc*/ 	.word	0x00000000


	//----- nvinfo : EIATTR_REGCOUNT
	.align		4
.L_48:
        /*00c0*/ 	.byte	0x04, 0x2f
        /*00c2*/ 	.short	(.L_50 - .L_49)
	.align		4
.L_49:
        /*00c4*/ 	.word	index@(_ZN7cutlass13device_kernelIN5flash11enable_sm90INS1_16FlashAttnBwdSm90INS1_25CollectiveMainloopBwdSm90ILi2ELi1ELi1EN4cute5tupleIJNS5_1CILi1EEES8_S8_EEENS6_IJNS7_ILi64EEENS7_ILi96EEENS7_ILi192EEEEEENS_6half_tEfNS_4arch4Sm90ELb1ELb0ELb0ELb0ELb1ELb0ELb1ELb0ELi3ELi1ELi1ELi1ELb0EEENS1_24CollectiveEpilogueBwdGQAISD_fSG_Li384ELb0ELb1EEENS1_25SingleTileBwdLPTSchedulerILb0ELi96ELb1EEEEEEEEEvNT_6ParamsE)
        /*00c8*/ 	.word	0x00000080


	//----- nvinfo : EIATTR_FRAME_SIZE
	.align		4
.L_50:
        /*00cc*/ 	.byte	0x04, 0x11
        /*00ce*/ 	.short	(.L_52 - .L_51)
	.align		4
.L_51:
        /*00d0*/ 	.word	index@(_ZN7cutlass13device_kernelIN5flash11enable_sm90INS1_16FlashAttnBwdSm90INS1_25CollectiveMainloopBwdSm90ILi2ELi1ELi1EN4cute5tupleIJNS5_1CILi1EEES8_S8_EEENS6_IJNS7_ILi64EEENS7_ILi96EEENS7_ILi192EEEEEENS_6half_tEfNS_4arch4Sm90ELb1ELb0ELb0ELb0ELb1ELb0ELb1ELb0ELi3ELi1ELi1ELi1ELb0EEENS1_24CollectiveEpilogueBwdGQAISD_fSG_Li384ELb0ELb1EEENS1_25SingleTileBwdLPTSchedulerILb0ELi96ELb1EEEEEEEEEvNT_6ParamsE)
        /*00d4*/ 	.word	0x00000018


	//----- nvinfo : EIATTR_REGCOUNT
	.align		4
.L_52:
        /*00d8*/ 	.byte	0x04, 0x2f
        /*00da*/ 	.short	(.L_54 - .L_53)
	.align		4
.L_53:
        /*00dc*/ 	.word	index@(_ZN7cutlass13device_kernelIN5flash11enable_sm90INS1_16FlashAttnBwdSm90INS1_25CollectiveMainloopBwdSm90ILi2ELi1ELi1EN4cute5tupleIJNS5_1CILi1EEES8_S8_EEENS6_IJNS7_ILi64EEENS7_ILi96EEENS7_ILi192EEEEEENS_6half_tEfNS_4arch4Sm90ELb1ELb0ELb0ELb0ELb0ELb0ELb1ELb0ELi3ELi1ELi1ELi1ELb0EEENS1_24CollectiveEpilogueBwdGQAISD_fSG_Li384ELb0ELb0EEENS1_25SingleTileBwdLPTSchedulerILb0ELi96ELb0EEEEEEEEEvNT_6ParamsE)
        /*00e0*/ 	.word	0x00000080


	//----- nvinfo : EIATTR_FRAME_SIZE
	.align		4
.L_54:
        /*00e4*/ 	.byte	0x04, 0x11
        /*00e6*/ 	.short	(.L_56 - .L_55)
	.align		4
.L_55:
        /*00e8*/ 	.word	index@(_ZN7cutlass13device_kernelIN5flash11enable_sm90INS1_16FlashAttnBwdSm90INS1_25CollectiveMainloopBwdSm90ILi2ELi1ELi1EN4cute5tupleIJNS5_1CILi1EEES8_S8_EEENS6_IJNS7_ILi64EEENS7_ILi96EEENS7_ILi192EEEEEENS_6half_tEfNS_4arch4Sm90ELb1ELb0ELb0ELb0ELb0ELb0ELb1ELb0ELi3ELi1ELi1ELi1ELb0EEENS1_24CollectiveEpilogueBwdGQAISD_fSG_Li384ELb0ELb0EEENS1_25SingleTileBwdLPTSchedulerILb0ELi96ELb0EEEEEEEEEvNT_6ParamsE)
        /*00ec*/ 	.word	0x00000018


	//----- nvinfo : EIATTR_REGCOUNT
	.align		4
.L_56:
        /*00f0*/ 	.byte	0x04, 0x2f
        /*00f2*/ 	.short	(.L_58 - .L_57)
	.align		4
.L_57:
        /*00f4*/ 	.word	index@(_ZN7cutlass13device_kernelIN5flash11enable_sm90INS1_16FlashAttnBwdSm90INS1_25CollectiveMainloopBwdSm90ILi2ELi1ELi1EN4cute5tupleIJNS5_1CILi1EEES8_S8_EEENS6_IJNS7_ILi64EEENS7_ILi96EEENS7_ILi192EEEEEENS_6half_tEfNS_4arch4Sm90ELb1ELb0ELb0ELb0ELb1ELb0ELb1ELb0ELi3ELi1ELi1ELi1ELb0EEENS1_21CollectiveEpilogueBwdISD_SE_SG_Li384ELb0ELb1ELi3EEENS1_25SingleTileBwdLPTSchedulerILb0ELi96ELb1EEEEEEEEEvNT_6ParamsE)
        /*00f8*/ 	.word	0x00000080


	//----- nvinfo : EIATTR_FRAME_SIZE
	.align		4
.L_58:
        /*00fc*/ 	.byte	0x04, 0x11
        /*00fe*/ 	.short	(.L_60 - .L_59)
	.align		4
.L_59:
        /*0100*/ 	.word	index@(_ZN7cutlass13device_kernelIN5flash11enable_sm90INS1_16FlashAttnBwdSm90INS1_25CollectiveMainloopBwdSm90ILi2ELi1ELi1EN4cute5tupleIJNS5_1CILi1EEES8_S8_EEENS6_IJNS7_ILi64EEENS7_ILi96EEENS7_ILi192EEEEEENS_6half_tEfNS_4arch4Sm90ELb1ELb0ELb0ELb0ELb1ELb0ELb1ELb0ELi3ELi1ELi1ELi1ELb0EEENS1_21CollectiveEpilogueBwdISD_SE_SG_Li384ELb0ELb1ELi3EEENS1_25SingleTileBwdLPTSchedulerILb0ELi96ELb1EEEEEEEEEvNT_6ParamsE)
        /*0104*/ 	.word	0x00000018


	//----- nvinfo : EIATTR_REGCOUNT
	.align		4
.L_60:
        /*0108*/ 	.byte	0x04, 0x2f
        /*010a*/ 	.short	(.L_62 - .L_61)
	.align		4
.L_61:
        /*010c*/ 	.word	index@(_ZN7cutlass13device_kernelIN5flash11enable_sm90INS1_16FlashAttnBwdSm90INS1_25CollectiveMainloopBwdSm90ILi2ELi1ELi1EN4cute5tupleIJNS5_1CILi1EEES8_S8_EEENS6_IJNS7_ILi64EEENS7_ILi96EEENS7_ILi192EEEEEENS_6half_tEfNS_4arch4Sm90ELb1ELb0ELb0ELb0ELb0ELb0ELb1ELb0ELi3ELi1ELi1ELi1ELb0EEENS1_21CollectiveEpilogueBwdISD_SE_SG_Li384ELb0ELb1ELi3EEENS1_25SingleTileBwdLPTSchedulerILb0ELi96ELb0EEEEEEEEEvNT_6ParamsE)
        /*0110*/ 	.word	0x00000080


	//----- nvinfo : EIATTR_FRAME_SIZE
	.align		4
.L_62:
        /*0114*/ 	.byte	0x04, 0x11
        /*0116*/ 	.short	(.L_64 - .L_63)
	.align		4
.L_63:
        /*0118*/ 	.word	index@(_ZN7cutlass13device_kernelIN5flash11enable_sm90INS1_16FlashAttnBwdSm90INS1_25CollectiveMainloopBwdSm90ILi2ELi1ELi1EN4cute5tupleIJNS5_1CILi1EEES8_S8_EEENS6_IJNS7_ILi64EEENS7_ILi96EEENS7_ILi192EEEEEENS_6half_tEfNS_4arch4Sm90ELb1ELb0ELb0ELb0ELb0ELb0ELb1ELb0ELi3ELi1ELi1ELi1ELb0EEENS1_21CollectiveEpilogueBwdISD_SE_SG_Li384ELb0ELb1ELi3EEENS1_25SingleTileBwdLPTSchedulerILb0ELi96ELb0EEEEEEEEEvNT_6ParamsE)
        /*011c*/ 	.word	0x00000018


	//----- nvinfo : EIATTR_REGCOUNT
	.align		4
.L_64:
        /*0120*/ 	.byte	0x04, 0x2f
        /*0122*/ 	.short	(.L_66 - .L_65)
	.align		4
.L_65:
        /*0124*/ 	.word	index@(_ZN7cutlass13device_kernelIN5flash11enable_sm90INS1_16FlashAttnBwdSm90INS1_25CollectiveMainloopBwdSm90ILi2ELi1ELi1EN4cute5tupleIJNS5_1CILi1EEES8_S8_EEENS6_IJNS7_ILi64EEENS7_ILi96EEENS7_ILi192EEEEEENS_6half_tEfNS_4arch4Sm90ELb0ELb1ELb0ELb1ELb1ELb0ELb1ELb0ELi3ELi1ELi1ELi1ELb0EEENS1_24CollectiveEpilogueBwdGQAISD_fSG_Li384ELb1ELb1EEENS1_19SingleTileSchedulerILb1ELb0ELb0ELi96EEEEEEEEEvNT_6ParamsE)
        /*0128*/ 	.word	0x00000080


	//----- nvinfo : EIATTR_FRAME_SIZE
	.align		4
.L_66:
        /*012c*/ 	.byte	0x04, 0x11
        /*012e*/ 	.short	(.L_68 - .L_67)
	.align		4
.L_67:
        /*0130*/ 	.word	index@(_ZN7cutlass13device_kernelIN5flash11enable_sm90INS1_16FlashAttnBwdSm90INS1_25CollectiveMainloopBwdSm90ILi2ELi1ELi1EN4cute5tupleIJNS5_1CILi1EEES8_S8_EEENS6_IJNS7_ILi64EEENS7_ILi96EEENS7_ILi192EEEEEENS_6half_tEfNS_4arch4Sm90ELb0ELb1ELb0ELb1ELb1ELb0ELb1ELb0ELi3ELi1ELi1ELi1ELb0EEENS1_24CollectiveEpilogueBwdGQAISD_fSG_Li384ELb1ELb1EEENS1_19SingleTileSchedulerILb1ELb0ELb0ELi96EEEEEEEEEvNT_6ParamsE)
        /*0134*/ 	.word	0x00000000


	//----- nvinfo : EIATTR_REGCOUNT
	.align		4
.L_68:
        /*0138*/ 	.byte	0x04, 0x2f
        /*013a*/ 	.short	(.L_70 - .L_69)
	.align		4
.L_69:
        /*013c*/ 	.word	index@(_ZN7cutlass13device_kernelIN5flash11enable_sm90INS1_16FlashAttnBwdSm90INS1_25CollectiveMainloopBwdSm90ILi2ELi1ELi1EN4cute5tupleIJNS5_1CILi1EEES8_S8_EEENS6_IJNS7_ILi64EEENS7_ILi96EEENS7_ILi192EEEEEENS_6half_tEfNS_4arch4Sm90ELb0ELb1ELb0ELb1ELb0ELb0ELb1ELb0ELi3ELi1ELi1ELi1ELb0EEENS1_24CollectiveEpilogueBwdGQAISD_fSG_Li384ELb1ELb0EEENS1_19SingleTileSchedulerILb1ELb0ELb0ELi96EEEEEEEEEvNT_6ParamsE)
        /*0140*/ 	.word	0x00000080


	//----- nvinfo : EIATTR_FRAME_SIZE
	.align		4
.L_70:
        /*0144*/ 	.byte	0x04, 0x11
        /*0146*/ 	.short	(.L_72 - .L_71)
	.align		4
.L_71:
        /*0148*/ 	.word	index@(_ZN7cutlass13device_kernelIN5flash11enable_sm90INS1_16FlashAttnBwdSm90INS1_25CollectiveMainloopBwdSm90ILi2ELi1ELi1EN4cute5tupleIJNS5_1CILi1EEES8_S8_EEENS6_IJNS7_ILi64EEENS7_ILi96EEENS7_ILi192EEEEEENS_6half_tEfNS_4arch4Sm90ELb0ELb1ELb0ELb1ELb0ELb0ELb1ELb0ELi3ELi1ELi1ELi1ELb0EEENS1_24CollectiveEpilogueBwdGQAISD_fSG_Li384ELb1ELb0EEENS1_19SingleTileSchedulerILb1ELb0ELb0ELi96EEEEEEEEEvNT_6ParamsE)
        /*014c*/ 	.word	0x00000000


	//----- nvinfo : EIATTR_REGCOUNT
	.align		4
.L_72:
        /*0150*/ 	.byte	0x04, 0x2f
        /*0152*/ 	.short	(.L_74 - .L_73)
	.align		4
.L_73:
        /*0154*/ 	.word	index@(_ZN7cutlass13device_kernelIN5flash11enable_sm90INS1_16FlashAttnBwdSm90INS1_25CollectiveMainloopBwdSm90ILi2ELi1ELi1EN4cute5tupleIJNS5_1CILi1EEES8_S8_EEENS6_IJNS7_ILi64EEENS7_ILi96EEENS7_ILi192EEEEEENS_6half_tEfNS_4arch4Sm90ELb0ELb1ELb0ELb1ELb1ELb0ELb1ELb0ELi3ELi1ELi1ELi1ELb0EEENS1_21CollectiveEpilogueBwdISD_SE_SG_Li384ELb1ELb1ELi3EEENS1_19SingleTileSchedulerILb1ELb0ELb0ELi96EEEEEEEEEvNT_6ParamsE)
        /*0158*/ 	.word	0x00000080


	//----- nvinfo : EIATTR_FRAME_SIZE
	.align		4
.L_74:
        /*015c*/ 	.byte	0x04, 0x11
        /*015e*/ 	.short	(.L_76 - .L_75)
	.align		4
.L_75:
        /*0160*/ 	.word	index@(_ZN7cutlass13device_kernelIN5flash11enable_sm90INS1_16FlashAttnBwdSm90INS1_25CollectiveMainloopBwdSm90ILi2ELi1ELi1EN4cute5tupleIJNS5_1CILi1EEES8_S8_EEENS6_IJNS7_ILi64EEENS7_ILi96EEENS7_ILi192EEEEEENS_6half_tEfNS_4arch4Sm90ELb0ELb1ELb0ELb1ELb1ELb0ELb1ELb0ELi3ELi1ELi1ELi1ELb0EEENS1_21CollectiveEpilogueBwdISD_SE_SG_Li384ELb1ELb1ELi3EEENS1_19SingleTileSchedulerILb1ELb0ELb0ELi96EEEEEEEEEvNT_6ParamsE)
        /*0164*/ 	.word	0x00000000


	//----- nvinfo : EIATTR_REGCOUNT
	.align		4
.L_76:
        /*0168*/ 	.byte	0x04, 0x2f
        /*016a*/ 	.short	(.L_78 - .L_77)
	.align		4
.L_77:
        /*016c*/ 	.word	index@(_ZN7cutlass13device_kernelIN5flash11enable_sm90INS1_16FlashAttnBwdSm90INS1_25CollectiveMainloopBwdSm90ILi2ELi1ELi1EN4cute5tupleIJNS5_1CILi1EEES8_S8_EEENS6_IJNS7_ILi64EEENS7_ILi96EEENS7_ILi192EEEEEENS_6half_tEfNS_4arch4Sm90ELb0ELb1ELb0ELb1ELb0ELb0ELb1ELb0ELi3ELi1ELi1ELi1ELb0EEENS1_21CollectiveEpilogueBwdISD_SE_SG_Li384ELb1ELb1ELi3EEENS1_19SingleTileSchedulerILb1ELb0ELb0ELi96EEEEEEEEEvNT_6ParamsE)
        /*0170*/ 	.word	0x00000080


	//----- nvinfo : EIATTR_FRAME_SIZE
	.align		4
.L_78:
        /*0174*/ 	.byte	0x04, 0x11
        /*0176*/ 	.short	(.L_80 - .L_79)
	.align		4
.L_79:
        /*0178*/ 	.word	index@(_ZN7cutlass13device_kernelIN5flash11enable_sm90INS1_16FlashAttnBwdSm90INS1_25CollectiveMainloopBwdSm90ILi2ELi1ELi1EN4cute5tupleIJNS5_1CILi1EEES8_S8_EEENS6_IJNS7_ILi64EEENS7_ILi96EEENS7_ILi192EEEEEENS_6half_tEfNS_4arch4Sm90ELb0ELb1ELb0ELb1ELb0ELb0ELb1ELb0ELi3ELi1ELi1ELi1ELb0EEENS1_21CollectiveEpilogueBwdISD_SE_SG_Li384ELb1ELb1ELi3EEENS1_19SingleTileSchedulerILb1ELb0ELb0ELi96EEEEEEEEEvNT_6ParamsE)
        /*017c*/ 	.word	0x00000000


	//----- nvinfo : EIATTR_REGCOUNT
	.align		4
.L_80:
        /*0180*/ 	.byte	0x04, 0x2f
        /*0182*/ 	.short	(.L_82 - .L_81)
	.align		4
.L_81:
        /*0184*/ 	.word	index@(_ZN7cutlass13device_kernelIN5flash11enable_sm90INS1_16FlashAttnBwdSm90INS1_25CollectiveMainloopBwdSm90ILi2ELi1ELi1EN4cute5tupleIJNS5_1CILi1EEES8_S8_EEENS6_IJNS7_ILi64EEENS7_ILi96EEENS7_ILi192EEEEEENS_6half_tEfNS_4arch4Sm90ELb0ELb1ELb0ELb0ELb1ELb0ELb1ELb0ELi3ELi1ELi1ELi1ELb0EEENS1_24CollectiveEpilogueBwdGQAISD_fSG_Li384ELb0ELb1EEENS1_19SingleTileSchedulerILb0ELb0ELb0ELi96EEEEEEEEEvNT_6ParamsE)
        /*0188*/ 	.word	0x00000080


	//----- nvinfo : EIATTR_FRAME_SIZE
	.align		4
.L_82:
        /*018c*/ 	.byte	0x04, 0x11
        /*018e*/ 	.short	(.L_84 - .L_83)
	.align		4
.L_83:
        /*0190*/ 	.word	index@(_ZN7cutlass13device_kernelIN5flash11enable_sm90INS1_16FlashAttnBwdSm90INS1_25CollectiveMainloopBwdSm90ILi2ELi1ELi1EN4cute5tupleIJNS5_1CILi1EEES8_S8_EEENS6_IJNS7_ILi64EEENS7_ILi96EEENS7_ILi192EEEEEENS_6half_tEfNS_4arch4Sm90ELb0ELb1ELb0ELb0ELb1ELb0ELb1ELb0ELi3ELi1ELi1ELi1ELb0EEENS1_24CollectiveEpilogueBwdGQAISD_fSG_Li384ELb0ELb1EEENS1_19SingleTileSchedulerILb0ELb0ELb0ELi96EEEEEEEEEvNT_6ParamsE)
        /*0194*/ 	.word	0x00000000


	//----- nvinfo : EIATTR_REGCOUNT
	.align		4
.L_84:
        /*0198*/ 	.byte	0x04, 0x2f
        /*019a*/ 	.short	(.L_86 - .L_85)
	.align		4
.L_85:
        /*019c*/ 	.word	index@(_ZN7cutlass13device_kernelIN5flash11enable_sm90INS1_16FlashAttnBwdSm90INS1_25CollectiveMainloopBwdSm90ILi2ELi1ELi1EN4cute5tupleIJNS5_1CILi1EEES8_S8_EEENS6_IJNS7_ILi64EEENS7_ILi96EEENS7_ILi192EEEEEENS_6half_tEfNS_4arch4Sm90ELb0ELb1ELb0ELb0ELb0ELb0ELb1ELb0ELi3ELi1ELi1ELi1ELb0EEENS1_24CollectiveEpilogueBwdGQAISD_fSG_Li384ELb0ELb0EEENS1_19SingleTileSchedulerILb0ELb0ELb0ELi96EEEEEEEEEvNT_6ParamsE)
        /*01a0*/ 	.word	0x00000080


	//----- nvinfo : EIATTR_FRAME_SIZE
	.align		4
.L_86:
        /*01a4*/ 	.byte	0x04, 0x11
        /*01a6*/ 	.short	(.L_88 - .L_87)
	.align		4
.L_87:
        /*01a8*/ 	.word	index@(_ZN7cutlass13device_kernelIN5flash11enable_sm90INS1_16FlashAttnBwdSm90INS1_25CollectiveMainloopBwdSm90ILi2ELi1ELi1EN4cute5tupleIJNS5_1CILi1EEES8_S8_EEENS6_IJNS7_ILi64EEENS7_ILi96EEENS7_ILi192EEEEEENS_6half_tEfNS_4arch4Sm90ELb0ELb1ELb0ELb0ELb0ELb0ELb1ELb0ELi3ELi1ELi1ELi1ELb0EEENS1_24CollectiveEpilogueBwdGQAISD_fSG_Li384ELb0ELb0EEENS1_19SingleTileSchedulerILb0ELb0ELb0ELi96EEEEEEEEEvNT_6ParamsE)
        /*01ac*/ 	.word	0x00000000


	//----- nvinfo : EIATTR_REGCOUNT
	.align		4
.L_88:
        /*01b0*/ 	.byte	0x04, 0x2f
        /*01b2*/ 	.short	(.L_90 - .L_89)
	.align		4
.L_89:
        /*01b4*/ 	.word	index@(_ZN7cutlass13device_kernelIN5flash11enable_sm90INS1_16FlashAttnBwdSm90INS1_25CollectiveMainloopBwdSm90ILi2ELi1ELi1EN4cute5tupleIJNS5_1CILi1EEES8_S8_EEENS6_IJNS7_ILi64EEENS7_ILi96EEENS7_ILi192EEEEEENS_6half_tEfNS_4arch4Sm90ELb0ELb1ELb0ELb0ELb1ELb0ELb1ELb0ELi3ELi1ELi1ELi1ELb0EEENS1_21CollectiveEpilogueBwdISD_SE_SG_Li384ELb0ELb1ELi3EEENS1_19SingleTileSchedulerILb0ELb0ELb0ELi96EEEEEEEEEvNT_6ParamsE)
        /*01b8*/ 	.word	0x00000080


	//----- nvinfo : EIATTR_FRAME_SIZE
	.align		4
.L_90:
        /*01bc*/ 	.byte	0x04, 0x11
        /*01be*/ 	.short	(.L_92 - .L_91)
	.align		4
.L_91:
        /*01c0*/ 	.word	index@(_ZN7cutlass13device_kernelIN5flash11enable_sm90INS1_16FlashAttnBwdSm90INS1_25CollectiveMainloopBwdSm90ILi2ELi1ELi1EN4cute5tupleIJNS5_1CILi1EEES8_S8_EEENS6_IJNS7_ILi64EEENS7_ILi96EEENS7_ILi192EEEEEENS_6half_tEfNS_4arch4Sm90ELb0ELb1ELb0ELb0ELb1ELb0ELb1ELb0ELi3ELi1ELi1ELi1ELb0EEENS1_21CollectiveEpilogueBwdISD_SE_SG_Li384ELb0ELb1ELi3EEENS1_19SingleTileSchedulerILb0ELb0ELb0ELi96EEEEEEEEEvNT_6ParamsE)
        /*01c4*/ 	.word	0x00000000


	//----- nvinfo : EIATTR_REGCOUNT
	.align		4
.L_92:
        /*01c8*/ 	.byte	0x04, 0x2f
        /*01ca*/ 	.short	(.L_94 - .L_93)
	.align		4
.L_93:
        /*01cc*/ 	.word	index@(_ZN7cutlass13device_kernelIN5flash11enable_sm90INS1_16FlashAttnBwdSm90INS1_25CollectiveMainloopBwdSm90ILi2ELi1ELi1EN4cute5tupleIJNS5_1CILi1EEES8_S8_EEENS6_IJNS7_ILi64EEENS7_ILi96EEENS7_ILi192EEEEEENS_6half_tEfNS_4arch4Sm90ELb0ELb1ELb0ELb0ELb0ELb0ELb1ELb0ELi3ELi1ELi1ELi1ELb0EEENS1_21CollectiveEpilogueBwdISD_SE_SG_Li384ELb0ELb1ELi3EEENS1_19SingleTileSchedulerILb0ELb0ELb0ELi96EEEEEEEEEvNT_6ParamsE)
        /*01d0*/ 	.word	0x00000080


	//----- nvinfo : EIATTR_FRAME_SIZE
	.align		4
.L_94:
        /*01d4*/ 	.byte	0x04, 0x11
        /*01d6*/ 	.short	(.L_96 - .L_95)
	.align		4
.L_95:
        /*01d8*/ 	.word	index@(_ZN7cutlass13device_kernelIN5flash11enable_sm90INS1_16FlashAttnBwdSm90INS1_25CollectiveMainloopBwdSm90ILi2ELi1ELi1EN4cute5tupleIJNS5_1CILi1EEES8_S8_EEENS6_IJNS7_ILi64EEENS7_ILi96EEENS7_ILi192EEEEEENS_6half_tEfNS_4arch4Sm90ELb0ELb1ELb0ELb0ELb0ELb0ELb1ELb0ELi3ELi1ELi1ELi1ELb0EEENS1_21CollectiveEpilogueBwdISD_SE_SG_Li384ELb0ELb1ELi3EEENS1_19SingleTileSchedulerILb0ELb0ELb0ELi96EEEEEEEEEvNT_6ParamsE)
        /*01dc*/ 	.word	0x00000000


	//----- nvinfo : EIATTR_REGCOUNT
	.align		4
.L_96:
        /*01e0*/ 	.byte	0x04, 0x2f
        /*01e2*/ 	.short	(.L_98 - .L_97)
	.align		4
.L_97:
        /*01e4*/ 	.word	index@(_ZN7cutlass13device_kernelIN5flash11enable_sm90INS1_16FlashAttnBwdSm90INS1_25CollectiveMainloopBwdSm90ILi2ELi1ELi1EN4cute5tupleIJNS5_1CILi1EEES8_S8_EEENS6_IJNS7_ILi64EEENS7_ILi96EEENS7_ILi192EEEEEENS_6half_tEfNS_4arch4Sm90ELb0ELb0ELb0ELb1ELb1ELb0ELb1ELb0ELi3ELi1ELi1ELi1ELb0EEENS1_24CollectiveEpilogueBwdGQAISD_fSG_Li384ELb1ELb1EEENS1_19SingleTileSchedulerILb1ELb0ELb0ELi96EEEEEEEEEvNT_6ParamsE)
        /*01e8*/ 	.word	0x00000080


	//----- nvinfo : EIATTR_FRAME_SIZE
	.align		4
.L_98:
        /*01ec*/ 	.byte	0x04, 0x11
        /*01ee*/ 	.short	(.L_100 - .L_99)
	.align		4
.L_99:
        /*01f0*/ 	.word	index@(_ZN7cutlass13device_kernelIN5flash11enable_sm90INS1_16FlashAttnBwdSm90INS1_25CollectiveMainloopBwdSm90ILi2ELi1ELi1EN4cute5tupleIJNS5_1CILi1EEES8_S8_EEENS6_IJNS7_ILi64EEENS7_ILi96EEENS7_ILi192EEEEEENS_6half_tEfNS_4arch4Sm90ELb0ELb0ELb0ELb1ELb1ELb0ELb1ELb0ELi3ELi1ELi1ELi1ELb0EEENS1_24CollectiveEpilogueBwdGQAISD_fSG_Li384ELb1ELb1EEENS1_19SingleTileSchedulerILb1ELb0ELb0ELi96EEEEEEEEEvNT_6ParamsE)
        /*01f4*/ 	.word	0x00000000


	//----- nvinfo : EIATTR_REGCOUNT
	.align		4
.L_100:
        /*01f8*/ 	.byte	0x04, 0x2f
        /*01fa*/ 	.short	(.L_102 - .L_101)
	.align		4
.L_101:
        /*01fc*/ 	.word	index@(_ZN7cutlass13device_kernelIN5flash11enable_sm90INS1_16FlashAttnBwdSm90INS1_25CollectiveMainloopBwdSm90ILi2ELi1ELi1EN4cute5tupleIJNS5_1CILi1EEES8_S8_EEENS6_IJNS7_ILi64EEENS7_ILi96EEENS7_ILi192EEEEEENS_6half_tEfNS_4arch4Sm90ELb0ELb0ELb0ELb1ELb0ELb0ELb1ELb0ELi3ELi1ELi1ELi1ELb0EEENS1_24CollectiveEpilogueBwdGQAISD_fSG_Li384ELb1ELb0EEENS1_19SingleTileSchedulerILb1ELb0ELb0ELi96EEEEEEEEEvNT_6ParamsE)
        /*0200*/ 	.word	0x00000080


	//----- nvinfo : EIATTR_FRAME_SIZE
	.align		4
.L_102:
        /*0204*/ 	.byte	0x04, 0x11
        /*0206*/ 	.short	(.L_104 - .L_103)
	.align		4
.L_103:
        /*0208*/ 	.word	index@(_ZN7cutlass13device_kernelIN5flash11enable_sm90INS1_16FlashAttnBwdSm90INS1_25CollectiveMainloopBwdSm90ILi2ELi1ELi1EN4cute5tupleIJNS5_1CILi1EEES8_S8_EEENS6_IJNS7_ILi64EEENS7_ILi96EEENS7_ILi192EEEEEENS_6half_tEfNS_4arch4Sm90ELb0ELb0ELb0ELb1ELb0ELb0ELb1ELb0ELi3ELi1ELi1ELi1ELb0EEENS1_24CollectiveEpilogueBwdGQAISD_fSG_Li384ELb1ELb0EEENS1_19SingleTileSchedulerILb1ELb0ELb0ELi96EEEEEEEEEvNT_6ParamsE)
        /*020c*/ 	.word	0x00000000


	//----- nvinfo : EIATTR_REGCOUNT
	.align		4
.L_104:
        /*0210*/ 	.byte	0x04, 0x2f
        /*0212*/ 	.short	(.L_106 - .L_105)
	.align		4
.L_105:
        /*0214*/ 	.word	index@(_ZN7cutlass13device_kernelIN5flash11enable_sm90INS1_16FlashAttnBwdSm90INS1_25CollectiveMainloopBwdSm90ILi2ELi1ELi1EN4cute5tupleIJNS5_1CILi1EEES8_S8_EEENS6_IJNS7_ILi64EEENS7_ILi96EEENS7_ILi192EEEEEENS_6half_tEfNS_4arch4Sm90ELb0ELb0ELb0ELb1ELb1ELb0ELb1ELb0ELi3ELi1ELi1ELi1ELb0EEENS1_21CollectiveEpilogueBwdISD_SE_SG_Li384ELb1ELb1ELi3EEENS1_19SingleTileSchedulerILb1ELb0ELb0ELi96EEEEEEEEEvNT_6ParamsE)
        /*0218*/ 	.word	0x00000080


	//----- nvinfo : EIATTR_FRAME_SIZE
	.align		4
.L_106:
        /*021c*/ 	.byte	0x04, 0x11
        /*021e*/ 	.short	(.L_108 - .L_107)
	.align		4
.L_107:
        /*0220*/ 	.word	index@(_ZN7cutlass13device_kernelIN5flash11enable_sm90INS1_16FlashAttnBwdSm90INS1_25CollectiveMainloopBwdSm90ILi2ELi1ELi1EN4cute5tupleIJNS5_1CILi1EEES8_S8_EEENS6_IJNS7_ILi64EEENS7_ILi96EEENS7_ILi192EEEEEENS_6half_tEfNS_4arch4Sm90ELb0ELb0ELb0ELb1ELb1ELb0ELb1ELb0ELi3ELi1ELi1ELi1ELb0EEENS1_21CollectiveEpilogueBwdISD_SE_SG_Li384ELb1ELb1ELi3EEENS1_19SingleTileSchedulerILb1ELb0ELb0ELi96EEEEEEEEEvNT_6ParamsE)
        /*0224*/ 	.word	0x00000000


	//----- nvinfo : EIATTR_REGCOUNT
	.align		4
.L_108:
        /*0228*/ 	.byte	0x04, 0x2f
        /*022a*/ 	.short	(.L_110 - .L_109)
	.align		4
.L_109:
        /*022c*/ 	.word	index@(_ZN7cutlass13device_kernelIN5flash11enable_sm90INS1_16FlashAttnBwdSm90INS1_25CollectiveMainloopBwdSm90ILi2ELi1ELi1EN4cute5tupleIJNS5_1CILi1EEES8_S8_EEENS6_IJNS7_ILi64EEENS7_ILi96EEENS7_ILi192EEEEEENS_6half_tEfNS_4arch4Sm90ELb0ELb0ELb0ELb1ELb0ELb0ELb1ELb0ELi3ELi1ELi1ELi1ELb0EEENS1_21CollectiveEpilogueBwdISD_SE_SG_Li384ELb1ELb1ELi3EEENS1_19SingleTileSchedulerILb1ELb0ELb0ELi96EEEEEEEEEvNT_6ParamsE)
        /*0230*/ 	.word	0x00000080


	//----- nvinfo : EIATTR_FRAME_SIZE
	.align		4
.L_110:
        /*0234*/ 	.byte	0x04, 0x11
        /*0236*/ 	.short	(.L_112 - .L_111)
	.align		4
.L_111:
        /*0238*/ 	.word	index@(_ZN7cutlass13device_kernelIN5flash11enable_sm90INS1_16FlashAttnBwdSm90INS1_25CollectiveMainloopBwdSm90ILi2ELi1ELi1EN4cute5tupleIJNS5_1CILi1EEES8_S8_EEENS6_IJNS7_ILi64EEENS7_ILi96EEENS7_ILi192EEEEEENS_6half_tEfNS_4arch4Sm90ELb0ELb0ELb0ELb1ELb0ELb0ELb1ELb0ELi3ELi1ELi1ELi1ELb0EEENS1_21CollectiveEpilogueBwdISD_SE_SG_Li384ELb1ELb1ELi3EEENS1_19SingleTileSchedulerILb1ELb0ELb0ELi96EEEEEEEEEvNT_6ParamsE)
        /*023c*/ 	.word	0x00000000


	//----- nvinfo : EIATTR_REGCOUNT
	.align		4
.L_112:
        /*0240*/ 	.byte	0x04, 0x2f
        /*0242*/ 	.short	(.L_114 - .L_113)
	.align		4
.L_113:
        /*0244*/ 	.word	index@(_ZN7cutlass13device_kernelIN5flash11enable_sm90INS1_16FlashAttnBwdSm90INS1_25CollectiveMainloopBwdSm90ILi2ELi1ELi1EN4cute5tupleIJNS5_1CILi1EEES8_S8_EEENS6_IJNS7_ILi64EEENS7_ILi96EEENS7_ILi192EEEEEENS_6half_tEfNS_4arch4Sm90ELb0ELb0ELb0ELb0ELb1ELb0ELb1ELb0ELi3ELi1ELi1ELi1ELb0EEENS1_24CollectiveEpilogueBwdGQAISD_fSG_Li384ELb0ELb1EEENS1_19SingleTileSchedulerILb0ELb0ELb0ELi96EEEEEEEEEvNT_6ParamsE)
        /*0248*/ 	.word	0x00000080


	//----- nvinfo : EIATTR_FRAME_SIZE
	.align		4
.L_114:
        /*024c*/ 	.byte	0x04, 0x11
        /*024e*/ 	.short	(.L_116 - .L_115)
	.align		4
.L_115:
        /*0250*/ 	.word	index@(_ZN7cutlass13device_kernelIN5flash11enable_sm90INS1_16FlashAttnBwdSm90INS1_25CollectiveMainloopBwdSm90ILi2ELi1ELi1EN4cute5tupleIJNS5_1CILi1EEES8_S8_EEENS6_IJNS7_ILi64EEENS7_ILi96EEENS7_ILi192EEEEEENS_6half_tEfNS_4arch4Sm90ELb0ELb0ELb0ELb0ELb1ELb0ELb1ELb0ELi3ELi1ELi1ELi1ELb0EEENS1_24CollectiveEpilogueBwdGQAISD_fSG_Li384ELb0ELb1EEENS1_19SingleTileSchedulerILb0ELb0ELb0ELi96EEEEEEEEEvNT_6ParamsE)
        /*0254*/ 	.word	0x00000000


	//----- nvinfo : EIATTR_REGCOUNT
	.align		4
.L_116:
        /*0258*/ 	.byte	0x04, 0x2f
        /*025a*/ 	.short	(.L_118 - .L_117)
	.align		4
.L_117:
        /*025c*/ 	.word	index@(_ZN7cutlass13device_kernelIN5flash11enable_sm90INS1_16FlashAttnBwdSm90INS1_25CollectiveMainloopBwdSm90ILi2ELi1ELi1EN4cute5tupleIJNS5_1CILi1EEES8_S8_EEENS6_IJNS7_ILi64EEENS7_ILi96EEENS7_ILi192EEEEEENS_6half_tEfNS_4arch4Sm90ELb0ELb0ELb0ELb0ELb0ELb0ELb1ELb0ELi3ELi1ELi1ELi1ELb0EEENS1_24CollectiveEpilogueBwdGQAISD_fSG_Li384ELb0ELb0EEENS1_19SingleTileSchedulerILb0ELb0ELb0ELi96EEEEEEEEEvNT_6ParamsE)
        /*0260*/ 	.word	0x00000080


	//----- nvinfo : EIATTR_FRAME_SIZE
	.align		4
.L_118:
        /*0264*/ 	.byte	0x04, 0x11
        /*0266*/ 	.short	(.L_120 - .L_119)
	.align		4
.L_119:
        /*0268*/ 	.word	index@(_ZN7cutlass13device_kernelIN5flash11enable_sm90INS1_16FlashAttnBwdSm90INS1_25CollectiveMainloopBwdSm90ILi2ELi1ELi1EN4cute5tupleIJNS5_1CILi1EEES8_S8_EEENS6_IJNS7_ILi64EEENS7_ILi96EEENS7_ILi192EEEEEENS_6half_tEfNS_4arch4Sm90ELb0ELb0ELb0ELb0ELb0ELb0ELb1ELb0ELi3ELi1ELi1ELi1ELb0EEENS1_24CollectiveEpilogueBwdGQAISD_fSG_Li384ELb0ELb0EEENS1_19SingleTileSchedulerILb0ELb0ELb0ELi96EEEEEEEEEvNT_6ParamsE)
        /*026c*/ 	.word	0x00000000


	//----- nvinfo : EIATTR_REGCOUNT
	.align		4
.L_120:
        /*0270*/ 	.byte	0x04, 0x2f
        /*0272*/ 	.short	(.L_122 - .L_121)
	.align		4
.L_121:
        /*0274*/ 	.word	index@(_ZN7cutlass13device_kernelIN5flash11enable_sm90INS1_16FlashAttnBwdSm90INS1_25CollectiveMainloopBwdSm90ILi2ELi1ELi1EN4cute5tupleIJNS5_1CILi1EEES8_S8_EEENS6_IJNS7_ILi64EEENS7_ILi96EEENS7_ILi192EEEEEENS_6half_tEfNS_4arch4Sm90ELb0ELb0ELb0ELb0ELb1ELb0ELb1ELb0ELi3ELi1ELi1ELi1ELb0EEENS1_21CollectiveEpilogueBwdISD_SE_SG_Li384ELb0ELb1ELi3EEENS1_19SingleTileSchedulerILb0ELb0ELb0ELi96EEEEEEEEEvNT_6ParamsE)
        /*0278*/ 	.word	0x00000080


	//----- nvinfo : EIATTR_FRAME_SIZE
	.align		4
.L_122:
        /*027c*/ 	.byte	0x04, 0x11
        /*027e*/ 	.short	(.L_124 - .L_123)
	.align		4
.L_123:
        /*0280*/ 	.word	index@(_ZN7cutlass13device_kernelIN5flash11enable_sm90INS1_16FlashAttnBwdSm90INS1_25CollectiveMainloopBwdSm90ILi2ELi1ELi1EN4cute5tupleIJNS5_1CILi1EEES8_S8_EEENS6_IJNS7_ILi64EEENS7_ILi96EEENS7_ILi192EEEEEENS_6half_tEfNS_4arch4Sm90ELb0ELb0ELb0ELb0ELb1ELb0ELb1ELb0ELi3ELi1ELi1ELi1ELb0EEENS1_21CollectiveEpilogueBwdISD_SE_SG_Li384ELb0ELb1ELi3EEENS1_19SingleTileSchedulerILb0ELb0ELb0ELi96EEEEEEEEEvNT_6ParamsE)
        /*0284*/ 	.word	0x00000000


	//----- nvinfo : EIATTR_REGCOUNT
	.align		4
.L_124:
        /*0288*/ 	.byte	0x04, 0x2f
        /*028a*/ 	.short	(.L_126 - .L_125)
	.align		4
.L_125:
        /*028c*/ 	.word	index@(_ZN7cutlass13device_kernelIN5flash11enable_sm90INS1_16FlashAttnBwdSm90INS1_25CollectiveMainloopBwdSm90ILi2ELi1ELi1EN4cute5tupleIJNS5_1CILi1EEES8_S8_EEENS6_IJNS7_ILi64EEENS7_ILi96EEENS7_ILi192EEEEEENS_6half_tEfNS_4arch4Sm90ELb0ELb0ELb0ELb0ELb0ELb0ELb1ELb0ELi3ELi1ELi1ELi1ELb0EEENS1_21CollectiveEpilogueBwdISD_SE_SG_Li384ELb0ELb1ELi3EEENS1_19SingleTileSchedulerILb0ELb0ELb0ELi96EEEEEEEEEvNT_6ParamsE)
        /*0290*/ 	.word	0x00000080


	//----- nvinfo : EIATTR_FRAME_SIZE
	.align		4
.L_126:
        /*0294*/ 	.byte	0x04, 0x11
        /*0296*/ 	.short	(.L_128 - .L_127)
	.align		4
.L_127:
        /*0298*/ 	.word	index@(_ZN7cutlass13device_kernelIN5flash11enable_sm90INS1_16FlashAttnBwdSm90INS1_25CollectiveMainloopBwdSm90ILi2ELi1ELi1EN4cute5tupleIJNS5_1CILi1EEES8_S8_EEENS6_IJNS7_ILi64EEENS7_ILi96EEENS7_ILi192EEEEEENS_6half_tEfNS_4arch4Sm90ELb0ELb0ELb0ELb0ELb0ELb0ELb1ELb0ELi3ELi1ELi1ELi1ELb0EEENS1_21CollectiveEpilogueBwdISD_SE_SG_Li384ELb0ELb1ELi3EEENS1_19SingleTileSchedulerILb0ELb0ELb0ELi96EEEEEEEEEvNT_6ParamsE)
        /*029c*/ 	.word	0x00000000


	//----- nvinfo : EIATTR_MIN_STACK_SIZE
	.align		4
.L_128:
        /*02a0*/ 	.byte	0x04, 0x12
        /*02a2*/ 	.short	(.L_130 - .L_129)
	.align		4
.L_129:
        /*02a4*/ 	.word	index@(_ZN7cutlass13device_kernelIN5flash11enable_sm90INS1_16FlashAttnBwdSm90INS1_25CollectiveMainloopBwdSm90ILi2ELi1ELi1EN4cute5tupleIJNS5_1CILi1EEES8_S8_EEENS6_IJNS7_ILi64EEENS7_ILi96EEENS7_ILi192EEEEEENS_6half_tEfNS_4arch4Sm90ELb0ELb0ELb0ELb0ELb0ELb0ELb1ELb0ELi3ELi1ELi1ELi1ELb0EEENS1_21CollectiveEpilogueBwdISD_SE_SG_Li384ELb0ELb1ELi3EEENS1_19SingleTileSchedulerILb0ELb0ELb0ELi96EEEEEEEEEvNT_6ParamsE)
        /*02a8*/ 	.word	0x00000000


	//----- nvinfo : EIATTR_MIN_STACK_SIZE
	.align		4
.L_130:
        /*02ac*/ 	.byte	0x04, 0x12
        /*02ae*/ 	.short	(.L_132 - .L_131)
	.align		4
.L_131:
        /*02b0*/ 	.word	index@(_ZN7cutlass13device_kernelIN5flash11enable_sm90INS1_16FlashAttnBwdSm90INS1_25CollectiveMainloopBwdSm90ILi2ELi1ELi1EN4cute5tupleIJNS5_1CILi1EEES8_S8_EEENS6_IJNS7_ILi64EEENS7_ILi96EEENS7_ILi192EEEEEENS_6half_tEfNS_4arch4Sm90ELb0ELb0ELb0ELb0ELb1ELb0ELb1ELb0ELi3ELi1ELi1ELi1ELb0EEENS1_21CollectiveEpilogueBwdISD_SE_SG_Li384ELb0ELb1ELi3EEENS1_19SingleTileSchedulerILb0ELb0ELb0ELi96EEEEEEEEEvNT_6ParamsE)
        /*02b4*/ 	.word	0x00000000


	//----- nvinfo : EIATTR_MIN_STACK_SIZE
	.align		4
.L_132:
        /*02b8*/ 	.byte	0x04, 0x12
        /*02ba*/ 	.short	(.L_134 - .L_133)
	.align		4
.L_133:
        /*02bc*/ 	.word	index@(_ZN7cutlass13device_kernelIN5flash11enable_sm90INS1_16FlashAttnBwdSm90INS1_25CollectiveMainloopBwdSm90ILi2ELi1ELi1EN4cute5tupleIJNS5_1CILi1EEES8_S8_EEENS6_IJNS7_ILi64EEENS7_ILi96EEENS7_ILi192EEEEEENS_6half_tEfNS_4arch4Sm90ELb0ELb0ELb0ELb0ELb0ELb0ELb1ELb0ELi3ELi1ELi1ELi1ELb0EEENS1_24CollectiveEpilogueBwdGQAISD_fSG_Li384ELb0ELb0EEENS1_19SingleTileSchedulerILb0ELb0ELb0ELi96EEEEEEEEEvNT_6ParamsE)
        /*02c0*/ 	.word	0x00000000


	//----- nvinfo : EIATTR_MIN_STACK_SIZE
	.align		4
.L_134:
        /*02c4*/ 	.byte	0x04, 0x12
        /*02c6*/ 	.short	(.L_136 - .L_135)
	.align		4
.L_135:
        /*02c8*/ 	.word	index@(_ZN7cutlass13device_kernelIN5flash11enable_sm90INS1_16FlashAttnBwdSm90INS1_25CollectiveMainloopBwdSm90ILi2ELi1ELi1EN4cute5tupleIJNS5_1CILi1EEES8_S8_EEENS6_IJNS7_ILi64EEENS7_ILi96EEENS7_ILi192EEEEEENS_6half_tEfNS_4arch4Sm90ELb0ELb0ELb0ELb0ELb1ELb0ELb1ELb0ELi3ELi1ELi1ELi1ELb0EEENS1_24CollectiveEpilogueBwdGQAISD_fSG_Li384ELb0ELb1EEENS1_19SingleTileSchedulerILb0ELb0ELb0ELi96EEEEEEEEEvNT_6ParamsE)
        /*02cc*/ 	.word	0x00000000


	//----- nvinfo : EIATTR_MIN_STACK_SIZE
	.align		4
.L_136:
        /*02d0*/ 	.byte	0x04, 0x12
        /*02d2*/ 	.short	(.L_138 - .L_137)
	.align		4
.L_137:
        /*02d4*/ 	.word	index@(_ZN7cutlass13device_kernelIN5flash11enable_sm90INS1_16FlashAttnBwdSm90INS1_25CollectiveMainloopBwdSm90ILi2ELi1ELi1EN4cute5tupleIJNS5_1CILi1EEES8_S8_EEENS6_IJNS7_ILi64EEENS7_ILi96EEENS7_ILi192EEEEEENS_6half_tEfNS_4arch4Sm90ELb0ELb0ELb0ELb1ELb0ELb0ELb1ELb0ELi3ELi1ELi1ELi1ELb0EEENS1_21CollectiveEpilogueBwdISD_SE_SG_Li384ELb1ELb1ELi3EEENS1_19SingleTileSchedulerILb1ELb0ELb0ELi96EEEEEEEEEvNT_6ParamsE)
        /*02d8*/ 	.word	0x00000000


	//----- nvinfo : EIATTR_MIN_STACK_SIZE
	.align		4
.L_138:
        /*02dc*/ 	.byte	0x04, 0x12
        /*02de*/ 	.short	(.L_140 - .L_139)
	.align		4
.L_139:
        /*02e0*/ 	.word	index@(_ZN7cutlass13device_kernelIN5flash11enable_sm90INS1_16FlashAttnBwdSm90INS1_25CollectiveMainloopBwdSm90ILi2ELi1ELi1EN4cute5tupleIJNS5_1CILi1EEES8_S8_EEENS6_IJNS7_ILi64EEENS7_ILi96EEENS7_ILi192EEEEEENS_6half_tEfNS_4arch4Sm90ELb0ELb0ELb0ELb1ELb1ELb0ELb1ELb0ELi3ELi1ELi1ELi1ELb0EEENS1_21CollectiveEpilogueBwdISD_SE_SG_Li384ELb1ELb1ELi3EEENS1_19SingleTileSchedulerILb1ELb0ELb0ELi96EEEEEEEEEvNT_6ParamsE)
        /*02e4*/ 	.word	0x00000000


	//----- nvinfo : EIATTR_MIN_STACK_SIZE
	.align		4
.L_140:
        /*02e8*/ 	.byte	0x04, 0x12
        /*02ea*/ 	.short	(.L_142 - .L_141)
	.align		4
.L_141:
        /*02ec*/ 	.word	index@(_ZN7cutlass13device_kernelIN5flash11enable_sm90INS1_16FlashAttnBwdSm90INS1_25CollectiveMainloopBwdSm90ILi2ELi1ELi1EN4cute5tupleIJNS5_1CILi1EEES8_S8_EEENS6_IJNS7_ILi64EEENS7_ILi96EEENS7_ILi192EEEEEENS_6half_tEfNS_4arch4Sm90ELb0ELb0ELb0ELb1ELb0ELb0ELb1ELb0ELi3ELi1ELi1ELi1ELb0EEENS1_24CollectiveEpilogueBwdGQAISD_fSG_Li384ELb1ELb0EEENS1_19SingleTileSchedulerILb1ELb0ELb0ELi96EEEEEEEEEvNT_6ParamsE)
        /*02f0*/ 	.word	0x00000000


	//----- nvinfo : EIATTR_MIN_STACK_SIZE
	.align		4
.L_142:
        /*02f4*/ 	.byte	0x04, 0x12
        /*02f6*/ 	.short	(.L_144 - .L_143)
	.align		4
.L_143:
        /*02f8*/ 	.word	index@(_ZN7cutlass13device_kernelIN5flash11enable_sm90INS1_16FlashAttnBwdSm90INS1_25CollectiveMainloopBwdSm90ILi2ELi1ELi1EN4cute5tupleIJNS5_1CILi1EEES8_S8_EEENS6_IJNS7_ILi64EEENS7_ILi96EEENS7_ILi192EEEEEENS_6half_tEfNS_4arch4Sm90ELb0ELb0ELb0ELb1ELb1ELb0ELb1ELb0ELi3ELi1ELi1ELi1ELb0EEENS1_24CollectiveEpilogueBwdGQAISD_fSG_Li384ELb1ELb1EEENS1_19SingleTileSchedulerILb1ELb0ELb0ELi96EEEEEEEEEvNT_6ParamsE)
        /*02fc*/ 	.word	0x00000000


	//----- nvinfo : EIATTR_MIN_STACK_SIZE
	.align		4
.L_144:
        /*0300*/ 	.byte	0x04, 0x12
        /*0302*/ 	.short	(.L_146 - .L_145)
	.align		4
.L_145:
        /*0304*/ 	.word	index@(_ZN7cutlass13device_kernelIN5flash11enable_sm90INS1_16FlashAttnBwdSm90INS1_25CollectiveMainloopBwdSm90ILi2ELi1ELi1EN4cute5tupleIJNS5_1CILi1EEES8_S8_EEENS6_IJNS7_ILi64EEENS7_ILi96EEENS7_ILi192EEEEEENS_6half_tEfNS_4arch4Sm90ELb0ELb1ELb0ELb0ELb0ELb0ELb1ELb0ELi3ELi1ELi1ELi1ELb0EEENS1_21CollectiveEpilogueBwdISD_SE_SG_Li384ELb0ELb1ELi3EEENS1_19SingleTileSchedulerILb0ELb0ELb0ELi96EEEEEEEEEvNT_6ParamsE)
        /*0308*/ 	.word	0x00000000


	//----- nvinfo : EIATTR_MIN_STACK_SIZE
	.align		4
.L_146:
        /*030c*/ 	.byte	0x04, 0x12
        /*030e*/ 	.short	(.L_148 - .L_147)
	.align		4
.L_147:
        /*0310*/ 	.word	index@(_ZN7cutlass13device_kernelIN5flash11enable_sm90INS1_16FlashAttnBwdSm90INS1_25CollectiveMainloopBwdSm90ILi2ELi1ELi1EN4cute5tupleIJNS5_1CILi1EEES8_S8_EEENS6_IJNS7_ILi64EEENS7_ILi96EEENS7_ILi192EEEEEENS_6half_tEfNS_4arch4Sm90ELb0ELb1ELb0ELb0ELb1ELb0ELb1ELb0ELi3ELi1ELi1ELi1ELb0EEENS1_21CollectiveEpilogueBwdISD_SE_SG_Li384ELb0ELb1ELi3EEENS1_19SingleTileSchedulerILb0ELb0ELb0ELi96EEEEEEEEEvNT_6ParamsE)
        /*0314*/ 	.word	0x00000000


	//----- nvinfo : EIATTR_MIN_STACK_SIZE
	.align		4
.L_148:
        /*0318*/ 	.byte	0x04, 0x12
        /*031a*/ 	.short	(.L_150 - .L_149)
	.align		4
.L_149:
        /*031c*/ 	.word	index@(_ZN7cutlass13device_kernelIN5flash11enable_sm90INS1_16FlashAttnBwdSm90INS1_25CollectiveMainloopBwdSm90ILi2ELi1ELi1EN4cute5tupleIJNS5_1CILi1EEES8_S8_EEENS6_IJNS7_ILi64EEENS7_ILi96EEENS7_ILi192EEEEEENS_6half_tEfNS_4arch4Sm90ELb0ELb1ELb0ELb0ELb0ELb0ELb1ELb0ELi3ELi1ELi1ELi1ELb0EEENS1_24CollectiveEpilogueBwdGQAISD_fSG_Li384ELb0ELb0EEENS1_19SingleTileSchedulerILb0ELb0ELb0ELi96EEEEEEEEEvNT_6ParamsE)
        /*0320*/ 	.word	0x00000000


	//----- nvinfo : EIATTR_MIN_STACK_SIZE
	.align		4
.L_150:
        /*0324*/ 	.byte	0x04, 0x12
        /*0326*/ 	.short	(.L_152 - .L_151)
	.align		4
.L_151:
        /*0328*/ 	.word	index@(_ZN7cutlass13device_kernelIN5flash11enable_sm90INS1_16FlashAttnBwdSm90INS1_25CollectiveMainloopBwdSm90ILi2ELi1ELi1EN4cute5tupleIJNS5_1CILi1EEES8_S8_EEENS6_IJNS7_ILi64EEENS7_ILi96EEENS7_ILi192EEEEEENS_6half_tEfNS_4arch4Sm90ELb0ELb1ELb0ELb0ELb1ELb0ELb1ELb0ELi3ELi1ELi1ELi1ELb0EEENS1_24CollectiveEpilogueBwdGQAISD_fSG_Li384ELb0ELb1EEENS1_19SingleTileSchedulerILb0ELb0ELb0ELi96EEEEEEEEEvNT_6ParamsE)
        /*032c*/ 	.word	0x00000000


	//----- nvinfo : EIATTR_MIN_STACK_SIZE
	.align		4
.L_152:
        /*0330*/ 	.byte	0x04, 0x12
        /*0332*/ 	.short	(.L_154 - .L_153)
	.align		4
.L_153:
        /*0334*/ 	.word	index@(_ZN7cutlass13device_kernelIN5flash11enable_sm90INS1_16FlashAttnBwdSm90INS1_25CollectiveMainloopBwdSm90ILi2ELi1ELi1EN4cute5tupleIJNS5_1CILi1EEES8_S8_EEENS6_IJNS7_ILi64EEENS7_ILi96EEENS7_ILi192EEEEEENS_6half_tEfNS_4arch4Sm90ELb0ELb1ELb0ELb1ELb0ELb0ELb1ELb0ELi3ELi1ELi1ELi1ELb0EEENS1_21CollectiveEpilogueBwdISD_SE_SG_Li384ELb1ELb1ELi3EEENS1_19SingleTileSchedulerILb1ELb0ELb0ELi96EEEEEEEEEvNT_6ParamsE)
        /*0338*/ 	.word	0x00000000


	//----- nvinfo : EIATTR_MIN_STACK_SIZE
	.align		4
.L_154:
        /*033c*/ 	.byte	0x04, 0x12
        /*033e*/ 	.short	(.L_156 - .L_155)
	.align		4
.L_155:
        /*0340*/ 	.word	index@(_ZN7cutlass13device_kernelIN5flash11enable_sm90INS1_16FlashAttnBwdSm90INS1_25CollectiveMainloopBwdSm90ILi2ELi1ELi1EN4cute5tupleIJNS5_1CILi1EEES8_S8_EEENS6_IJNS7_ILi64EEENS7_ILi96EEENS7_ILi192EEEEEENS_6half_tEfNS_4arch4Sm90ELb0ELb1ELb0ELb1ELb1ELb0ELb1ELb0ELi3ELi1ELi1ELi1ELb0EEENS1_21CollectiveEpilogueBwdISD_SE_SG_Li384ELb1ELb1ELi3EEENS1_19SingleTileSchedulerILb1ELb0ELb0ELi96EEEEEEEEEvNT_6ParamsE)
        /*0344*/ 	.word	0x00000000


	//----- nvinfo : EIATTR_MIN_STACK_SIZE
	.align		4
.L_156:
        /*0348*/ 	.byte	0x04, 0x12
        /*034a*/ 	.short	(.L_158 - .L_157)
	.align		4
.L_157:
        /*034c*/ 	.word	index@(_ZN7cutlass13device_kernelIN5flash11enable_sm90INS1_16FlashAttnBwdSm90INS1_25CollectiveMainloopBwdSm90ILi2ELi1ELi1EN4cute5tupleIJNS5_1CILi1EEES8_S8_EEENS6_IJNS7_ILi64EEENS7_ILi96EEENS7_ILi192EEEEEENS_6half_tEfNS_4arch4Sm90ELb0ELb1ELb0ELb1ELb0ELb0ELb1ELb0ELi3ELi1ELi1ELi1ELb0EEENS1_24CollectiveEpilogueBwdGQAISD_fSG_Li384ELb1ELb0EEENS1_19SingleTileSchedulerILb1ELb0ELb0ELi96EEEEEEEEEvNT_6ParamsE)
        /*0350*/ 	.word	0x00000000


	//----- nvinfo : EIATTR_MIN_STACK_SIZE
	.align		4
.L_158:
        /*0354*/ 	.byte	0x04, 0x12
        /*0356*/ 	.short	(.L_160 - .L_159)
	.align		4
.L_159:
        /*0358*/ 	.word	index@(_ZN7cutlass13device_kernelIN5flash11enable_sm90INS1_16FlashAttnBwdSm90INS1_25CollectiveMainloopBwdSm90ILi2ELi1ELi1EN4cute5tupleIJNS5_1CILi1EEES8_S8_EEENS6_IJNS7_ILi64EEENS7_ILi96EEENS7_ILi192EEEEEENS_6half_tEfNS_4arch4Sm90ELb0ELb1ELb0ELb1ELb1ELb0ELb1ELb0ELi3ELi1ELi1ELi1ELb0EEENS1_24CollectiveEpilogueBwdGQAISD_fSG_Li384ELb1ELb1EEENS1_19SingleTileSchedulerILb1ELb0ELb0ELi96EEEEEEEEEvNT_6ParamsE)
        /*035c*/ 	.word	0x00000000


	//----- nvinfo : EIATTR_MIN_STACK_SIZE
	.align		4
.L_160:
        /*0360*/ 	.byte	0x04, 0x12
        /*0362*/ 	.short	(.L_162 - .L_161)
	.align		4
.L_161:
        /*0364*/ 	.word	index@(_ZN7cutlass13device_kernelIN5flash11enable_sm90INS1_16FlashAttnBwdSm90INS1_25CollectiveMainloopBwdSm90ILi2ELi1ELi1EN4cute5tupleIJNS5_1CILi1EEES8_S8_EEENS6_IJNS7_ILi64EEENS7_ILi96EEENS7_ILi192EEEEEENS_6half_tEfNS_4arch4Sm90ELb1ELb0ELb0ELb0ELb0ELb0ELb1ELb0ELi3ELi1ELi1ELi1ELb0EEENS1_21CollectiveEpilogueBwdISD_SE_SG_Li384ELb0ELb1ELi3EEENS1_25SingleTileBwdLPTSchedulerILb0ELi96ELb0EEEEEEEEEvNT_6ParamsE)
        /*0368*/ 	.word	0x00000018


	//----- nvinfo : EIATTR_MIN_STACK_SIZE
	.align		4
.L_162:
        /*036c*/ 	.byte	0x04, 0x12
        /*036e*/ 	.short	(.L_164 - .L_163)
	.align		4
.L_163:
        /*0370*/ 	.word	index@(_ZN7cutlass13device_kernelIN5flash11enable_sm90INS1_16FlashAttnBwdSm90INS1_25CollectiveMainloopBwdSm90ILi2ELi1ELi1EN4cute5tupleIJNS5_1CILi1EEES8_S8_EEENS6_IJNS7_ILi64EEENS7_ILi96EEENS7_ILi192EEEEEENS_6half_tEfNS_4arch4Sm90ELb1ELb0ELb0ELb0ELb1ELb0ELb1ELb0ELi3ELi1ELi1ELi1ELb0EEENS1_21CollectiveEpilogueBwdISD_SE_SG_Li384ELb0ELb1ELi3EEENS1_25SingleTileBwdLPTSchedulerILb0ELi96ELb1EEEEEEEEEvNT_6ParamsE)
        /*0374*/ 	.word	0x00000018


	//----- nvinfo : EIATTR_MIN_STACK_SIZE
	.align		4
.L_164:
        /*0378*/ 	.byte	0x04, 0x12
        /*037a*/ 	.short	(.L_166 - .L_165)
	.align		4
.L_165:
        /*037c*/ 	.word	index@(_ZN7cutlass13device_kernelIN5flash11enable_sm90INS1_16FlashAttnBwdSm90INS1_25CollectiveMainloopBwdSm90ILi2ELi1ELi1EN4cute5tupleIJNS5_1CILi1EEES8_S8_EEENS6_IJNS7_ILi64EEENS7_ILi96EEENS7_ILi192EEEEEENS_6half_tEfNS_4arch4Sm90ELb1ELb0ELb0ELb0ELb0ELb0ELb1ELb0ELi3ELi1ELi1ELi1ELb0EEENS1_24CollectiveEpilogueBwdGQAISD_fSG_Li384ELb0ELb0EEENS1_25SingleTileBwdLPTSchedulerILb0ELi96ELb0EEEEEEEEEvNT_6ParamsE)
        /*0380*/ 	.word	0x00000018


	//----- nvinfo : EIATTR_MIN_STACK_SIZE
	.align		4
.L_166:
        /*0384*/ 	.byte	0x04, 0x12
        /*0386*/ 	.short	(.L_168 - .L_167)
	.align		4
.L_167:
        /*0388*/ 	.word	index@(_ZN7cutlass13device_kernelIN5flash11enable_sm90INS1_16FlashAttnBwdSm90INS1_25CollectiveMainloopBwdSm90ILi2ELi1ELi1EN4cute5tupleIJNS5_1CILi1EEES8_S8_EEENS6_IJNS7_ILi64EEENS7_ILi96EEENS7_ILi192EEEEEENS_6half_tEfNS_4arch4Sm90ELb1ELb0ELb0ELb0ELb1ELb0ELb1ELb0ELi3ELi1ELi1ELi1ELb0EEENS1_24CollectiveEpilogueBwdGQAISD_fSG_Li384ELb0ELb1EEENS1_25SingleTileBwdLPTSchedulerILb0ELi96ELb1EEEEEEEEEvNT_6ParamsE)
        /*038c*/ 	.word	0x00000018


	//----- nvinfo : EIATTR_MIN_STACK_SIZE
	.align		4
.L_168:
        /*0390*/ 	.byte	0x04, 0x12
        /*0392*/ 	.short	(.L_170 - .L_169)
	.align		4
.L_169:
        /*0394*/ 	.word	index@(_ZN7cutlass13device_kernelIN5flash22FlashAttnBwdPreprocessIN4cute5tupleIJNS3_1CILi64EEENS5_ILi192EEEEEENS_6half_tEfNS_4arch4Sm90ELb1ELb0EEEEEvNT_6ParamsE)
        /*0398*/ 	.word	0x00000000


	//----- nvinfo : EIATTR_MIN_STACK_SIZE
	.align		4
.L_170:
        /*039c*/ 	.byte	0x04, 0x12
        /*039e*/ 	.short	(.L_172 - .L_171)
	.align		4
.L_171:
        /*03a0*/ 	.word	index@(_ZN7cutlass13device_kernelIN5flash11enable_sm90INS1_16FlashAttnBwdSm90INS1_25CollectiveMainloopBwdSm90ILi2ELi1ELi1EN4cute5tupleIJNS5_1CILi1EEES8_S8_EEENS6_IJNS7_ILi64EEENS7_ILi96EEENS7_ILi192EEEEEENS_6half_tEfNS_4arch4Sm90ELb1ELb0ELb0ELb1ELb0ELb0ELb1ELb0ELi3ELi1ELi1ELi1ELb0EEENS1_21CollectiveEpilogueBwdISD_SE_SG_Li384ELb1ELb1ELi3EEENS1_25SingleTileBwdLPTSchedulerILb1ELi96ELb0EEEEEEEEEvNT_6ParamsE)
        /*03a4*/ 	.word	0x00000008


	//----- nvinfo : EIATTR_MIN_STACK_SIZE
	.align		4
.L_172:
        /*03a8*/ 	.byte	0x04, 0x12
        /*03aa*/ 	.short	(.L_174 - .L_173)
	.align		4
.L_173:
        /*03ac*/ 	.word	index@(_ZN7cutlass13device_kernelIN5flash11enable_sm90INS1_16FlashAttnBwdSm90INS1_25CollectiveMainloopBwdSm90ILi2ELi1ELi1EN4cute5tupleIJNS5_1CILi1EEES8_S8_EEENS6_IJNS7_ILi64EEENS7_ILi96EEENS7_ILi192EEEEEENS_6half_tEfNS_4arch4Sm90ELb1ELb0ELb0ELb1ELb1ELb0ELb1ELb0ELi3ELi1ELi1ELi1ELb0EEENS1_21CollectiveEpilogueBwdISD_SE_SG_Li384ELb1ELb1ELi3EEENS1_25SingleTileBwdLPTSchedulerILb1ELi96ELb1EEEEEEEEEvNT_6ParamsE)
        /*03b0*/ 	.word	0x00000008


	//----- nvinfo : EIATTR_MIN_STACK_SIZE
	.align		4
.L_174:
        /*03b4*/ 	.byte	0x04, 0x12
        /*03b6*/ 	.short	(.L_176 - .L_175)
	.align		4
.L_175:
        /*03b8*/ 	.word	index@(_ZN7cutlass13device_kernelIN5flash11enable_sm90INS1_16FlashAttnBwdSm90INS1_25CollectiveMainloopBwdSm90ILi2ELi1ELi1EN4cute5tupleIJNS5_1CILi1EEES8_S8_EEENS6_IJNS7_ILi64EEENS7_ILi96EEENS7_ILi192EEEEEENS_6half_tEfNS_4arch4Sm90ELb1ELb0ELb0ELb1ELb0ELb0ELb1ELb0ELi3ELi1ELi1ELi1ELb0EEENS1_24CollectiveEpilogueBwdGQAISD_fSG_Li384ELb1ELb0EEENS1_25SingleTileBwdLPTSchedulerILb1ELi96ELb0EEEEEEEEEvNT_6ParamsE)
        /*03bc*/ 	.word	0x00000008


	//----- nvinfo : EIATTR_MIN_STACK_SIZE
	.align		4
.L_176:
        /*03c0*/ 	.byte	0x04, 0x12
        /*03c2*/ 	.short	(.L_178 - .L_177)
	.align		4
.L_177:
        /*03c4*/ 	.word	index@(_ZN7cutlass13device_kernelIN5flash32FlashAttnBwdPostprocessConvertdQIN4cute5tupleIJNS3_1CILi96EEENS5_ILi192EEEEEENS_6half_tEfNS_4arch4Sm90ELi384ENS3_8TiledMMAINS3_8MMA_AtomIJNS3_4SM904GMMA25MMA_64x96x16_F32F16F16_SSILNSF_5MajorE1ELSH_1ELNSF_7ScaleInE1ELSI_1EEEEEENS3_6LayoutINS4_IJNS5_ILi3EEENS5_ILi1EEESN_EEENS4_IJSN_NS5_ILi0EEESP_EEEEENS4_IJNS3_10UnderscoreESS_SS_EEEEELb1EEEEEvNT_6ParamsE)
        /*03c8*/ 	.word	0x00000000


	//----- nvinfo : EIATTR_MIN_STACK_SIZE
	.align		4
.L_178:
        /*03cc*/ 	.byte	0x04, 0x12
        /*03ce*/ 	.short	(.L_180 - .L_179)
	.align		4
.L_179:
        /*03d0*/ 	.word	index@(_ZN7cutlass13device_kernelIN5flash32FlashAttnBwdPostprocessConvertdQIN4cute5tupleIJNS3_1CILi64EEENS5_ILi192EEEEEENS_6half_tEfNS_4arch4Sm90ELi384ENS3_8TiledMMAINS3_8MMA_AtomIJNS3_4SM904GMMA25MMA_64x64x16_F32F16F16_SSILNSF_5MajorE0ELSH_1ELNSF_7ScaleInE1ELSI_1EEEEEENS3_6LayoutINS4_IJNS5_ILi1EEENS5_ILi3EEESM_EEENS4_IJNS5_ILi0EEESM_SP_EEEEENS4_IJNS3_10UnderscoreESS_SS_EEEEELb0EEEEEvNT_6ParamsE)
        /*03d4*/ 	.word	0x00000000


	//----- nvinfo : EIATTR_MIN_STACK_SIZE
	.align		4
.L_180:
        /*03d8*/ 	.byte	0x04, 0x12
        /*03da*/ 	.short	(.L_182 - .L_181)
	.align		4
.L_181:
        /*03dc*/ 	.word	index@(_ZN7cutlass13device_kernelIN5flash11enable_sm90INS1_16FlashAttnBwdSm90INS1_25CollectiveMainloopBwdSm90ILi2ELi1ELi1EN4cute5tupleIJNS5_1CILi1EEES8_S8_EEENS6_IJNS7_ILi64EEENS7_ILi96EEENS7_ILi192EEEEEENS_6half_tEfNS_4arch4Sm90ELb1ELb0ELb0ELb1ELb1ELb0ELb1ELb0ELi3ELi1ELi1ELi1ELb0EEENS1_24CollectiveEpilogueBwdGQAISD_fSG_Li384ELb1ELb1EEENS1_25SingleTileBwdLPTSchedulerILb1ELi96ELb1EEEEEEEEEvNT_6ParamsE)
        /*03e0*/ 	.word	0x00000008


	//----- nvinfo : EIATTR_MIN_STACK_SIZE
	.align		4
.L_182:
        /*03e4*/ 	.byte	0x04, 0x12
        /*03e6*/ 	.short	(.L_184 - .L_183)
	.align		4
.L_183:
        /*03e8*/ 	.word	index@(_ZN7cutlass13device_kernelIN5flash22FlashAttnBwdPreprocessIN4cute5tupleIJNS3_1CILi64EEENS5_ILi192EEEEEENS_6half_tEfNS_4arch4Sm90ELb1ELb1EEEEEvNT_6ParamsE)
        /*03ec*/ 	.word	0x00000000
.L_184:


//--------------------- .nv.compat                --------------------------
	.section	.nv.compat,"",@"SHT_CUDA_COMPAT_INFO"
	.align	4
        /*0000*/ 	.byte	0x02, 0x09, 0x01, 0x00, 0x02, 0x02, 0x04, 0x00, 0x02, 0x05, 0x05, 0x00, 0x03, 0x07, 0x01, 0x01
        /*0010*/ 	.byte	0x02, 0x03, 0x01, 0x00, 0x02, 0x06, 0x01, 0x00, 0x04, 0x0b, 0x08, 0x00, 0x00, 0x00, 0x00, 0x00
        /*0020*/ 	.byte	0x00, 0x00, 0x00, 0x00


//--------------------- .nv.info._ZN7cutlass13device_kernelIN5flash11enable_sm90INS1_16FlashAttnBwdSm90INS1_25CollectiveMainloopBwdSm90ILi2ELi1ELi1EN4cute5tupleIJNS5_1CILi1EEES8_S8_EEENS6_IJNS7_ILi64EEENS7_ILi96EEENS7_ILi192EEEEEENS_6half_tEfNS_4arch4Sm90ELb0ELb0ELb0ELb0ELb0ELb0ELb1ELb0ELi3ELi1ELi1ELi1ELb0EEENS1_21CollectiveEpilogueBwdISD_SE_SG_Li384ELb0ELb1ELi3EEENS1_19SingleTileSchedulerILb0ELb0ELb0ELi96EEEEEEEEEvNT_6ParamsE --------------------------
	.section	.nv.info._ZN7cutlass13device_kernelIN5flash11enable_sm90INS1_16FlashAttnBwdSm90INS1_25CollectiveMainloopBwdSm90ILi2ELi1ELi1EN4cute5tupleIJNS5_1CILi1EEES8_S8_EEENS6_IJNS7_ILi64EEENS7_ILi96EEENS7_ILi192EEEEEENS_6half_tEfNS_4arch4Sm90ELb0ELb0ELb0ELb0ELb0ELb0ELb1ELb0ELi3ELi1ELi1ELi1ELb0EEENS1_21CollectiveEpilogueBwdISD_SE_SG_Li384ELb0ELb1ELi3EEENS1_19SingleTileSchedulerILb0ELb0ELb0ELi96EEEEEEEEEvNT_6ParamsE,"",@"SHT_CUDA_INFO"
	.sectionflags	@""
	.align	4


	//----- nvinfo : EIATTR_CUDA_API_VERSION
	.align		4
        /*0000*/ 	.byte	0x04, 0x37
        /*0002*/ 	.short	(.L_186 - .L_185)
.L_185:
        /*0004*/ 	.word	0x00000082


	//----- nvinfo : EIATTR_KPARAM_INFO
	.align		4
.L_186:
        /*0008*/ 	.byte	0x04, 0x17
        /*000a*/ 	.short	(.L_188 - .L_187)
.L_187:
        /*000c*/ 	.word	0x00000000
        /*0010*/ 	.short	0x0000
        /*0012*/ 	.short	0x0070
        /*0014*/ 	.byte	0x00, 0xf0, 0x01, 0x24


	//----- nvinfo : EIATTR_SPARSE_MMA_MASK
	.align		4
.L_188:
        /*0018*/ 	.byte	0x03, 0x50
        /*001a*/ 	.short	0x0000


	//----- nvinfo : EIATTR_MAXREG_COUNT
	.align		4
        /*001c*/ 	.byte	0x03, 0x1b
        /*001e*/ 	.short	0x0080


	//----- nvinfo : EIATTR_NUM_BARRIERS
	.align		4
        /*0020*/ 	.byte	0x02, 0x4c
        /*0022*/ 	.byte	0x10
	.zero		1


	//----- nvinfo : EIATTR_EXTERNS
	.align		4
        /*0024*/ 	.byte	0x04, 0x0f
        /*0026*/ 	.short	(.L_190 - .L_189)


	//   ....[0]....
	.align		4
.L_189:
        /*0028*/ 	.word	index@(__assertfail)


	//----- nvinfo : EIATTR_MERCURY_ISA_VERSION
	.align		4
.L_190:
        /*002c*/ 	.byte	0x03, 0x5f
        /*002e*/ 	.short	0x0101


	//----- nvinfo : EIATTR_INT_WARP_WIDE_INSTR_OFFSETS
	.align		4
        /*0030*/ 	.byte	0x04, 0x31
        /*0032*/ 	.short	(.L_192 - .L_191)


	//   ....[0]....
.L_191:
        /*0034*/ 	.word	0x000001d0


	//   ....[1]....
        /*0038*/ 	.word	0x00000290


	//----- nvinfo : EIATTR_COOP_GROUP_MASK_REGIDS
	.align		4
.L_192:
        /*003c*/ 	.byte	0x04, 0x29
        /*003e*/ 	.short	(.L_194 - .L_193)


	//   ....[0]....
.L_193:
        /*0040*/ 	.word	0xffffffff


	//   ....[1]....
        /*0044*/ 	.word	0xffffffff


	//   ....[2]....
        /*0048*/ 	.word	0xffffffff


	//   ....[3]....
        /*004c*/ 	.word	0xffffffff


	//   ....[4]....
        /*0050*/ 	.word	0xffffffff


	//   ....[5]....
        /*0054*/ 	.word	0xffffffff


	//   ....[6]....
        /*0058*/ 	.word	0xffffffff


	//   ....[7]....
        /*005c*/ 	.word	0xffffffff


	//   ....[8]....
        /*0060*/ 	.word	0x0500000f


	//----- nvinfo : EIATTR_COOP_GROUP_INSTR_OFFSETS
	.align		4
.L_194:
        /*0064*/ 	.byte	0x04, 0x28
        /*0066*/ 	.short	(.L_196 - .L_195)


	//   ....[0]....
.L_195:
        /*0068*/ 	.word	0x00000050


	//   ....[1]....
        /*006c*/ 	.word	0x000001e0


	//   ....[2]....
        /*0070*/ 	.word	0x00000270


	//   ....[3]....
        /*0074*/ 	.word	0x000003f0


	//   ....[4]....
        /*0078*/ 	.word	0x00000600


	//   ....[5]....
        /*007c*/ 	.word	0x00000b70


	//   ....[6]....
        /*0080*/ 	.word	0x00003d00


	//   ....[7]....
        /*0084*/ 	.word	0x00004360


	//   ....[8]....
        /*0088*/ 	.word	0x00007420


	//----- nvinfo : EIATTR_REG_RECONFIG
	.align		4
.L_196:
        /*008c*/ 	.byte	0x01, 0x54
	.zero		2


	//----- nvinfo : EIATTR_SYSCALL_OFFSETS
	.align		4
        /*0090*/ 	.byte	0x04, 0x46
        /*0092*/ 	.short	(.L_198 - .L_197)


	//   ....[0]....
.L_197:
        /*0094*/ 	.word	0x000007d0


	//   ....[1]....
        /*0098*/ 	.word	0x000008c0


	//   ....[2]....
        /*009c*/ 	.word	0x00000a00


	//   ....[3]....
        /*00a0*/ 	.word	0x00000af0


	//   ....[4]....
        /*00a4*/ 	.word	0x00003720


	//   ....[5]....
        /*00a8*/ 	.word	0x00003860


	//   ....[6]....
        /*00ac*/ 	.word	0x00003980


	//   ....[7]....
        /*00b0*/ 	.word	0x00003aa0


	//----- nvinfo : EIATTR_MBARRIER_INSTR_OFFSETS
	.align		4
.L_198:
        /*00b4*/ 	.byte	0x04, 0x39
        /*00b6*/ 	.short	(.L_200 - .L_199)


	//   ....[0]....
.L_199:
        /*00b8*/ 	.word	0x000002b0
        /*00bc*/ 	.word	0x000000ff
        /*00c0*/ 	.word	0x00036400
        /*00c4*/ 	.short	0x0100
        /*00c6*/ 	.byte	0x06
	.zero		1


	//   ....[1]....
        /*00c8*/ 	.word	0x000003a0
        /*00cc*/ 	.word	0x000000ff
        /*00d0*/ 	.word	0x00036410
        /*00d4*/ 	.short	0x0100
        /*00d6*/ 	.byte	0x08
	.zero		1


	//   ....[2]....
        /*00d8*/ 	.word	0x000003b0
        /*00dc*/ 	.word	0x000000ff
        /*00e0*/ 	.word	0x00036420
        /*00e4*/ 	.short	0x0100
        /*00e6*/ 	.byte	0x08
	.zero		1


	//   ....[3]....
        /*00e8*/ 	.word	0x000003c0
        /*00ec*/ 	.word	0x000000ff
        /*00f0*/ 	.word	0x00036418
        /*00f4*/ 	.short	0x0100
        /*00f6*/ 	.byte	0x08
	.zero		1


	//   ....[4]....
        /*00f8*/ 	.word	0x000003d0
        /*00fc*/ 	.word	0x000000ff
        /*0100*/ 	.word	0x00036428
        /*0104*/ 	.short	0x0100
        /*0106*/ 	.byte	0x08
	.zero		1


	//   ....[5]....
        /*0108*/ 	.word	0x00000500
        /*010c*/ 	.word	0x000000ff
        /*0110*/ 	.word	0x00036430
        /*0114*/ 	.short	0x0100
        /*0116*/ 	.byte	0x08
	.zero		1


	//   ....[6]....
        /*0118*/ 	.word	0x00000510
        /*011c*/ 	.word	0x000000ff
        /*0120*/ 	.word	0x00036438
        /*0124*/ 	.short	0x0100
        /*0126*/ 	.byte	0x08
	.zero		1


	//   ....[7]....
        /*0128*/ 	.word	0x00000bb0
        /*012c*/ 	.word	0x000000ff
        /*0130*/ 	.word	0x00036400
        /*0134*/ 	.short	0x010a
        /*0136*/ 	.byte	0x25
	.zero		1


	//   ....[8]....
        /*0138*/ 	.word	0x00000d40
        /*013c*/ 	.word	0x000000ff
        /*0140*/ 	.word	0x00036400
        /*0144*/ 	.short	0x010a
        /*0146*/ 	.byte	0x25
	.zero		1


	//   ....[9]....
        /*0148*/ 	.word	0x00001430
        /*014c*/ 	.word	0x00000004
        /*0150*/ 	.word	0x00036410
        /*0154*/ 	.short	0x010a
        /*0156*/ 	.byte	0x3f
	.zero		1


	//   ....[10]....
        /*0158*/ 	.word	0x00001470
        /*015c*/ 	.word	0x00000004
        /*0160*/ 	.word	0x00036410
        /*0164*/ 	.short	0x010a
        /*0166*/ 	.byte	0x3f
	.zero		1


	//   ....[11]....
        /*0168*/ 	.word	0x00001b10
        /*016c*/ 	.word	0x000000ff
        /*0170*/ 	.word	0x00036430
        /*0174*/ 	.short	0x010a
        /*0176*/ 	.byte	0x25
	.zero		1


	//   ....[12]....
        /*0178*/ 	.word	0x00001b50
        /*017c*/ 	.word	0x000000ff
        /*0180*/ 	.word	0x00036430
        /*0184*/ 	.short	0x010a
        /*0186*/ 	.byte	0x25
	.zero		1


	//   ....[13]....
        /*0188*/ 	.word	0x00002f20
        /*018c*/ 	.word	0x000000ff
        /*0190*/ 	.word	0x00000000
        /*0194*/ 	.short	0x0101
        /*0196*/ 	.byte	0x04
	.zero		1


	//   ....[14]....
        /*0198*/ 	.word	0x000032b0
        /*019c*/ 	.word	0x00000004
        /*01a0*/ 	.word	0x00000000
        /*01a4*/ 	.short	0x0101
        /*01a6*/ 	.byte	0x3f
	.zero		1


	//   ....[15]....
        /*01a8*/ 	.word	0x000055d0
        /*01ac*/ 	.word	0x00000000
        /*01b0*/ 	.word	0x00036420
        /*01b4*/ 	.short	0x010a
        /*01b6*/ 	.byte	0x3f
	.zero		1


	//   ....[16]....
        /*01b8*/ 	.word	0x00005d10
        /*01bc*/ 	.word	0x00000000
        /*01c0*/ 	.word	0x00036438
        /*01c4*/ 	.short	0x010a
        /*01c6*/ 	.byte	0x3f
	.zero		1


	//   ....[17]....
        /*01c8*/ 	.word	0x00006060
        /*01cc*/ 	.word	0x00000000
        /*01d0*/ 	.word	0x00036428
        /*01d4*/ 	.short	0x010a
        /*01d6*/ 	.byte	0x3f
	.zero		1


	//   ....[18]....
        /*01d8*/ 	.word	0x000062f0
        /*01dc*/ 	.word	0x00000000
        /*01e0*/ 	.word	0x00036438
        /*01e4*/ 	.short	0x010a
        /*01e6*/ 	.byte	0x3f
	.zero		1


	//   ....[19]....
        /*01e8*/ 	.word	0x000065d0
        /*01ec*/ 	.word	0x00000000
        /*01f0*/ 	.word	0x00036420
        /*01f4*/ 	.short	0x010a
        /*01f6*/ 	.byte	0x3f
	.zero		1


	//   ....[20]....
        /*01f8*/ 	.word	0x000068c0
        /*01fc*/ 	.word	0x00000000
        /*0200*/ 	.word	0x00036438
        /*0204*/ 	.short	0x010a
        /*0206*/ 	.byte	0x3f
	.zero		1


	//   ....[21]....
        /*0208*/ 	.word	0x00006bb0
        /*020c*/ 	.word	0x00000000
        /*0210*/ 	.word	0x00036428
        /*0214*/ 	.short	0x010a
        /*0216*/ 	.byte	0x3f
	.zero		1


	//   ....[22]....
        /*0218*/ 	.word	0x00006e60
        /*021c*/ 	.word	0x00000000
        /*0220*/ 	.word	0x00036438
        /*0224*/ 	.short	0x010a
        /*0226*/ 	.byte	0x3f
	.zero		1


	//   ....[23]....
        /*0228*/ 	.word	0x000072b0
        /*022c*/ 	.word	0x00000007
        /*0230*/ 	.word	0x00000000
        /*0234*/ 	.short	0x010a
        /*0236*/ 	.byte	0x3f
	.zero		1


	//   ....[24]....
        /*0238*/ 	.word	0x00007330
        /*023c*/ 	.word	0x00000003
        /*0240*/ 	.word	0x00000000
        /*0244*/ 	.short	0x010a
        /*0246*/ 	.byte	0x3f
	.zero		1


	//   ....[25]....
        /*0248*/ 	.word	0x00007380
        /*024c*/ 	.word	0x00000009
        /*0250*/ 	.word	0x00036438
        /*0254*/ 	.short	0x010a
        /*0256*/ 	.byte	0x3f
	.zero		1


	//   ....[26]....
        /*0258*/ 	.word	0x00007450
        /*025c*/ 	.word	0x00000013
        /*0260*/ 	.word	0x00036400
        /*0264*/ 	.short	0x010a
        /*0266*/ 	.byte	0x3f
	.zero		1


	//   ....[27]....
        /*0268*/ 	.word	0x000074a0
        /*026c*/ 	.word	0x00000004
        /*0270*/ 	.word	0x00036410
        /*0274*/ 	.short	0x010a
        /*0276*/ 	.byte	0x3f
	.zero		1


	//   ....[28]....
        /*0278*/ 	.word	0x000074f0
        /*027c*/ 	.word	0x00000013
        /*0280*/ 	.word	0x00036430
        /*0284*/ 	.short	0x010a
        /*0286*/ 	.byte	0x3f
	.zero		1


	//   ....[29]....
        /*0288*/ 	.word	0x00007540
        /*028c*/ 	.word	0x00000000
        /*0290*/ 	.word	0x00036420
        /*0294*/ 	.short	0x010a
        /*0296*/ 	.byte	0x3f
	.zero		1


	//   ....[30]....
        /*0298*/ 	.word	0x00007590
        /*029c*/ 	.word	0x00000000
        /*02a0*/ 	.word	0x00036438
        /*02a4*/ 	.short	0x010a
        /*02a6*/ 	.byte	0x3f
	.zero		1


	//   ....[31]....
        /*02a8*/ 	.word	0x000075e0
        /*02ac*/ 	.word	0x00000000
        /*02b0*/ 	.word	0x00036428
        /*02b4*/ 	.short	0x010a
        /*02b6*/ 	.byte	0x3f
	.zero		1


	//   ....[32]....
        /*02b8*/ 	.word	0x00007630
        /*02bc*/ 	.word	0x00000000
        /*02c0*/ 	.word	0x00036438
        /*02c4*/ 	.short	0x010a
        /*02c6*/ 	.byte	0x3f
	.zero		1


	//   ....[33]....
        /*02c8*/ 	.word	0x00007690
        /*02cc*/ 	.word	0x00000000
        /*02d0*/ 	.word	0x00036420
        /*02d4*/ 	.short	0x010a
        /*02d6*/ 	.byte	0x3f
	.zero		1


	//   ....[34]....
        /*02d8*/ 	.word	0x000076e0
        /*02dc*/ 	.word	0x00000000
        /*02e0*/ 	.word	0x00036438
        /*02e4*/ 	.short	0x010a
        /*02e6*/ 	.byte	0x3f
	.zero		1


	//   ....[35]....
        /*02e8*/ 	.word	0x00007730
        /*02ec*/ 	.word	0x00000000
        /*02f0*/ 	.word	0x00036428
        /*02f4*/ 	.short	0x010a
        /*02f6*/ 	.byte	0x3f
	.zero		1


	//   ....[36]....
        /*02f8*/ 	.word	0x00007780
        /*02fc*/ 	.word	0x00000000
        /*0300*/ 	.word	0x00036438
        /*0304*/ 	.short	0x010a
        /*0306*/ 	.byte	0x3f
	.zero		1


	//   ....[37]....
        /*0308*/ 	.word	0x00007860
        /*030c*/ 	.word	0x00000007
        /*0310*/ 	.word	0x00000000
        /*0314*/ 	.short	0x010a
        /*0316*/ 	.byte	0x3f
	.zero		1


	//   ....[38]....
        /*0318*/ 	.word	0x000078b0
        /*031c*/ 	.word	0x00000003
        /*0320*/ 	.word	0x00000000
        /*0324*/ 	.short	0x010a
        /*0326*/ 	.byte	0x3f
	.zero		1


	//----- nvinfo : EIATTR_NUM_MBARRIERS
	.align		4
.L_200:
        /*0328*/ 	.byte	0x03, 0x38
        /*032a*/ 	.short	0x0007


	//----- nvinfo : EIATTR_EXIT_INSTR_OFFSETS
	.align		4
        /*032c*/ 	.byte	0x04, 0x1c
        /*032e*/ 	.short	(.L_202 - .L_201)


	//   ....[0]....
.L_201:
        /*0330*/ 	.word	0x00000660


	//   ....[1]....
        /*0334*/ 	.word	0x00004310


	//   ....[2]....
        /*0338*/ 	.word	0x000043a0


	//   ....[3]....
        /*033c*/ 	.word	0x000043d0


	//   ....[4]....
        /*0340*/ 	.word	0x000044d0


	//   ....[5]....
        /*0344*/ 	.word	0x00004e10


	//   ....[6]....
        /*0348*/ 	.word	0x00005260


	//   ....[7]....
        /*034c*/ 	.word	0x000073d0


	//----- nvinfo : EIATTR_MAX_THREADS
	.align		4
.L_202:
        /*0350*/ 	.byte	0x04, 0x05
        /*0352*/ 	.short	(.L_204 - .L_203)
.L_203:
        /*0354*/ 	.word	0x00000200
        /*0358*/ 	.word	0x00000001
        /*035c*/ 	.word	0x00000001


	//----- nvinfo : EIATTR_CRS_STACK_SIZE
	.align		4
.L_204:
        /*0360*/ 	.byte	0x04, 0x1e
        /*0362*/ 	.short	(.L_206 - .L_205)
.L_205:
        /*0364*/ 	.word	0x00000000


	//----- nvinfo : EIATTR_CBANK_PARAM_SIZE
	.align		4
.L_206:
        /*0368*/ 	.byte	0x03, 0x19
        /*036a*/ 	.short	0x0970


	//----- nvinfo : EIATTR_PARAM_CBANK
	.align		4
        /*036c*/ 	.byte	0x04, 0x0a
        /*036e*/ 	.short	(.L_208 - .L_207)
	.align		4
.L_207:
        /*0370*/ 	.word	index@(.nv.constant0._ZN7cutlass13device_kernelIN5flash11enable_sm90INS1_16FlashAttnBwdSm90INS1_25CollectiveMainloopBwdSm90ILi2ELi1ELi1EN4cute5tupleIJNS5_1CILi1EEES8_S8_EEENS6_IJNS7_ILi64EEENS7_ILi96EEENS7_ILi192EEEEEENS_6half_tEfNS_4arch4Sm90ELb0ELb0ELb0ELb0ELb0ELb0ELb1ELb0ELi3ELi1ELi1ELi1ELb0EEENS1_21CollectiveEpilogueBwdISD_SE_SG_Li384ELb0ELb1ELi3EEENS1_19SingleTileSchedulerILb0ELb0ELb0ELi96EEEEEEEEEvNT_6ParamsE)
        /*0374*/ 	.short	0x0210
        /*0376*/ 	.short	0x0970


	//----- nvinfo : EIATTR_SW_WAR
	.align		4
.L_208:
        /*0378*/ 	.byte	0x04, 0x36
        /*037a*/ 	.short	(.L_210 - .L_209)
.L_209:
        /*037c*/ 	.word	0x00000008
.L_210:


//--------------------- .nv.info._ZN7cutlass13device_kernelIN5flash11enable_sm90INS1_16FlashAttnBwdSm90INS1_25CollectiveMainloopBwdSm90ILi2ELi1ELi1EN4cute5tupleIJNS5_1CILi1EEES8_S8_EEENS6_IJNS7_ILi64EEENS7_ILi96EEENS7_ILi192EEEEEENS_6half_tEfNS_4arch4Sm90ELb0ELb0ELb0ELb0ELb1ELb0ELb1ELb0ELi3ELi1ELi1ELi1ELb0EEENS1_21CollectiveEpilogueBwdISD_SE_SG_Li384ELb0ELb1ELi3EEENS1_19SingleTileSchedulerILb0ELb0ELb0ELi96EEEEEEEEEvNT_6ParamsE --------------------------
	.section	.nv.info._ZN7cutlass13device_kernelIN5flash11enable_sm90INS1_16FlashAttnBwdSm90INS1_25CollectiveMainloopBwdSm90ILi2ELi1ELi1EN4cute5tupleIJNS5_1CILi1EEES8_S8_EEENS6_IJNS7_ILi64EEENS7_ILi96EEENS7_ILi192EEEEEENS_6half_tEfNS_4arch4Sm90ELb0ELb0ELb0ELb0ELb1ELb0ELb1ELb0ELi3ELi1ELi1ELi1ELb0EEENS1_21CollectiveEpilogueBwdISD_SE_SG_Li384ELb0ELb1ELi3EEENS1_19SingleTileSchedulerILb0ELb0ELb0ELi96EEEEEEEEEvNT_6ParamsE,"",@"SHT_CUDA_INFO"
	.sectionflags	@""
	.align	4


	//----- nvinfo : EIATTR_CUDA_API_VERSION
	.align		4
        /*0000*/ 	.byte	0x04, 0x37
        /*0002*/ 	.short	(.L_212 - .L_211)
.L_211:
        /*0004*/ 	.word	0x00000082


	//----- nvinfo : EIATTR_KPARAM_INFO
	.align		4
.L_212:
        /*0008*/ 	.byte	0x04, 0x17
        /*000a*/ 	.short	(.L_214 - .L_213)
.L_213:
        /*000c*/ 	.word	0x00000000
        /*0010*/ 	.short	0x0000
        /*0012*/ 	.short	0x0070
        /*0014*/ 	.byte	0x00, 0xf0, 0x01, 0x24


	//----- nvinfo : EIATTR_SPARSE_MMA_MASK
	.align		4
.L_214:
        /*0018*/ 	.byte	0x03, 0x50
        /*001a*/ 	.short	0x0000


	//----- nvinfo : EIATTR_MAXREG_COUNT
	.align		4
        /*001c*/ 	.byte	0x03, 0x1b
        /*001e*/ 	.short	0x0080


	//----- nvinfo : EIATTR_NUM_BARRIERS
	.align		4
        /*0020*/ 	.byte	0x02, 0x4c
        /*0022*/ 	.byte	0x10
	.zero		1


	//----- nvinfo : EIATTR_EXTERNS
	.align		4
        /*0024*/ 	.byte	0x04, 0x0f
        /*0026*/ 	.short	(.L_216 - .L_215)


	//   ....[0]....
	.align		4
.L_215:
        /*0028*/ 	.word	index@(__assertfail)


	//----- nvinfo : EIATTR_MERCURY_ISA_VERSION
	.align		4
.L_216:
        /*002c*/ 	.byte	0x03, 0x5f
        /*002e*/ 	.short	0x0101


	//----- nvinfo : EIATTR_INT_WARP_WIDE_INSTR_OFFSETS
	.align		4
        /*0030*/ 	.byte	0x04, 0x31
        /*0032*/ 	.short	(.L_218 - .L_217)


	//   ....[0]....
.L_217:
        /*0034*/ 	.word	0x000001d0


	//   ....[1]....
        /*0038*/ 	.word	0x00000290


	//   ....[2]....
        /*003c*/ 	.word	0x00004cb0


	//   ....[3]....
        /*0040*/ 	.word	0x000052a0


	//   ....[4]....
        /*0044*/ 	.word	0x00005a10


	//----- nvinfo : EIATTR_COOP_GROUP_MASK_REGIDS
	.align		4
.L_218:
        /*0048*/ 	.byte	0x04, 0x29
        /*004a*/ 	.short	(.L_220 - .L_219)


	//   ....[0]....
.L_219:
        /*004c*/ 	.word	0xffffffff


	//   ....[1]....
        /*0050*/ 	.word	0xffffffff


	//   ....[2]....
        /*0054*/ 	.word	0xffffffff


	//   ....[3]....
        /*0058*/ 	.word	0xffffffff


	//   ....[4]....
        /*005c*/ 	.word	0xffffffff


	//   ....[5]....
        /*0060*/ 	.word	0xffffffff


	//   ....[6]....
        /*0064*/ 	.word	0xffffffff


	//   ....[7]....
        /*0068*/ 	.word	0xffffffff


	//   ....[8]....
        /*006c*/ 	.word	0xffffffff


	//   ....[9]....
        /*0070*/ 	.word	0xffffffff


	//   ....[10]....
        /*0074*/ 	.word	0xffffffff


	//   ....[11]....
        /*0078*/ 	.word	0xffffffff


	//   ....[12]....
        /*007c*/ 	.word	0xffffffff


	//   ....[13]....
        /*0080*/ 	.word	0xffffffff


	//   ....[14]....
        /*0084*/ 	.word	0x0500000f


	//   ....[15]....
        /*0088*/ 	.word	0x0500000f


	//   ....[16]....
        /*008c*/ 	.word	0x0500000f


	//   ....[17]....
        /*0090*/ 	.word	0x0500000f


	//----- nvinfo : EIATTR_COOP_GROUP_INSTR_OFFSETS
	.align		4
.L_220:
        /*0094*/ 	.byte	0x04, 0x28
        /*0096*/ 	.short	(.L_222 - .L_221)


	//   ....[0]....
.L_221:
        /*0098*/ 	.word	0x00000050


	//   ....[1]....
        /*009c*/ 	.word	0x000001e0


	//   ....[2]....
        /*00a0*/ 	.word	0x00000270


	//   ....[3]....
        /*00a4*/ 	.word	0x000003f0


	//   ....[4]....
        /*00a8*/ 	.word	0x00000600


	//   ....[5]....
        /*00ac*/ 	.word	0x00000b70


	//   ....[6]....
        /*00b0*/ 	.word	0x00003d00


	//   ....[7]....
        /*00b4*/ 	.word	0x00004360


	//   ....[8]....
        /*00b8*/ 	.word	0x000047f0


	//   ....[9]....
        /*00bc*/ 	.word	0x00004be0


	//   ....[10]....
        /*00c0*/ 	.word	0x00004e20


	//   ....[11]....
        /*00c4*/ 	.word	0x000051d0


	//   ....[12]....
        /*00c8*/ 	.word	0x00005480


	//   ....[13]....
        /*00cc*/ 	.word	0x00005940


	//   ....[14]....
        /*00d0*/ 	.word	0x00007c30


	//   ....[15]....
        /*00d4*/ 	.word	0x00007d80


	//   ....[16]....
        /*00d8*/ 	.word	0x00007df0


	//   ....[17]....
        /*00dc*/ 	.word	0x00007e60


	//----- nvinfo : EIATTR_REG_RECONFIG
	.align		4
.L_222:
        /*00e0*/ 	.byte	0x01, 0x54
	.zero		2


	//----- nvinfo : EIATTR_SYSCALL_OFFSETS
	.align		4
        /*00e4*/ 	.byte	0x04, 0x46
        /*00e6*/ 	.short	(.L_224 - .L_223)


	//   ....[0]....
.L_223:
        /*00e8*/ 	.word	0x000007d0


	//   ....[1]....
        /*00ec*/ 	.word	0x000008c0


	//   ....[2]....
        /*00f0*/ 	.word	0x00000a00


	//   ....[3]....
        /*00f4*/ 	.word	0x00000af0


	//   ....[4]....
        /*00f8*/ 	.word	0x00003720


	//   ....[5]....
        /*00fc*/ 	.word	0x00003860


	//   ....[6]....
        /*0100*/ 	.word	0x00003980


	//   ....[7]....
        /*0104*/ 	.word	0x00003aa0


	//----- nvinfo : EIATTR_MBARRIER_INSTR_OFFSETS
	.align		4
.L_224:
        /*0108*/ 	.byte	0x04, 0x39
        /*010a*/ 	.short	(.L_226 - .L_225)


	//   ....[0]....
.L_225:
        /*010c*/ 	.word	0x000002b0
        /*0110*/ 	.word	0x000000ff
        /*0114*/ 	.word	0x00036400
        /*0118*/ 	.short	0x0100
        /*011a*/ 	.byte	0x06
	.zero		1


	//   ....[1]....
        /*011c*/ 	.word	0x000003a0
        /*0120*/ 	.word	0x000000ff
        /*0124*/ 	.word	0x00036410
        /*0128*/ 	.short	0x0100
        /*012a*/ 	.byte	0x08
	.zero		1


	//   ....[2]....
        /*012c*/ 	.word	0x000003b0
        /*0130*/ 	.word	0x000000ff
        /*0134*/ 	.word	0x00036420
        /*0138*/ 	.short	0x0100
        /*013a*/ 	.byte	0x08
	.zero		1


	//   ....[3]....
        /*013c*/ 	.word	0x000003c0
        /*0140*/ 	.word	0x000000ff
        /*0144*/ 	.word	0x00036418
        /*0148*/ 	.short	0x0100
        /*014a*/ 	.byte	0x08
	.zero		1


	//   ....[4]....
        /*014c*/ 	.word	0x000003d0
        /*0150*/ 	.word	0x000000ff
        /*0154*/ 	.word	0x00036428
        /*0158*/ 	.short	0x0100
        /*015a*/ 	.byte	0x08
	.zero		1


	//   ....[5]....
        /*015c*/ 	.word	0x00000500
        /*0160*/ 	.word	0x000000ff
        /*0164*/ 	.word	0x00036430
        /*0168*/ 	.short	0x0100
        /*016a*/ 	.byte	0x08
	.zero		1


	//   ....[6]....
        /*016c*/ 	.word	0x00000510
        /*0170*/ 	.word	0x000000ff
        /*0174*/ 	.word	0x00036438
        /*0178*/ 	.short	0x0100
        /*017a*/ 	.byte	0x08
	.zero		1


	//   ....[7]....
        /*017c*/ 	.word	0x00000bb0
        /*0180*/ 	.word	0x000000ff
        /*0184*/ 	.word	0x00036400
        /*0188*/ 	.short	0x010a
        /*018a*/ 	.byte	0x25
	.zero		1


	//   ....[8]....
        /*018c*/ 	.word	0x00000d40
        /*0190*/ 	.word	0x000000ff
        /*0194*/ 	.word	0x00036400
        /*0198*/ 	.short	0x010a
        /*019a*/ 	.byte	0x25
	.zero		1


	//   ....[9]....
        /*019c*/ 	.word	0x00001430
        /*01a0*/ 	.word	0x00000004
        /*01a4*/ 	.word	0x00036410
        /*01a8*/ 	.short	0x010a
        /*01aa*/ 	.byte	0x3f
	.zero		1


	//   ....[10]....
        /*01ac*/ 	.word	0x00001470
        /*01b0*/ 	.word	0x00000004
        /*01b4*/ 	.word	0x00036410
        /*01b8*/ 	.short	0x010a
        /*01ba*/ 	.byte	0x3f
	.zero		1


	//   ....[11]....
        /*01bc*/ 	.word	0x00001b10
        /*01c0*/ 	.word	0x000000ff
        /*01c4*/ 	.word	0x00036430
        /*01c8*/ 	.short	0x010a
        /*01ca*/ 	.byte	0x25
	.zero		1


	//   ....[12]....
        /*01cc*/ 	.word	0x00001b50
        /*01d0*/ 	.word	0x000000ff
        /*01d4*/ 	.word	0x00036430
        /*01d8*/ 	.short	0x010a
        /*01da*/ 	.byte	0x25
	.zero		1


	//   ....[13]....
        /*01dc*/ 	.word	0x00002f20
        /*01e0*/ 	.word	0x000000ff
        /*01e4*/ 	.word	0x00000000
        /*01e8*/ 	.short	0x0101
        /*01ea*/ 	.byte	0x04
	.zero		1


	//   ....[14]....
        /*01ec*/ 	.word	0x000032b0
        /*01f0*/ 	.word	0x00000004
        /*01f4*/ 	.word	0x00000000
        /*01f8*/ 	.short	0x0101
        /*01fa*/ 	.byte	0x3f
	.zero		1


	//   ....[15]....
        /*01fc*/ 	.word	0x00005de0
        /*0200*/ 	.word	0x00000000
        /*0204*/ 	.word	0x00036420
        /*0208*/ 	.short	0x010a
        /*020a*/ 	.byte	0x3f
	.zero		1


	//   ....[16]....
        /*020c*/ 	.word	0x00006520
        /*0210*/ 	.word	0x00000000
        /*0214*/ 	.word	0x00036438
        /*0218*/ 	.short	0x010a
        /*021a*/ 	.byte	0x3f
	.zero		1


	//   ....[17]....
        /*021c*/ 	.word	0x00006870
        /*0220*/ 	.word	0x00000000
        /*0224*/ 	.word	0x00036428
        /*0228*/ 	.short	0x010a
        /*022a*/ 	.byte	0x3f
	.zero		1


	//   ....[18]....
        /*022c*/ 	.word	0x00006b00
        /*0230*/ 	.word	0x00000000
        /*0234*/ 	.word	0x00036438
        /*0238*/ 	.short	0x010a
        /*023a*/ 	.byte	0x3f
	.zero		1


	//   ....[19]....
        /*023c*/ 	.word	0x00006de0
        /*0240*/ 	.word	0x00000000
        /*0244*/ 	.word	0x00036420
        /*0248*/ 	.short	0x010a
        /*024a*/ 	.byte	0x3f
	.zero		1


	//   ....[20]....
        /*024c*/ 	.word	0x000070d0
        /*0250*/ 	.word	0x00000000
        /*0254*/ 	.word	0x00036438
        /*0258*/ 	.short	0x010a
        /*025a*/ 	.byte	0x3f
	.zero		1


	//   ....[21]....
        /*025c*/ 	.word	0x000073c0
        /*0260*/ 	.word	0x00000000
        /*0264*/ 	.word	0x00036428
        /*0268*/ 	.short	0x010a
        /*026a*/ 	.byte	0x3f
	.zero		1


	//   ....[22]....
        /*026c*/ 	.word	0x00007670
        /*0270*/ 	.word	0x00000000
        /*0274*/ 	.word	0x00036438
        /*0278*/ 	.short	0x010a
        /*027a*/ 	.byte	0x3f
	.zero		1


	//   ....[23]....
        /*027c*/ 	.word	0x00007ac0
        /*0280*/ 	.word	0x00000007
        /*0284*/ 	.word	0x00000000
        /*0288*/ 	.short	0x010a
        /*028a*/ 	.byte	0x3f
	.zero		1


	//   ....[24]....
        /*028c*/ 	.word	0x00007b40
        /*0290*/ 	.word	0x00000003
        /*0294*/ 	.word	0x00000000
        /*0298*/ 	.short	0x010a
        /*029a*/ 	.byte	0x3f
	.zero		1


	//   ....[25]....
        /*029c*/ 	.word	0x00007b90
        /*02a0*/ 	.word	0x00000009
        /*02a4*/ 	.word	0x00036438
        /*02a8*/ 	.short	0x010a
        /*02aa*/ 	.byte	0x3f
	.zero		1


	//   ....[26]....
        /*02ac*/ 	.word	0x00007c60
        /*02b0*/ 	.word	0x00000013
        /*02b4*/ 	.word	0x00036400
        /*02b8*/ 	.short	0x010a
        /*02ba*/ 	.byte	0x3f
	.zero		1


	//   ....[27]....
        /*02bc*/ 	.word	0x00007cb0
        /*02c0*/ 	.word	0x00000004
        /*02c4*/ 	.word	0x00036410
        /*02c8*/ 	.short	0x010a
        /*02ca*/ 	.byte	0x3f
	.zero		1


	//   ....[28]....
        /*02cc*/ 	.word	0x00007d00
        /*02d0*/ 	.word	0x00000013
        /*02d4*/ 	.word	0x00036430
        /*02d8*/ 	.short	0x010a
        /*02da*/ 	.byte	0x3f
	.zero		1


	//   ....[29]....
        /*02dc*/ 	.word	0x00007ea0
        /*02e0*/ 	.word	0x00000000
        /*02e4*/ 	.word	0x00036420
        /*02e8*/ 	.short	0x010a
        /*02ea*/ 	.byte	0x3f
	.zero		1


	//   ....[30]....
        /*02ec*/ 	.word	0x00007ef0
        /*02f0*/ 	.word	0x00000000
        /*02f4*/ 	.word	0x00036438
        /*02f8*/ 	.short	0x010a
        /*02fa*/ 	.byte	0x3f
	.zero		1


	//   ....[31]....
        /*02fc*/ 	.word	0x00007f40
        /*0300*/ 	.word	0x00000000
        /*0304*/ 	.word	0x00036428
        /*0308*/ 	.short	0x010a
        /*030a*/ 	.byte	0x3f
	.zero		1


	//   ....[32]....
        /*030c*/ 	.word	0x00007f90
        /*0310*/ 	.word	0x00000000
        /*0314*/ 	.word	0x00036438
        /*0318*/ 	.short	0x010a
        /*031a*/ 	.byte	0x3f
	.zero		1


	//   ....[33]....
        /*031c*/ 	.word	0x00007ff0
        /*0320*/ 	.word	0x00000000
        /*0324*/ 	.word	0x00036420
        /*0328*/ 	.short	0x010a
        /*032a*/ 	.byte	0x3f
	.zero		1


	//   ....[34]....
        /*032c*/ 	.word	0x00008040
        /*0330*/ 	.word	0x00000000
        /*0334*/ 	.word	0x00036438
        /*0338*/ 	.short	0x010a
        /*033a*/ 	.byte	0x3f
	.zero		1


	//   ....[35]....
        /*033c*/ 	.word	0x00008090
        /*0340*/ 	.word	0x00000000
        /*0344*/ 	.word	0x00036428
        /*0348*/ 	.short	0x010a
        /*034a*/ 	.byte	0x3f
	.zero		1


	//   ....[36]....
        /*034c*/ 	.word	0x000080e0
        /*0350*/ 	.word	0x00000000
        /*0354*/ 	.word	0x00036438
        /*0358*/ 	.short	0x010a
        /*035a*/ 	.byte	0x3f
	.zero		1


	//   ....[37]....
        /*035c*/ 	.word	0x000081c0
        /*0360*/ 	.word	0x00000007
        /*0364*/ 	.word	0x00000000
        /*0368*/ 	.short	0x010a
        /*036a*/ 	.byte	0x3f
	.zero		1


	//   ....[38]....
        /*036c*/ 	.word	0x00008210
        /*0370*/ 	.word	0x00000003
        /*0374*/ 	.word	0x00000000
        /*0378*/ 	.short	0x010a
        /*037a*/ 	.byte	0x3f
	.zero		1


	//----- nvinfo : EIATTR_NUM_MBARRIERS
	.align		4
.L_226:
        /*037c*/ 	.byte	0x03, 0x38
        /*037e*/ 	.short	0x0007


	//----- nvinfo : EIATTR_EXIT_INSTR_OFFSETS
	.align		4
        /*0380*/ 	.byte	0x04, 0x1c
        /*0382*/ 	.short	(.L_228 - .L_227)


	//   ....[0]....
.L_227:
        /*0384*/ 	.word	0x00000660


	//   ....[1]....
        /*0388*/ 	.word	0x00004310


	//   ....[2]....
        /*038c*/ 	.word	0x000043a0


	//   ....[3]....
        /*0390*/ 	.word	0x000043d0


	//   ....[4]....
        /*0394*/ 	.word	0x00004510


	//   ....[5]....
        /*0398*/ 	.word	0x00005340


	//   ....[6]....
        /*039c*/ 	.word	0x00005a70


	//   ....[7]....
        /*03a0*/ 	.word	0x00007be0


	//----- nvinfo : EIATTR_MAX_THREADS
	.align		4
.L_228:
        /*03a4*/ 	.byte	0x04, 0x05
        /*03a6*/ 	.short	(.L_230 - .L_229)
.L_229:
        /*03a8*/ 	.word	0x00000200
        /*03ac*/ 	.word	0x00000001
        /*03b0*/ 	.word	0x00000001


	//----- nvinfo : EIATTR_CRS_STACK_SIZE
	.align		4
.L_230:
        /*03b4*/ 	.byte	0x04, 0x1e
        /*03b6*/ 	.short	(.L_232 - .L_231)
.L_231:
        /*03b8*/ 	.word	0x00000000


	//----- nvinfo : EIATTR_CBANK_PARAM_SIZE
	.align		4
.L_232:
        /*03bc*/ 	.byte	0x03, 0x19
        /*03be*/ 	.short	0x0970


	//----- nvinfo : EIATTR_PARAM_CBANK
	.align		4
        /*03c0*/ 	.byte	0x04, 0x0a
        /*03c2*/ 	.short	(.L_234 - .L_233)
	.align		4
.L_233:
        /*03c4*/ 	.word	index@(.nv.constant0._ZN7cutlass13device_kernelIN5flash11enable_sm90INS1_16FlashAttnBwdSm90INS1_25CollectiveMainloopBwdSm90ILi2ELi1ELi1EN4cute5tupleIJNS5_1CILi1EEES8_S8_EEENS6_IJNS7_ILi64EEENS7_ILi96EEENS7_ILi192EEEEEENS_6half_tEfNS_4arch4Sm90ELb0ELb0ELb0ELb0ELb1ELb0ELb1ELb0ELi3ELi1ELi1ELi1ELb0EEENS1_21CollectiveEpilogueBwdISD_SE_SG_Li384ELb0ELb1ELi3EEENS1_19SingleTileSchedulerILb0ELb0ELb0ELi96EEEEEEEEEvNT_6ParamsE)
        /*03c8*/ 	.short	0x0210
        /*03ca*/ 	.short	0x0970


	//----- nvinfo : EIATTR_SW_WAR
	.align		4
.L_234:
        /*03cc*/ 	.byte	0x04, 0x36
        /*03ce*/ 	.short	(.L_236 - .L_235)
.L_235:
        /*03d0*/ 	.word	0x00000008
.L_236:


//--------------------- .nv.info._ZN7cutlass13device_kernelIN5flash11enable_sm90INS1_16FlashAttnBwdSm90INS1_25CollectiveMainloopBwdSm90ILi2ELi1ELi1EN4cute5tupleIJNS5_1CILi1EEES8_S8_EEENS6_IJNS7_ILi64EEENS7_ILi96EEENS7_ILi192EEEEEENS_6half_tEfNS_4arch4Sm90ELb0ELb0ELb0ELb0ELb0ELb0ELb1ELb0ELi3ELi1ELi1ELi1ELb0EEENS1_24CollectiveEpilogueBwdGQAISD_fSG_Li384ELb0ELb0EEENS1_19SingleTileSchedulerILb0ELb0ELb0ELi96EEEEEEEEEvNT_6ParamsE --------------------------
	.section	.nv.info._ZN7cutlass13device_kernelIN5flash11enable_sm90INS1_16FlashAttnBwdSm90INS1_25CollectiveMainloopBwdSm90ILi2ELi1ELi1EN4cute5tupleIJNS5_1CILi1EEES8_S8_EEENS6_IJNS7_ILi64EEENS7_ILi96EEENS7_ILi192EEEEEENS_6half_tEfNS_4arch4Sm90ELb0ELb0ELb0ELb0ELb0ELb0ELb1ELb0ELi3ELi1ELi1ELi1ELb0EEENS1_24CollectiveEpilogueBwdGQAISD_fSG_Li384ELb0ELb0EEENS1_19SingleTileSchedulerILb0ELb0ELb0ELi96EEEEEEEEEvNT_6ParamsE,"",@"SHT_CUDA_INFO"
	.sectionflags	@""
	.align	4


	//----- nvinfo : EIATTR_CUDA_API_VERSION
	.align		4
        /*0000*/ 	.byte	0x04, 0x37
        /*0002*/ 	.short	(.L_238 - .L_237)
.L_237:
        /*0004*/ 	.word	0x00000082


	//----- nvinfo : EIATTR_KPARAM_INFO
	.align		4
.L_238:
        /*0008*/ 	.byte	0x04, 0x17
        /*000a*/ 	.short	(.L_240 - .L_239)
.L_239:
        /*000c*/ 	.word	0x00000000
        /*0010*/ 	.short	0x0000
        /*0012*/ 	.short	0x0070
        /*0014*/ 	.byte	0x00, 0xf0, 0x01, 0x1a


	//----- nvinfo : EIATTR_SPARSE_MMA_MASK
	.align		4
.L_240:
        /*0018*/ 	.byte	0x03, 0x50
        /*001a*/ 	.short	0x0000


	//----- nvinfo : EIATTR_MAXREG_COUNT
	.align		4
        /*001c*/ 	.byte	0x03, 0x1b
        /*001e*/ 	.short	0x0080


	//----- nvinfo : EIATTR_NUM_BARRIERS
	.align		4
        /*0020*/ 	.byte	0x02, 0x4c
        /*0022*/ 	.byte	0x10
	.zero		1


	//----- nvinfo : EIATTR_EXTERNS
	.align		4
        /*0024*/ 	.byte	0x04, 0x0f
        /*0026*/ 	.short	(.L_242 - .L_241)


	//   ....[0]....
	.align		4
.L_241:
        /*0028*/ 	.word	index@(__assertfail)


	//----- nvinfo : EIATTR_MERCURY_ISA_VERSION
	.align		4
.L_242:
        /*002c*/ 	.byte	0x03, 0x5f
        /*002e*/ 	.short	0x0101


	//----- nvinfo : EIATTR_INT_WARP_WIDE_INSTR_OFFSETS
	.align		4
        /*0030*/ 	.byte	0x04, 0x31
        /*0032*/ 	.short	(.L_244 - .L_243)


	//   ....[0]....
.L_243:
        /*0034*/ 	.word	0x00000170


	//   ....[1]....
        /*0038*/ 	.word	0x00000230


	//----- nvinfo : EIATTR_COOP_GROUP_MASK_REGIDS
	.align		4
.L_244:
        /*003c*/ 	.byte	0x04, 0x29
        /*003e*/ 	.short	(.L_246 - .L_245)


	//   ....[0]....
.L_245:
        /*0040*/ 	.word	0xffffffff


	//   ....[1]....
        /*0044*/ 	.word	0xffffffff


	//   ....[2]....
        /*0048*/ 	.word	0xffffffff


	//   ....[3]....
        /*004c*/ 	.word	0xffffffff


	//   ....[4]....
        /*0050*/ 	.word	0xffffffff


	//   ....[5]....
        /*0054*/ 	.word	0xffffffff


	//   ....[6]....
        /*0058*/ 	.word	0xffffffff


	//   ....[7]....
        /*005c*/ 	.word	0x0500000f


	//----- nvinfo : EIATTR_COOP_GROUP_INSTR_OFFSETS
	.align		4
.L_246:
        /*0060*/ 	.byte	0x04, 0x28
        /*0062*/ 	.short	(.L_248 - .L_247)


	//   ....[0]....
.L_247:
        /*0064*/ 	.word	0x00000050


	//   ....[1]....
        /*0068*/ 	.word	0x00000180


	//   ....[2]....
        /*006c*/ 	.word	0x00000210


	//   ....[3]....
        /*0070*/ 	.word	0x00000390


	//   ....[4]....
        /*0074*/ 	.word	0x000005a0


	//   ....[5]....
        /*0078*/ 	.word	0x00000b00


	//   ....[6]....
        /*007c*/ 	.word	0x00003ff0


	//   ....[7]....
        /*0080*/ 	.word	0x000070b0


	//----- nvinfo : EIATTR_REG_RECONFIG
	.align		4
.L_248:
        /*0084*/ 	.byte	0x01, 0x54
	.zero		2


	//----- nvinfo : EIATTR_SYSCALL_OFFSETS
	.align		4
        /*0088*/ 	.byte	0x04, 0x46
        /*008a*/ 	.short	(.L_250 - .L_249)


	//   ....[0]....
.L_249:
        /*008c*/ 	.word	0x00000760


	//   ....[1]....
        /*0090*/ 	.word	0x00000850


	//   ....[2]....
        /*0094*/ 	.word	0x00000990


	//   ....[3]....
        /*0098*/ 	.word	0x00000a80


	//----- nvinfo : EIATTR_MBARRIER_INSTR_OFFSETS
	.align		4
.L_250:
        /*009c*/ 	.byte	0x04, 0x39
        /*009e*/ 	.short	(.L_252 - .L_251)


	//   ....[0]....
.L_251:
        /*00a0*/ 	.word	0x00000250
        /*00a4*/ 	.word	0x000000ff
        /*00a8*/ 	.word	0x00036400
        /*00ac*/ 	.short	0x0100
        /*00ae*/ 	.byte	0x06
	.zero		1


	//   ....[1]....
        /*00b0*/ 	.word	0x00000340
        /*00b4*/ 	.word	0x000000ff
        /*00b8*/ 	.word	0x00036410
        /*00bc*/ 	.short	0x0100
        /*00be*/ 	.byte	0x08
	.zero		1


	//   ....[2]....
        /*00c0*/ 	.word	0x00000350
        /*00c4*/ 	.word	0x000000ff
        /*00c8*/ 	.word	0x00036420
        /*00cc*/ 	.short	0x0100
        /*00ce*/ 	.byte	0x08
	.zero		1


	//   ....[3]....
        /*00d0*/ 	.word	0x00000360
        /*00d4*/ 	.word	0x000000ff
        /*00d8*/ 	.word	0x00036418
        /*00dc*/ 	.short	0x0100
        /*00de*/ 	.byte	0x08
	.zero		1


	//   ....[4]....
        /*00e0*/ 	.word	0x00000370
        /*00e4*/ 	.word	0x000000ff
        /*00e8*/ 	.word	0x00036428
        /*00ec*/ 	.short	0x0100
        /*00ee*/ 	.byte	0x08
	.zero		1


	//   ....[5]....
        /*00f0*/ 	.word	0x000004a0
        /*00f4*/ 	.word	0x000000ff
        /*00f8*/ 	.word	0x00036430
        /*00fc*/ 	.short	0x0100
        /*00fe*/ 	.byte	0x08
	.zero		1


	//   ....[6]....
        /*0100*/ 	.word	0x000004b0
        /*0104*/ 	.word	0x000000ff
        /*0108*/ 	.word	0x00036438
        /*010c*/ 	.short	0x0100
        /*010e*/ 	.byte	0x08
	.zero		1


	//   ....[7]....
        /*0110*/ 	.word	0x00000b40
        /*0114*/ 	.word	0x000000ff
        /*0118*/ 	.word	0x00036400
        /*011c*/ 	.short	0x010a
        /*011e*/ 	.byte	0x24
	.zero		1


	//   ....[8]....
        /*0120*/ 	.word	0x00000c20
        /*0124*/ 	.word	0x000000ff
        /*0128*/ 	.word	0x00036400
        /*012c*/ 	.short	0x010a
        /*012e*/ 	.byte	0x24
	.zero		1


	//   ....[9]....
        /*0130*/ 	.word	0x00001650
        /*0134*/ 	.word	0x00000003
        /*0138*/ 	.word	0x00036410
        /*013c*/ 	.short	0x010a
        /*013e*/ 	.byte	0x3f
	.zero		1


	//   ....[10]....
        /*0140*/ 	.word	0x00001690
        /*0144*/ 	.word	0x00000003
        /*0148*/ 	.word	0x00036410
        /*014c*/ 	.short	0x010a
        /*014e*/ 	.byte	0x3f
	.zero		1


	//   ....[11]....
        /*0150*/ 	.word	0x00001d30
        /*0154*/ 	.word	0x000000ff
        /*0158*/ 	.word	0x00036430
        /*015c*/ 	.short	0x010a
        /*015e*/ 	.byte	0x24
	.zero		1


	//   ....[12]....
        /*0160*/ 	.word	0x00001d70
        /*0164*/ 	.word	0x000000ff
        /*0168*/ 	.word	0x00036430
        /*016c*/ 	.short	0x010a
        /*016e*/ 	.byte	0x24
	.zero		1


	//   ....[13]....
        /*0170*/ 	.word	0x00003140
        /*0174*/ 	.word	0x000000ff
        /*0178*/ 	.word	0x00000000
        /*017c*/ 	.short	0x0101
        /*017e*/ 	.byte	0x04
	.zero		1


	//   ....[14]....
        /*0180*/ 	.word	0x000034d0
        /*0184*/ 	.word	0x00000003
        /*0188*/ 	.word	0x00000000
        /*018c*/ 	.short	0x0101
        /*018e*/ 	.byte	0x3f
	.zero		1


	//   ....[15]....
        /*0190*/ 	.word	0x00005260
        /*0194*/ 	.word	0x00000000
        /*0198*/ 	.word	0x00036420
        /*019c*/ 	.short	0x010a
        /*019e*/ 	.byte	0x3f
	.zero		1


	//   ....[16]....
        /*01a0*/ 	.word	0x000059a0
        /*01a4*/ 	.word	0x00000000
        /*01a8*/ 	.word	0x00036438
        /*01ac*/ 	.short	0x010a
        /*01ae*/ 	.byte	0x3f
	.zero		1


	//   ....[17]....
        /*01b0*/ 	.word	0x00005cf0
        /*01b4*/ 	.word	0x00000000
        /*01b8*/ 	.word	0x00036428
        /*01bc*/ 	.short	0x010a
        /*01be*/ 	.byte	0x3f
	.zero		1


	//   ....[18]....
        /*01c0*/ 	.word	0x00005f80
        /*01c4*/ 	.word	0x00000000
        /*01c8*/ 	.word	0x00036438
        /*01cc*/ 	.short	0x010a
        /*01ce*/ 	.byte	0x3f
	.zero		1


	//   ....[19]....
        /*01d0*/ 	.word	0x00006260
        /*01d4*/ 	.word	0x00000000
        /*01d8*/ 	.word	0x00036420
        /*01dc*/ 	.short	0x010a
        /*01de*/ 	.byte	0x3f
	.zero		1


	//   ....[20]....
        /*01e0*/ 	.word	0x00006550
        /*01e4*/ 	.word	0x00000000
        /*01e8*/ 	.word	0x00036438
        /*01ec*/ 	.short	0x010a
        /*01ee*/ 	.byte	0x3f
	.zero		1


	//   ....[21]....
        /*01f0*/ 	.word	0x00006840
        /*01f4*/ 	.word	0x00000000
        /*01f8*/ 	.word	0x00036428
        /*01fc*/ 	.short	0x010a
        /*01fe*/ 	.byte	0x3f
	.zero		1


	//   ....[22]....
        /*0200*/ 	.word	0x00006af0
        /*0204*/ 	.word	0x00000000
        /*0208*/ 	.word	0x00036438
        /*020c*/ 	.short	0x010a
        /*020e*/ 	.byte	0x3f
	.zero		1


	//   ....[23]....
        /*0210*/ 	.word	0x00006f30
        /*0214*/ 	.word	0x00000007
        /*0218*/ 	.word	0x00000000
        /*021c*/ 	.short	0x010a
        /*021e*/ 	.byte	0x3f
	.zero		1


	//   ....[24]....
        /*0220*/ 	.word	0x00006fb0
        /*0224*/ 	.word	0x00000003
        /*0228*/ 	.word	0x00000000
        /*022c*/ 	.short	0x010a
        /*022e*/ 	.byte	0x3f
	.zero		1


	//   ....[25]....
        /*0230*/ 	.word	0x00007000
        /*0234*/ 	.word	0x00000009
        /*0238*/ 	.word	0x00036438
        /*023c*/ 	.short	0x010a
        /*023e*/ 	.byte	0x3f
	.zero		1


	//   ....[26]....
        /*0240*/ 	.word	0x000070e0
        /*0244*/ 	.word	0x00000099
        /*0248*/ 	.word	0x00036400
        /*024c*/ 	.short	0x010a
        /*024e*/ 	.byte	0x3f
	.zero		1


	//   ....[27]....
        /*0250*/ 	.word	0x00007130
        /*0254*/ 	.word	0x00000003
        /*0258*/ 	.word	0x00036410
        /*025c*/ 	.short	0x010a
        /*025e*/ 	.byte	0x3f
	.zero		1


	//   ....[28]....
        /*0260*/ 	.word	0x00007180
        /*0264*/ 	.word	0x00000099
        /*0268*/ 	.word	0x00036430
        /*026c*/ 	.short	0x010a
        /*026e*/ 	.byte	0x3f
	.zero		1


	//   ....[29]....
        /*0270*/ 	.word	0x000071d0
        /*0274*/ 	.word	0x00000000
        /*0278*/ 	.word	0x00036420
        /*027c*/ 	.short	0x010a
        /*027e*/ 	.byte	0x3f
	.zero		1


	//   ....[30]....
        /*0280*/ 	.word	0x00007220
        /*0284*/ 	.word	0x00000000
        /*0288*/ 	.word	0x00036438
        /*028c*/ 	.short	0x010a
        /*028e*/ 	.byte	0x3f
	.zero		1


	//   ....[31]....
        /*0290*/ 	.word	0x00007270
        /*0294*/ 	.word	0x00000000
        /*0298*/ 	.word	0x00036428
        /*029c*/ 	.short	0x010a
        /*029e*/ 	.byte	0x3f
	.zero		1


	//   ....[32]....
        /*02a0*/ 	.word	0x000072c0
        /*02a4*/ 	.word	0x00000000
        /*02a8*/ 	.word	0x00036438
        /*02ac*/ 	.short	0x010a
        /*02ae*/ 	.byte	0x3f
	.zero		1


	//   ....[33]....
        /*02b0*/ 	.word	0x00007320
        /*02b4*/ 	.word	0x00000000
        /*02b8*/ 	.word	0x00036420
        /*02bc*/ 	.short	0x010a
        /*02be*/ 	.byte	0x3f
	.zero		1


	//   ....[34]....
        /*02c0*/ 	.word	0x00007370
        /*02c4*/ 	.word	0x00000000
        /*02c8*/ 	.word	0x00036438
        /*02cc*/ 	.short	0x010a
        /*02ce*/ 	.byte	0x3f
	.zero		1


	//   ....[35]....
        /*02d0*/ 	.word	0x000073c0
        /*02d4*/ 	.word	0x00000000
        /*02d8*/ 	.word	0x00036428
        /*02dc*/ 	.short	0x010a
        /*02de*/ 	.byte	0x3f
	.zero		1


	//   ....[36]....
        /*02e0*/ 	.word	0x00007410
        /*02e4*/ 	.word	0x00000000
        /*02e8*/ 	.word	0x00036438
        /*02ec*/ 	.short	0x010a
        /*02ee*/ 	.byte	0x3f
	.zero		1


	//   ....[37]....
        /*02f0*/ 	.word	0x000074f0
        /*02f4*/ 	.word	0x00000007
        /*02f8*/ 	.word	0x00000000
        /*02fc*/ 	.short	0x010a
        /*02fe*/ 	.byte	0x3f
	.zero		1


	//   ....[38]....
        /*0300*/ 	.word	0x00007540
        /*0304*/ 	.word	0x00000003
        /*0308*/ 	.word	0x00000000
        /*030c*/ 	.short	0x010a
        /*030e*/ 	.byte	0x3f
	.zero		1


	//----- nvinfo : EIATTR_NUM_MBARRIERS
	.align		4
.L_252:
        /*0310*/ 	.byte	0x03, 0x38
        /*0312*/ 	.short	0x0007


	//----- nvinfo : EIATTR_EXIT_INSTR_OFFSETS
	.align		4
        /*0314*/ 	.byte	0x04, 0x1c
        /*0316*/ 	.short	(.L_254 - .L_253)


	//   ....[0]....
.L_253:
        /*0318*/ 	.word	0x00007050


	//----- nvinfo : EIATTR_MAX_THREADS
	.align		4
.L_254:
        /*031c*/ 	.byte	0x04, 0x05
        /*031e*/ 	.short	(.L_256 - .L_255)
.L_255:
        /*0320*/ 	.word	0x00000200
        /*0324*/ 	.word	0x00000001
        /*0328*/ 	.word	0x00000001


	//----- nvinfo : EIATTR_CRS_STACK_SIZE
	.align		4
.L_256:
        /*032c*/ 	.byte	0x04, 0x1e
        /*032e*/ 	.short	(.L_258 - .L_257)
.L_257:
        /*0330*/ 	.word	0x00000000


	//----- nvinfo : EIATTR_CBANK_PARAM_SIZE
	.align		4
.L_258:
        /*0334*/ 	.byte	0x03, 0x19
        /*0336*/ 	.short	0x06f0


	//----- nvinfo : EIATTR_PARAM_CBANK
	.align		4
        /*0338*/ 	.byte	0x04, 0x0a
        /*033a*/ 	.short	(.L_260 - .L_259)
	.align		4
.L_259:
        /*033c*/ 	.word	index@(.nv.constant0._ZN7cutlass13device_kernelIN5flash11enable_sm90INS1_16FlashAttnBwdSm90INS1_25CollectiveMainloopBwdSm90ILi2ELi1ELi1EN4cute5tupleIJNS5_1CILi1EEES8_S8_EEENS6_IJNS7_ILi64EEENS7_ILi96EEENS7_ILi192EEEEEENS_6half_tEfNS_4arch4Sm90ELb0ELb0ELb0ELb0ELb0ELb0ELb1ELb0ELi3ELi1ELi1ELi1ELb0EEENS1_24CollectiveEpilogueBwdGQAISD_fSG_Li384ELb0ELb0EEENS1_19SingleTileSchedulerILb0ELb0ELb0ELi96EEEEEEEEEvNT_6ParamsE)
        /*0340*/ 	.short	0x0210
        /*0342*/ 	.short	0x06f0


	//----- nvinfo : EIATTR_SW_WAR
	.align		4
.L_260:
        /*0344*/ 	.byte	0x04, 0x36
        /*0346*/ 	.short	(.L_262 - .L_261)
.L_261:
        /*0348*/ 	.word	0x00000008
.L_262:


//--------------------- .nv.info._ZN7cutlass13device_kernelIN5flash11enable_sm90INS1_16FlashAttnBwdSm90INS1_25CollectiveMainloopBwdSm90ILi2ELi1ELi1EN4cute5tupleIJNS5_1CILi1EEES8_S8_EEENS6_IJNS7_ILi64EEENS7_ILi96EEENS7_ILi192EEEEEENS_6half_tEfNS_4arch4Sm90ELb0ELb0ELb0ELb0ELb1ELb0ELb1ELb0ELi3ELi1ELi1ELi1ELb0EEENS1_24CollectiveEpilogueBwdGQAISD_fSG_Li384ELb0ELb1EEENS1_19SingleTileSchedulerILb0ELb0ELb0ELi96EEEEEEEEEvNT_6ParamsE --------------------------
	.section	.nv.info._ZN7cutlass13device_kernelIN5flash11enable_sm90INS1_16FlashAttnBwdSm90INS1_25CollectiveMainloopBwdSm90ILi2ELi1ELi1EN4cute5tupleIJNS5_1CILi1EEES8_S8_EEENS6_IJNS7_ILi64EEENS7_ILi96EEENS7_ILi192EEEEEENS_6half_tEfNS_4arch4Sm90ELb0ELb0ELb0ELb0ELb1ELb0ELb1ELb0ELi3ELi1ELi1ELi1ELb0EEENS1_24CollectiveEpilogueBwdGQAISD_fSG_Li384ELb0ELb1EEENS1_19SingleTileSchedulerILb0ELb0ELb0ELi96EEEEEEEEEvNT_6ParamsE,"",@"SHT_CUDA_INFO"
	.sectionflags	@""
	.align	4


	//----- nvinfo : EIATTR_CUDA_API_VERSION
	.align		4
        /*0000*/ 	.byte	0x04, 0x37
        /*0002*/ 	.short	(.L_264 - .L_263)
.L_263:
        /*0004*/ 	.word	0x00000082


	//----- nvinfo : EIATTR_KPARAM_INFO
	.align		4
.L_264:
        /*0008*/ 	.byte	0x04, 0x17
        /*000a*/ 	.short	(.L_266 - .L_265)
.L_265:
        /*000c*/ 	.word	0x00000000
        /*0010*/ 	.short	0x0000
        /*0012*/ 	.short	0x0070
        /*0014*/ 	.byte	0x00, 0xf0, 0x01, 0x1a


	//----- nvinfo : EIATTR_SPARSE_MMA_MASK
	.align		4
.L_266:
        /*0018*/ 	.byte	0x03, 0x50
        /*001a*/ 	.short	0x0000


	//----- nvinfo : EIATTR_MAXREG_COUNT
	.align		4
        /*001c*/ 	.byte	0x03, 0x1b
        /*001e*/ 	.short	0x0080


	//----- nvinfo : EIATTR_NUM_BARRIERS
	.align		4
        /*0020*/ 	.byte	0x02, 0x4c
        /*0022*/ 	.byte	0x10
	.zero		1


	//----- nvinfo : EIATTR_EXTERNS
	.align		4
        /*0024*/ 	.byte	0x04, 0x0f
        /*0026*/ 	.short	(.L_268 - .L_267)


	//   ....[0]....
	.align		4
.L_267:
        /*0028*/ 	.word	index@(__assertfail)


	//----- nvinfo : EIATTR_MERCURY_ISA_VERSION
	.align		4
.L_268:
        /*002c*/ 	.byte	0x03, 0x5f
        /*002e*/ 	.short	0x0101


	//----- nvinfo : EIATTR_INT_WARP_WIDE_INSTR_OFFSETS
	.align		4
        /*0030*/ 	.byte	0x04, 0x31
        /*0032*/ 	.short	(.L_270 - .L_269)


	//   ....[0]....
.L_269:
        /*0034*/ 	.word	0x00000170


	//   ....[1]....
        /*0038*/ 	.word	0x00000230


	//   ....[2]....
        /*003c*/ 	.word	0x00004dd0


	//   ....[3]....
        /*0040*/ 	.word	0x000053c0


	//   ....[4]....
        /*0044*/ 	.word	0x00005b20


	//----- nvinfo : EIATTR_COOP_GROUP_MASK_REGIDS
	.align		4
.L_270:
        /*0048*/ 	.byte	0x04, 0x29
        /*004a*/ 	.short	(.L_272 - .L_271)


	//   ....[0]....
.L_271:
        /*004c*/ 	.word	0xffffffff


	//   ....[1]....
        /*0050*/ 	.word	0xffffffff


	//   ....[2]....
        /*0054*/ 	.word	0xffffffff


	//   ....[3]....
        /*0058*/ 	.word	0xffffffff


	//   ....[4]....
        /*005c*/ 	.word	0xffffffff


	//   ....[5]....
        /*0060*/ 	.word	0xffffffff


	//   ....[6]....
        /*0064*/ 	.word	0xffffffff


	//   ....[7]....
        /*0068*/ 	.word	0xffffffff


	//   ....[8]....
        /*006c*/ 	.word	0xffffffff


	//   ....[9]....
        /*0070*/ 	.word	0xffffffff


	//   ....[10]....
        /*0074*/ 	.word	0xffffffff


	//   ....[11]....
        /*0078*/ 	.word	0xffffffff


	//   ....[12]....
        /*007c*/ 	.word	0xffffffff


	//   ....[13]....
        /*0080*/ 	.word	0xffffffff


	//   ....[14]....
        /*0084*/ 	.word	0xffffffff


	//   ....[15]....
        /*0088*/ 	.word	0xffffffff


	//   ....[16]....
        /*008c*/ 	.word	0xffffffff


	//   ....[17]....
        /*0090*/ 	.word	0x0500000f


	//   ....[18]....
        /*0094*/ 	.word	0x0500000f


	//   ....[19]....
        /*0098*/ 	.word	0x0500000f


	//   ....[20]....
        /*009c*/ 	.word	0x0500000f


	//   ....[21]....
        /*00a0*/ 	.word	0x0500000f


	//   ....[22]....
        /*00a4*/ 	.word	0x0500000f


	//----- nvinfo : EIATTR_COOP_GROUP_INSTR_OFFSETS
	.align		4
.L_272:
        /*00a8*/ 	.byte	0x04, 0x28
        /*00aa*/ 	.short	(.L_274 - .L_273)


	//   ....[0]....
.L_273:
        /*00ac*/ 	.word	0x00000050


	//   ....[1]....
        /*00b0*/ 	.word	0x00000180


	//   ....[2]....
        /*00b4*/ 	.word	0x00000210


	//   ....[3]....
        /*00b8*/ 	.word	0x00000390


	//   ....[4]....
        /*00bc*/ 	.word	0x000005c0


	//   ....[5]....
        /*00c0*/ 	.word	0x00000b30


	//   ....[6]....
        /*00c4*/ 	.word	0x00003dc0


	//   ....[7]....
        /*00c8*/ 	.word	0x00003f50


	//   ....[8]....
        /*00cc*/ 	.word	0x000041e0


	//   ....[9]....
        /*00d0*/ 	.word	0x00004370


	//   ....[10]....
        /*00d4*/ 	.word	0x00004490


	//   ....[11]....
        /*00d8*/ 	.word	0x00004910


	//   ....[12]....
        /*00dc*/ 	.word	0x00004d00


	//   ....[13]....
        /*00e0*/ 	.word	0x00004f40


	//   ....[14]....
        /*00e4*/ 	.word	0x000052f0


	//   ....[15]....
        /*00e8*/ 	.word	0x000055a0


	//   ....[16]....
        /*00ec*/ 	.word	0x00005a60


	//   ....[17]....
        /*00f0*/ 	.word	0x00007d30


	//   ....[18]....
        /*00f4*/ 	.word	0x00007e80


	//   ....[19]....
        /*00f8*/ 	.word	0x00007ef0


	//   ....[20]....
        /*00fc*/ 	.word	0x00007f60


	//   ....[21]....
        /*0100*/ 	.word	0x00007fd0


	//   ....[22]....
        /*0104*/ 	.word	0x00008040


	//----- nvinfo : EIATTR_REG_RECONFIG
	.align		4
.L_274:
        /*0108*/ 	.byte	0x01, 0x54
	.zero		2


	//----- nvinfo : EIATTR_SYSCALL_OFFSETS
	.align		4
        /*010c*/ 	.byte	0x04, 0x46
        /*010e*/ 	.short	(.L_276 - .L_275)


	//   ....[0]....
.L_275:
        /*0110*/ 	.word	0x00000790


	//   ....[1]....
        /*0114*/ 	.word	0x00000880


	//   ....[2]....
        /*0118*/ 	.word	0x000009c0


	//   ....[3]....
        /*011c*/ 	.word	0x00000ab0


	//----- nvinfo : EIATTR_MBARRIER_INSTR_OFFSETS
	.align		4
.L_276:
        /*0120*/ 	.byte	0x04, 0x39
        /*0122*/ 	.short	(.L_278 - .L_277)


	//   ....[0]....
.L_277:
        /*0124*/ 	.word	0x00000250
        /*0128*/ 	.word	0x000000ff
        /*012c*/ 	.word	0x00036400
        /*0130*/ 	.short	0x0100
        /*0132*/ 	.byte	0x06
	.zero		1


	//   ....[1]....
        /*0134*/ 	.word	0x00000340
        /*0138*/ 	.word	0x000000ff
        /*013c*/ 	.word	0x00036410
        /*0140*/ 	.short	0x0100
        /*0142*/ 	.byte	0x08
	.zero		1


	//   ....[2]....
        /*0144*/ 	.word	0x00000350
        /*0148*/ 	.word	0x000000ff
        /*014c*/ 	.word	0x00036420
        /*0150*/ 	.short	0x0100
        /*0152*/ 	.byte	0x08
	.zero		1


	//   ....[3]....
        /*0154*/ 	.word	0x00000360
        /*0158*/ 	.word	0x000000ff
        /*015c*/ 	.word	0x00036418
        /*0160*/ 	.short	0x0100
        /*0162*/ 	.byte	0x08
	.zero		1


	//   ....[4]....
        /*0164*/ 	.word	0x00000370
        /*0168*/ 	.word	0x000000ff
        /*016c*/ 	.word	0x00036428
        /*0170*/ 	.short	0x0100
        /*0172*/ 	.byte	0x08
	.zero		1


	//   ....[5]....
        /*0174*/ 	.word	0x000004a0
        /*0178*/ 	.word	0x000000ff
        /*017c*/ 	.word	0x00036430
        /*0180*/ 	.short	0x0100
        /*0182*/ 	.byte	0x08
	.zero		1


	//   ....[6]....
        /*0184*/ 	.word	0x000004b0
        /*0188*/ 	.word	0x000000ff
        /*018c*/ 	.word	0x00036438
        /*0190*/ 	.short	0x0100
        /*0192*/ 	.byte	0x08
	.zero		1


	//   ....[7]....
        /*0194*/ 	.word	0x00000b70
        /*0198*/ 	.word	0x000000ff
        /*019c*/ 	.word	0x00036400
        /*01a0*/ 	.short	0x010a
        /*01a2*/ 	.byte	0x24
	.zero		1


	//   ....[8]....
        /*01a4*/ 	.word	0x00000c50
        /*01a8*/ 	.word	0x000000ff
        /*01ac*/ 	.word	0x00036400
        /*01b0*/ 	.short	0x010a
        /*01b2*/ 	.byte	0x24
	.zero		1


	//   ....[9]....
        /*01b4*/ 	.word	0x00001680
        /*01b8*/ 	.word	0x00000003
        /*01bc*/ 	.word	0x00036410
        /*01c0*/ 	.short	0x010a
        /*01c2*/ 	.byte	0x3f
	.zero		1


	//   ....[10]....
        /*01c4*/ 	.word	0x000016c0
        /*01c8*/ 	.word	0x00000003
        /*01cc*/ 	.word	0x00036410
        /*01d0*/ 	.short	0x010a
        /*01d2*/ 	.byte	0x3f
	.zero		1


	//   ....[11]....
        /*01d4*/ 	.word	0x00001d60
        /*01d8*/ 	.word	0x000000ff
        /*01dc*/ 	.word	0x00036430
        /*01e0*/ 	.short	0x010a
        /*01e2*/ 	.byte	0x24
	.zero		1


	//   ....[12]....
        /*01e4*/ 	.word	0x00001da0
        /*01e8*/ 	.word	0x000000ff
        /*01ec*/ 	.word	0x00036430
        /*01f0*/ 	.short	0x010a
        /*01f2*/ 	.byte	0x24
	.zero		1


	//   ....[13]....
        /*01f4*/ 	.word	0x00003170
        /*01f8*/ 	.word	0x000000ff
        /*01fc*/ 	.word	0x00000000
        /*0200*/ 	.short	0x0101
        /*0202*/ 	.byte	0x04
	.zero		1


	//   ....[14]....
        /*0204*/ 	.word	0x00003520
        /*0208*/ 	.word	0x00000003
        /*020c*/ 	.word	0x00000000
        /*0210*/ 	.short	0x0101
        /*0212*/ 	.byte	0x3f
	.zero		1


	//   ....[15]....
        /*0214*/ 	.word	0x00005ee0
        /*0218*/ 	.word	0x00000000
        /*021c*/ 	.word	0x00036420
        /*0220*/ 	.short	0x010a
        /*0222*/ 	.byte	0x3f
	.zero		1


	//   ....[16]....
        /*0224*/ 	.word	0x00006620
        /*0228*/ 	.word	0x00000000
        /*022c*/ 	.word	0x00036438
        /*0230*/ 	.short	0x010a
        /*0232*/ 	.byte	0x3f
	.zero		1


	//   ....[17]....
        /*0234*/ 	.word	0x00006970
        /*0238*/ 	.word	0x00000000
        /*023c*/ 	.word	0x00036428
        /*0240*/ 	.short	0x010a
        /*0242*/ 	.byte	0x3f
	.zero		1


	//   ....[18]....
        /*0244*/ 	.word	0x00006c00
        /*0248*/ 	.word	0x00000000
        /*024c*/ 	.word	0x00036438
        /*0250*/ 	.short	0x010a
        /*0252*/ 	.byte	0x3f
	.zero		1


	//   ....[19]....
        /*0254*/ 	.word	0x00006ee0
        /*0258*/ 	.word	0x00000000
        /*025c*/ 	.word	0x00036420
        /*0260*/ 	.short	0x010a
        /*0262*/ 	.byte	0x3f
	.zero		1


	//   ....[20]....
        /*0264*/ 	.word	0x000071d0
        /*0268*/ 	.word	0x00000000
        /*026c*/ 	.word	0x00036438
        /*0270*/ 	.short	0x010a
        /*0272*/ 	.byte	0x3f
	.zero		1


	//   ....[21]....
        /*0274*/ 	.word	0x000074c0
        /*0278*/ 	.word	0x00000000
        /*027c*/ 	.word	0x00036428
        /*0280*/ 	.short	0x010a
        /*0282*/ 	.byte	0x3f
	.zero		1


	//   ....[22]....
        /*0284*/ 	.word	0x00007770
        /*0288*/ 	.word	0x00000000
        /*028c*/ 	.word	0x00036438
        /*0290*/ 	.short	0x010a
        /*0292*/ 	.byte	0x3f
	.zero		1


	//   ....[23]....
        /*0294*/ 	.word	0x00007bb0
        /*0298*/ 	.word	0x00000007
        /*029c*/ 	.word	0x00000000
        /*02a0*/ 	.short	0x010a
        /*02a2*/ 	.byte	0x3f
	.zero		1


	//   ....[24]....
        /*02a4*/ 	.word	0x00007c30
        /*02a8*/ 	.word	0x00000003
        /*02ac*/ 	.word	0x00000000
        /*02b0*/ 	.short	0x010a
        /*02b2*/ 	.byte	0x3f
	.zero		1


	//   ....[25]....
        /*02b4*/ 	.word	0x00007c80
        /*02b8*/ 	.word	0x00000009
        /*02bc*/ 	.word	0x00036438
        /*02c0*/ 	.short	0x010a
        /*02c2*/ 	.byte	0x3f
	.zero		1


	//   ....[26]....
        /*02c4*/ 	.word	0x00007d60
        /*02c8*/ 	.word	0x00000098
        /*02cc*/ 	.word	0x00036400
        /*02d0*/ 	.short	0x010a
        /*02d2*/ 	.byte	0x3f
	.zero		1


	//   ....[27]....
        /*02d4*/ 	.word	0x00007db0
        /*02d8*/ 	.word	0x00000003
        /*02dc*/ 	.word	0x00036410
        /*02e0*/ 	.short	0x010a
        /*02e2*/ 	.byte	0x3f
	.zero		1


	//   ....[28]....
        /*02e4*/ 	.word	0x00007e00
        /*02e8*/ 	.word	0x00000098
        /*02ec*/ 	.word	0x00036430
        /*02f0*/ 	.short	0x010a
        /*02f2*/ 	.byte	0x3f
	.zero		1


	//   ....[29]....
        /*02f4*/ 	.word	0x00008080
        /*02f8*/ 	.word	0x00000000
        /*02fc*/ 	.word	0x00036420
        /*0300*/ 	.short	0x010a
        /*0302*/ 	.byte	0x3f
	.zero		1


	//   ....[30]....
        /*0304*/ 	.word	0x000080d0
        /*0308*/ 	.word	0x00000000
        /*030c*/ 	.word	0x00036438
        /*0310*/ 	.short	0x010a
        /*0312*/ 	.byte	0x3f
	.zero		1


	//   ....[31]....
        /*0314*/ 	.word	0x00008120
        /*0318*/ 	.word	0x00000000
        /*031c*/ 	.word	0x00036428
        /*0320*/ 	.short	0x010a
        /*0322*/ 	.byte	0x3f
	.zero		1


	//   ....[32]....
        /*0324*/ 	.word	0x00008170
        /*0328*/ 	.word	0x00000000
        /*032c*/ 	.word	0x00036438
        /*0330*/ 	.short	0x010a
        /*0332*/ 	.byte	0x3f
	.zero		1


	//   ....[33]....
        /*0334*/ 	.word	0x000081d0
        /*0338*/ 	.word	0x00000000
        /*033c*/ 	.word	0x00036420
        /*0340*/ 	.short	0x010a
        /*0342*/ 	.byte	0x3f
	.zero		1


	//   ....[34]....
        /*0344*/ 	.word	0x00008220
        /*0348*/ 	.word	0x00000000
        /*034c*/ 	.word	0x00036438
        /*0350*/ 	.short	0x010a
        /*0352*/ 	.byte	0x3f
	.zero		1


	//   ....[35]....
        /*0354*/ 	.word	0x00008270
        /*0358*/ 	.word	0x00000000
        /*035c*/ 	.word	0x00036428
        /*0360*/ 	.short	0x010a
        /*0362*/ 	.byte	0x3f
	.zero		1


	//   ....[36]....
        /*0364*/ 	.word	0x000082c0
        /*0368*/ 	.word	0x00000000
        /*036c*/ 	.word	0x00036438
        /*0370*/ 	.short	0x010a
        /*0372*/ 	.byte	0x3f
	.zero		1


	//   ....[37]....
        /*0374*/ 	.word	0x000083a0
        /*0378*/ 	.word	0x00000007
        /*037c*/ 	.word	0x00000000
        /*0380*/ 	.short	0x010a
        /*0382*/ 	.byte	0x3f
	.zero		1


	//   ....[38]....
        /*0384*/ 	.word	0x000083f0
        /*0388*/ 	.word	0x00000003
        /*038c*/ 	.word	0x00000000
        /*0390*/ 	.short	0x010a
        /*0392*/ 	.byte	0x3f
	.zero		1


	//----- nvinfo : EIATTR_NUM_MBARRIERS
	.align		4
.L_278:
        /*0394*/ 	.byte	0x03, 0x38
        /*0396*/ 	.short	0x0007


	//----- nvinfo : EIATTR_EXIT_INSTR_OFFSETS
	.align		4
        /*0398*/ 	.byte	0x04, 0x1c
        /*039a*/ 	.short	(.L_280 - .L_279)


	//   ....[0]....
.L_279:
        /*039c*/ 	.word	0x00007cd0


	//----- nvinfo : EIATTR_MAX_THREADS
	.align		4
.L_280:
        /*03a0*/ 	.byte	0x04, 0x05
        /*03a2*/ 	.short	(.L_282 - .L_281)
.L_281:
        /*03a4*/ 	.word	0x00000200
        /*03a8*/ 	.word	0x00000001
        /*03ac*/ 	.word	0x00000001


	//----- nvinfo : EIATTR_CRS_STACK_SIZE
	.align		4
.L_282:
        /*03b0*/ 	.byte	0x04, 0x1e
        /*03b2*/ 	.short	(.L_284 - .L_283)
.L_283:
        /*03b4*/ 	.word	0x00000000


	//----- nvinfo : EIATTR_CBANK_PARAM_SIZE
	.align		4
.L_284:
        /*03b8*/ 	.byte	0x03, 0x19
        /*03ba*/ 	.short	0x06f0


	//----- nvinfo : EIATTR_PARAM_CBANK
	.align		4
        /*03bc*/ 	.byte	0x04, 0x0a
        /*03be*/ 	.short	(.L_286 - .L_285)
	.align		4
.L_285:
        /*03c0*/ 	.word	index@(.nv.constant0._ZN7cutlass13device_kernelIN5flash11enable_sm90INS1_16FlashAttnBwdSm90INS1_25CollectiveMainloopBwdSm90ILi2ELi1ELi1EN4cute5tupleIJNS5_1CILi1EEES8_S8_EEENS6_IJNS7_ILi64EEENS7_ILi96EEENS7_ILi192EEEEEENS_6half_tEfNS_4arch4Sm90ELb0ELb0ELb0ELb0ELb1ELb0ELb1ELb0ELi3ELi1ELi1ELi1ELb0EEENS1_24CollectiveEpilogueBwdGQAISD_fSG_Li384ELb0ELb1EEENS1_19SingleTileSchedulerILb0ELb0ELb0ELi96EEEEEEEEEvNT_6ParamsE)
        /*03c4*/ 	.short	0x0210
        /*03c6*/ 	.short	0x06f0


	//----- nvinfo : EIATTR_SW_WAR
	.align		4
.L_286:
        /*03c8*/ 	.byte	0x04, 0x36
        /*03ca*/ 	.short	(.L_288 - .L_287)
.L_287:
        /*03cc*/ 	.word	0x00000008
.L_288:


//--------------------- .nv.info._ZN7cutlass13device_kernelIN5flash11enable_sm90INS1_16FlashAttnBwdSm90INS1_25CollectiveMainloopBwdSm90ILi2ELi1ELi1EN4cute5tupleIJNS5_1CILi1EEES8_S8_EEENS6_IJNS7_ILi64EEENS7_ILi96EEENS7_ILi192EEEEEENS_6half_tEfNS_4arch4Sm90ELb0ELb0ELb0ELb1ELb0ELb0ELb1ELb0ELi3ELi1ELi1ELi1ELb0EEENS1_21CollectiveEpilogueBwdISD_SE_SG_Li384ELb1ELb1ELi3EEENS1_19SingleTileSchedulerILb1ELb0ELb0ELi96EEEEEEEEEvNT_6ParamsE --------------------------
	.section	.nv.info._ZN7cutlass13device_kernelIN5flash11enable_sm90INS1_16FlashAttnBwdSm90INS1_25CollectiveMainloopBwdSm90ILi2ELi1ELi1EN4cute5tupleIJNS5_1CILi1EEES8_S8_EEENS6_IJNS7_ILi64EEENS7_ILi96EEENS7_ILi192EEEEEENS_6half_tEfNS_4arch4Sm90ELb0ELb0ELb0ELb1ELb0ELb0ELb1ELb0ELi3ELi1ELi1ELi1ELb0EEENS1_21CollectiveEpilogueBwdISD_SE_SG_Li384ELb1ELb1ELi3EEENS1_19SingleTileSchedulerILb1ELb0ELb0ELi96EEEEEEEEEvNT_6ParamsE,"",@"SHT_CUDA_INFO"
	.sectionflags	@""
	.align	4


	//----- nvinfo : EIATTR_CUDA_API_VERSION
	.align		4
        /*0000*/ 	.byte	0x04, 0x37
        /*0002*/ 	.short	(.L_290 - .L_289)
.L_289:
        /*0004*/ 	.word	0x00000082


	//----- nvinfo : EIATTR_KPARAM_INFO
	.align		4
.L_290:
        /*0008*/ 	.byte	0x04, 0x17
        /*000a*/ 	.short	(.L_292 - .L_291)
.L_291:
        /*000c*/ 	.word	0x00000000
        /*0010*/ 	.short	0x0000
        /*0012*/ 	.short	0x0070
        /*0014*/ 	.byte	0x00, 0xf0, 0x01, 0x1a


	//----- nvinfo : EIATTR_SPARSE_MMA_MASK
	.align		4
.L_292:
        /*0018*/ 	.byte	0x03, 0x50
        /*001a*/ 	.short	0x0000


	//----- nvinfo : EIATTR_MAXREG_COUNT
	.align		4
        /*001c*/ 	.byte	0x03, 0x1b
        /*001e*/ 	.short	0x0080


	//----- nvinfo : EIATTR_NUM_BARRIERS
	.align		4
        /*0020*/ 	.byte	0x02, 0x4c
        /*0022*/ 	.byte	0x10
	.zero		1


	//----- nvinfo : EIATTR_EXTERNS
	.align		4
        /*0024*/ 	.byte	0x04, 0x0f
        /*0026*/ 	.short	(.L_294 - .L_293)


	//   ....[0]....
	.align		4
.L_293:
        /*0028*/ 	.word	index@(__assertfail)


	//----- nvinfo : EIATTR_MERCURY_ISA_VERSION
	.align		4
.L_294:
        /*002c*/ 	.byte	0x03, 0x5f
        /*002e*/ 	.short	0x0101


	//----- nvinfo : EIATTR_INT_WARP_WIDE_INSTR_OFFSETS
	.align		4
        /*0030*/ 	.byte	0x04, 0x31
        /*0032*/ 	.short	(.L_296 - .L_295)


	//   ....[0]....
.L_295:
        /*0034*/ 	.word	0x00000170


	//   ....[1]....
        /*0038*/ 	.word	0x00000230


	//   ....[2]....
        /*003c*/ 	.word	0x00007bd0


	//----- nvinfo : EIATTR_COOP_GROUP_MASK_REGIDS
	.align		4
.L_296:
        /*0040*/ 	.byte	0x04, 0x29
        /*0042*/ 	.short	(.L_298 - .L_297)


	//   ....[0]....
.L_297:
        /*0044*/ 	.word	0xffffffff


	//   ....[1]....
        /*0048*/ 	.word	0xffffffff


	//   ....[2]....
        /*004c*/ 	.word	0xffffffff


	//   ....[3]....
        /*0050*/ 	.word	0xffffffff


	//   ....[4]....
        /*0054*/ 	.word	0xffffffff


	//   ....[5]....
        /*0058*/ 	.word	0xffffffff


	//   ....[6]....
        /*005c*/ 	.word	0xffffffff


	//   ....[7]....
        /*0060*/ 	.word	0x0500000f


	//----- nvinfo : EIATTR_COOP_GROUP_INSTR_OFFSETS
	.align		4
.L_298:
        /*0064*/ 	.byte	0x04, 0x28
        /*0066*/ 	.short	(.L_300 - .L_299)


	//   ....[0]....
.L_299:
        /*0068*/ 	.word	0x00000050


	//   ....[1]....
        /*006c*/ 	.word	0x00000180


	//   ....[2]....
        /*0070*/ 	.word	0x00000210


	//   ....[3]....
        /*0074*/ 	.word	0x00000390


	//   ....[4]....
        /*0078*/ 	.word	0x000005d0


	//   ....[5]....
        /*007c*/ 	.word	0x00001220


	//   ....[6]....
        /*0080*/ 	.word	0x000064f0


	//   ....[7]....
        /*0084*/ 	.word	0x00009f10


	//----- nvinfo : EIATTR_REG_RECONFIG
	.align		4
.L_300:
        /*0088*/ 	.byte	0x01, 0x54
	.zero		2


	//----- nvinfo : EIATTR_SYSCALL_OFFSETS
	.align		4
        /*008c*/ 	.byte	0x04, 0x46
        /*008e*/ 	.short	(.L_302 - .L_301)


	//   ....[0]....
.L_301:
        /*0090*/ 	.word	0x00000e80


	//   ....[1]....
        /*0094*/ 	.word	0x00000f70


	//   ....[2]....
        /*0098*/ 	.word	0x000010b0


	//   ....[3]....
        /*009c*/ 	.word	0x000011a0


	//----- nvinfo : EIATTR_MBARRIER_INSTR_OFFSETS
	.align		4
.L_302:
        /*00a0*/ 	.byte	0x04, 0x39
        /*00a2*/ 	.short	(.L_304 - .L_303)


	//   ....[0]....
.L_303:
        /*00a4*/ 	.word	0x00000250
        /*00a8*/ 	.word	0x000000ff
        /*00ac*/ 	.word	0x00036400
        /*00b0*/ 	.short	0x0100
        /*00b2*/ 	.byte	0x06
	.zero		1


	//   ....[1]....
        /*00b4*/ 	.word	0x00000340
        /*00b8*/ 	.word	0x000000ff
        /*00bc*/ 	.word	0x00036410
        /*00c0*/ 	.short	0x0100
        /*00c2*/ 	.byte	0x08
	.zero		1


	//   ....[2]....
        /*00c4*/ 	.word	0x00000350
        /*00c8*/ 	.word	0x000000ff
        /*00cc*/ 	.word	0x00036420
        /*00d0*/ 	.short	0x0100
        /*00d2*/ 	.byte	0x08
	.zero		1


	//   ....[3]....
        /*00d4*/ 	.word	0x00000360
        /*00d8*/ 	.word	0x000000ff
        /*00dc*/ 	.word	0x00036418
        /*00e0*/ 	.short	0x0100
        /*00e2*/ 	.byte	0x08
	.zero		1


	//   ....[4]....
        /*00e4*/ 	.word	0x00000370
        /*00e8*/ 	.word	0x000000ff
        /*00ec*/ 	.word	0x00036428
        /*00f0*/ 	.short	0x0100
        /*00f2*/ 	.byte	0x08
	.zero		1


	//   ....[5]....
        /*00f4*/ 	.word	0x000004a0
        /*00f8*/ 	.word	0x000000ff
        /*00fc*/ 	.word	0x00036430
        /*0100*/ 	.short	0x0100
        /*0102*/ 	.byte	0x08
	.zero		1


	//   ....[6]....
        /*0104*/ 	.word	0x000004b0
        /*0108*/ 	.word	0x000000ff
        /*010c*/ 	.word	0x00036438
        /*0110*/ 	.short	0x0100
        /*0112*/ 	.byte	0x08
	.zero		1


	//   ....[7]....
        /*0114*/ 	.word	0x00001260
        /*0118*/ 	.word	0x000000ff
        /*011c*/ 	.word	0x00036400
        /*0120*/ 	.short	0x010a
        /*0122*/ 	.byte	0x24
	.zero		1


	//   ....[8]....
        /*0124*/ 	.word	0x000013b0
        /*0128*/ 	.word	0x000000ff
        /*012c*/ 	.word	0x00036400
        /*0130*/ 	.short	0x010a
        /*0132*/ 	.byte	0x24
	.zero		1


	//   ....[9]....
        /*0134*/ 	.word	0x00001a40
        /*0138*/ 	.word	0x00000004
        /*013c*/ 	.word	0x00036410
        /*0140*/ 	.short	0x010a
        /*0142*/ 	.byte	0x3f
	.zero		1


	//   ....[10]....
        /*0144*/ 	.word	0x00001a80
        /*0148*/ 	.word	0x00000004
        /*014c*/ 	.word	0x00036410
        /*0150*/ 	.short	0x010a
        /*0152*/ 	.byte	0x3f
	.zero		1


	//   ....[11]....
        /*0154*/ 	.word	0x00002120
        /*0158*/ 	.word	0x000000ff
        /*015c*/ 	.word	0x00036430
        /*0160*/ 	.short	0x010a
        /*0162*/ 	.byte	0x24
	.zero		1


	//   ....[12]....
        /*0164*/ 	.word	0x00002160
        /*0168*/ 	.word	0x000000ff
        /*016c*/ 	.word	0x00036430
        /*0170*/ 	.short	0x010a
        /*0172*/ 	.byte	0x24
	.zero		1


	//   ....[13]....
        /*0174*/ 	.word	0x00003520
        /*0178*/ 	.word	0x000000ff
        /*017c*/ 	.word	0x00000000
        /*0180*/ 	.short	0x0101
        /*0182*/ 	.byte	0x04
	.zero		1


	//   ....[14]....
        /*0184*/ 	.word	0x000038a0
        /*0188*/ 	.word	0x00000004
        /*018c*/ 	.word	0x00000000
        /*0190*/ 	.short	0x0101
        /*0192*/ 	.byte	0x3f
	.zero		1


	//   ....[15]....
        /*0194*/ 	.word	0x000080b0
        /*0198*/ 	.word	0x0000000c
        /*019c*/ 	.word	0x00036420
        /*01a0*/ 	.short	0x010a
        /*01a2*/ 	.byte	0x3f
	.zero		1


	//   ....[16]....
        /*01a4*/ 	.word	0x000087b0
        /*01a8*/ 	.word	0x0000000c
        /*01ac*/ 	.word	0x00036438
        /*01b0*/ 	.short	0x010a
        /*01b2*/ 	.byte	0x3f
	.zero		1


	//   ....[17]....
        /*01b4*/ 	.word	0x00008b20
        /*01b8*/ 	.word	0x0000000c
        /*01bc*/ 	.word	0x00036428
        /*01c0*/ 	.short	0x010a
        /*01c2*/ 	.byte	0x3f
	.zero		1


	//   ....[18]....
        /*01c4*/ 	.word	0x00008dd0
        /*01c8*/ 	.word	0x0000000c
        /*01cc*/ 	.word	0x00036438
        /*01d0*/ 	.short	0x010a
        /*01d2*/ 	.byte	0x3f
	.zero		1


	//   ....[19]....
        /*01d4*/ 	.word	0x00009090
        /*01d8*/ 	.word	0x0000000c
        /*01dc*/ 	.word	0x00036420
        /*01e0*/ 	.short	0x010a
        /*01e2*/ 	.byte	0x3f
	.zero		1


	//   ....[20]....
        /*01e4*/ 	.word	0x00009390
        /*01e8*/ 	.word	0x0000000c
        /*01ec*/ 	.word	0x00036438
        /*01f0*/ 	.short	0x010a
        /*01f2*/ 	.byte	0x3f
	.zero		1


	//   ....[21]....
        /*01f4*/ 	.word	0x00009690
        /*01f8*/ 	.word	0x0000000c
        /*01fc*/ 	.word	0x00036428
        /*0200*/ 	.short	0x010a
        /*0202*/ 	.byte	0x3f
	.zero		1


	//   ....[22]....
        /*0204*/ 	.word	0x00009950
        /*0208*/ 	.word	0x0000000c
        /*020c*/ 	.word	0x00036438
        /*0210*/ 	.short	0x010a
        /*0212*/ 	.byte	0x3f
	.zero		1


	//   ....[23]....
        /*0214*/ 	.word	0x00009da0
        /*0218*/ 	.word	0x00000007
        /*021c*/ 	.word	0x00000000
        /*0220*/ 	.short	0x010a
        /*0222*/ 	.byte	0x3f
	.zero		1


	//   ....[24]....
        /*0224*/ 	.word	0x00009e20
        /*0228*/ 	.word	0x00000005
        /*022c*/ 	.word	0x00000000
        /*0230*/ 	.short	0x010a
        /*0232*/ 	.byte	0x3f
	.zero		1


	//   ....[25]....
        /*0234*/ 	.word	0x00009e70
        /*0238*/ 	.word	0x00000009
        /*023c*/ 	.word	0x00036438
        /*0240*/ 	.short	0x010a
        /*0242*/ 	.byte	0x3f
	.zero		1


	//   ....[26]....
        /*0244*/ 	.word	0x00009f40
        /*0248*/ 	.word	0x00000098
        /*024c*/ 	.word	0x00036400
        /*0250*/ 	.short	0x010a
        /*0252*/ 	.byte	0x3f
	.zero		1


	//   ....[27]....
        /*0254*/ 	.word	0x00009f90
        /*0258*/ 	.word	0x00000004
        /*025c*/ 	.word	0x00036410
        /*0260*/ 	.short	0x010a
        /*0262*/ 	.byte	0x3f
	.zero		1


	//   ....[28]....
        /*0264*/ 	.word	0x00009fe0
        /*0268*/ 	.word	0x00000098
        /*026c*/ 	.word	0x00036430
        /*0270*/ 	.short	0x010a
        /*0272*/ 	.byte	0x3f
	.zero		1


	//   ....[29]....
        /*0274*/ 	.word	0x0000a030
        /*0278*/ 	.word	0x0000000c
        /*027c*/ 	.word	0x00036420
        /*0280*/ 	.short	0x010a
        /*0282*/ 	.byte	0x3f
	.zero		1


	//   ....[30]....
        /*0284*/ 	.word	0x0000a080
        /*0288*/ 	.word	0x0000000c
        /*028c*/ 	.word	0x00036438
        /*0290*/ 	.short	0x010a
        /*0292*/ 	.byte	0x3f
	.zero		1


	//   ....[31]....
        /*0294*/ 	.word	0x0000a0d0
        /*0298*/ 	.word	0x0000000c
        /*029c*/ 	.word	0x00036428
        /*02a0*/ 	.short	0x010a
        /*02a2*/ 	.byte	0x3f
	.zero		1


	//   ....[32]....
        /*02a4*/ 	.word	0x0000a120
        /*02a8*/ 	.word	0x0000000c
        /*02ac*/ 	.word	0x00036438
        /*02b0*/ 	.short	0x010a
        /*02b2*/ 	.byte	0x3f
	.zero		1


	//   ....[33]....
        /*02b4*/ 	.word	0x0000a180
        /*02b8*/ 	.word	0x0000000c
        /*02bc*/ 	.word	0x00036420
        /*02c0*/ 	.short	0x010a
        /*02c2*/ 	.byte	0x3f
	.zero		1


	//   ....[34]....
        /*02c4*/ 	.word	0x0000a1d0
        /*02c8*/ 	.word	0x0000000c
        /*02cc*/ 	.word	0x00036438
        /*02d0*/ 	.short	0x010a
        /*02d2*/ 	.byte	0x3f
	.zero		1


	//   ....[35]....
        /*02d4*/ 	.word	0x0000a220
        /*02d8*/ 	.word	0x0000000c
        /*02dc*/ 	.word	0x00036428
        /*02e0*/ 	.short	0x010a
        /*02e2*/ 	.byte	0x3f
	.zero		1


	//   ....[36]....
        /*02e4*/ 	.word	0x0000a270
        /*02e8*/ 	.word	0x0000000c
        /*02ec*/ 	.word	0x00036438
        /*02f0*/ 	.short	0x010a
        /*02f2*/ 	.byte	0x3f
	.zero		1


	//   ....[37]....
        /*02f4*/ 	.word	0x0000a340
        /*02f8*/ 	.word	0x00000007
        /*02fc*/ 	.word	0x00000000
        /*0300*/ 	.short	0x010a
        /*0302*/ 	.byte	0x3f
	.zero		1


	//   ....[38]....
        /*0304*/ 	.word	0x0000a390
        /*0308*/ 	.word	0x00000005
        /*030c*/ 	.word	0x00000000
        /*0310*/ 	.short	0x010a
        /*0312*/ 	.byte	0x3f
	.zero		1


	//----- nvinfo : EIATTR_NUM_MBARRIERS
	.align		4
.L_304:
        /*0314*/ 	.byte	0x03, 0x38
        /*0316*/ 	.short	0x0007


	//----- nvinfo : EIATTR_EXIT_INSTR_OFFSETS
	.align		4
        /*0318*/ 	.byte	0x04, 0x1c
        /*031a*/ 	.short	(.L_306 - .L_305)


	//   ....[0]....
.L_305:
        /*031c*/ 	.word	0x00009ec0


	//----- nvinfo : EIATTR_MAX_THREADS
	.align		4
.L_306:
        /*0320*/ 	.byte	0x04, 0x05
        /*0322*/ 	.short	(.L_308 - .L_307)
.L_307:
        /*0324*/ 	.word	0x00000200
        /*0328*/ 	.word	0x00000001
        /*032c*/ 	.word	0x00000001


	//----- nvinfo : EIATTR_CRS_STACK_SIZE
	.align		4
.L_308:
        /*0330*/ 	.byte	0x04, 0x1e
        /*0332*/ 	.short	(.L_310 - .L_309)
.L_309:
        /*0334*/ 	.word	0x00000000


	//----- nvinfo : EIATTR_CBANK_PARAM_SIZE
	.align		4
.L_310:
        /*0338*/ 	.byte	0x03, 0x19
        /*033a*/ 	.short	0x06f0


	//----- nvinfo : EIATTR_PARAM_CBANK
	.align		4
        /*033c*/ 	.byte	0x04, 0x0a
        /*033e*/ 	.short	(.L_312 - .L_311)
	.align		4
.L_311:
        /*0340*/ 	.word	index@(.nv.constant0._ZN7cutlass13device_kernelIN5flash11enable_sm90INS1_16FlashAttnBwdSm90INS1_25CollectiveMainloopBwdSm90ILi2ELi1ELi1EN4cute5tupleIJNS5_1CILi1EEES8_S8_EEENS6_IJNS7_ILi64EEENS7_ILi96EEENS7_ILi192EEEEEENS_6half_tEfNS_4arch4Sm90ELb0ELb0ELb0ELb1ELb0ELb0ELb1ELb0ELi3ELi1ELi1ELi1ELb0EEENS1_21CollectiveEpilogueBwdISD_SE_SG_Li384ELb1ELb1ELi3EEENS1_19SingleTileSchedulerILb1ELb0ELb0ELi96EEEEEEEEEvNT_6ParamsE)
        /*0344*/ 	.short	0x0210
        /*0346*/ 	.short	0x06f0


	//----- nvinfo : EIATTR_SW_WAR
	.align		4
.L_312:
        /*0348*/ 	.byte	0x04, 0x36
        /*034a*/ 	.short	(.L_314 - .L_313)
.L_313:
        /*034c*/ 	.word	0x00000008
.L_314:


//--------------------- .nv.info._ZN7cutlass13device_kernelIN5flash11enable_sm90INS1_16FlashAttnBwdSm90INS1_25CollectiveMainloopBwdSm90ILi2ELi1ELi1EN4cute5tupleIJNS5_1CILi1EEES8_S8_EEENS6_IJNS7_ILi64EEENS7_ILi96EEENS7_ILi192EEEEEENS_6half_tEfNS_4arch4Sm90ELb0ELb0ELb0ELb1ELb1ELb0ELb1ELb0ELi3ELi1ELi1ELi1ELb0EEENS1_21CollectiveEpilogueBwdISD_SE_SG_Li384ELb1ELb1ELi3EEENS1_19SingleTileSchedulerILb1ELb0ELb0ELi96EEEEEEEEEvNT_6ParamsE --------------------------
	.section	.nv.info._ZN7cutlass13device_kernelIN5flash11enable_sm90INS1_16FlashAttnBwdSm90INS1_25CollectiveMainloopBwdSm90ILi2ELi1ELi1EN4cute5tupleIJNS5_1CILi1EEES8_S8_EEENS6_IJNS7_ILi64EEENS7_ILi96EEENS7_ILi192EEEEEENS_6half_tEfNS_4arch4Sm90ELb0ELb0ELb0ELb1ELb1ELb0ELb1ELb0ELi3ELi1ELi1ELi1ELb0EEENS1_21CollectiveEpilogueBwdISD_SE_SG_Li384ELb1ELb1ELi3EEENS1_19SingleTileSchedulerILb1ELb0ELb0ELi96EEEEEEEEEvNT_6ParamsE,"",@"SHT_CUDA_INFO"
	.sectionflags	@""
	.align	4


	//----- nvinfo : EIATTR_CUDA_API_VERSION
	.align		4
        /*0000*/ 	.byte	0x04, 0x37
        /*0002*/ 	.short	(.L_316 - .L_315)
.L_315:
        /*0004*/ 	.word	0x00000082


	//----- nvinfo : EIATTR_KPARAM_INFO
	.align		4
.L_316:
        /*0008*/ 	.byte	0x04, 0x17
        /*000a*/ 	.short	(.L_318 - .L_317)
.L_317:
        /*000c*/ 	.word	0x00000000
        /*0010*/ 	.short	0x0000
        /*0012*/ 	.short	0x0070
        /*0014*/ 	.byte	0x00, 0xf0, 0x01, 0x1a


	//----- nvinfo : EIATTR_SPARSE_MMA_MASK
	.align		4
.L_318:
        /*0018*/ 	.byte	0x03, 0x50
        /*001a*/ 	.short	0x0000


	//----- nvinfo : EIATTR_MAXREG_COUNT
	.align		4
        /*001c*/ 	.byte	0x03, 0x1b
        /*001e*/ 	.short	0x0080


	//----- nvinfo : EIATTR_NUM_BARRIERS
	.align		4
        /*0020*/ 	.byte	0x02, 0x4c
        /*0022*/ 	.byte	0x10
	.zero		1


	//----- nvinfo : EIATTR_EXTERNS
	.align		4
        /*0024*/ 	.byte	0x04, 0x0f
        /*0026*/ 	.short	(.L_320 - .L_319)


	//   ....[0]....
	.align		4
.L_319:
        /*0028*/ 	.word	index@(__assertfail)


	//----- nvinfo : EIATTR_MERCURY_ISA_VERSION
	.align		4
.L_320:
        /*002c*/ 	.byte	0x03, 0x5f
        /*002e*/ 	.short	0x0101


	//----- nvinfo : EIATTR_INT_WARP_WIDE_INSTR_OFFSETS
	.align		4
        /*0030*/ 	.byte	0x04, 0x31
        /*0032*/ 	.short	(.L_322 - .L_321)


	//   ....[0]....
.L_321:
        /*0034*/ 	.word	0x00000170


	//   ....[1]....
        /*0038*/ 	.word	0x00000230


	//   ....[2]....
        /*003c*/ 	.word	0x000072b0


	//   ....[3]....
        /*0040*/ 	.word	0x000078a0


	//   ....[4]....
        /*0044*/ 	.word	0x00008000


	//   ....[5]....
        /*0048*/ 	.word	0x000083a0


	//----- nvinfo : EIATTR_COOP_GROUP_MASK_REGIDS
	.align		4
.L_322:
        /*004c*/ 	.byte	0x04, 0x29
        /*004e*/ 	.short	(.L_324 - .L_323)


	//   ....[0]....
.L_323:
        /*0050*/ 	.word	0xffffffff


	//   ....[1]....
        /*0054*/ 	.word	0xffffffff


	//   ....[2]....
        /*0058*/ 	.word	0xffffffff


	//   ....[3]....
        /*005c*/ 	.word	0xffffffff


	//   ....[4]....
        /*0060*/ 	.word	0xffffffff


	//   ....[5]....
        /*0064*/ 	.word	0xffffffff


	//   ....[6]....
        /*0068*/ 	.word	0xffffffff


	//   ....[7]....
        /*006c*/ 	.word	0xffffffff


	//   ....[8]....
        /*0070*/ 	.word	0xffffffff


	//   ....[9]....
        /*0074*/ 	.word	0xffffffff


	//   ....[10]....
        /*0078*/ 	.word	0xffffffff


	//   ....[11]....
        /*007c*/ 	.word	0xffffffff


	//   ....[12]....
        /*0080*/ 	.word	0xffffffff


	//   ....[13]....
        /*0084*/ 	.word	0x0500000f


	//   ....[14]....
        /*0088*/ 	.word	0x0500000f


	//   ....[15]....
        /*008c*/ 	.word	0x0500000f


	//   ....[16]....
        /*0090*/ 	.word	0x0500000f


	//----- nvinfo : EIATTR_COOP_GROUP_INSTR_OFFSETS
	.align		4
.L_324:
        /*0094*/ 	.byte	0x04, 0x28
        /*0096*/ 	.short	(.L_326 - .L_325)


	//   ....[0]....
.L_325:
        /*0098*/ 	.word	0x00000050


	//   ....[1]....
        /*009c*/ 	.word	0x00000180


	//   ....[2]....
        /*00a0*/ 	.word	0x00000210


	//   ....[3]....
        /*00a4*/ 	.word	0x00000390


	//   ....[4]....
        /*00a8*/ 	.word	0x000005d0


	//   ....[5]....
        /*00ac*/ 	.word	0x00001220


	//   ....[6]....
        /*00b0*/ 	.word	0x000064f0


	//   ....[7]....
        /*00b4*/ 	.word	0x00006df0


	//   ....[8]....
        /*00b8*/ 	.word	0x000071e0


	//   ....[9]....
        /*00bc*/ 	.word	0x00007420


	//   ....[10]....
        /*00c0*/ 	.word	0x000077d0


	//   ....[11]....
        /*00c4*/ 	.word	0x00007a80


	//   ....[12]....
        /*00c8*/ 	.word	0x00007f40


	//   ....[13]....
        /*00cc*/ 	.word	0x0000a6e0


	//   ....[14]....
        /*00d0*/ 	.word	0x0000a830


	//   ....[15]....
        /*00d4*/ 	.word	0x0000a8a0


	//   ....[16]....
        /*00d8*/ 	.word	0x0000a910


	//----- nvinfo : EIATTR_REG_RECONFIG
	.align		4
.L_326:
        /*00dc*/ 	.byte	0x01, 0x54
	.zero		2


	//----- nvinfo : EIATTR_SYSCALL_OFFSETS
	.align		4
        /*00e0*/ 	.byte	0x04, 0x46
        /*00e2*/ 	.short	(.L_328 - .L_327)


	//   ....[0]....
.L_327:
        /*00e4*/ 	.word	0x00000e80


	//   ....[1]....
        /*00e8*/ 	.word	0x00000f70


	//   ....[2]....
        /*00ec*/ 	.word	0x000010b0


	//   ....[3]....
        /*00f0*/ 	.word	0x000011a0


	//----- nvinfo : EIATTR_MBARRIER_INSTR_OFFSETS
	.align		4
.L_328:
        /*00f4*/ 	.byte	0x04, 0x39
        /*00f6*/ 	.short	(.L_330 - .L_329)


	//   ....[0]....
.L_329:
        /*00f8*/ 	.word	0x00000250
        /*00fc*/ 	.word	0x000000ff
        /*0100*/ 	.word	0x00036400
        /*0104*/ 	.short	0x0100
        /*0106*/ 	.byte	0x06
	.zero		1


	//   ....[1]....
        /*0108*/ 	.word	0x00000340
        /*010c*/ 	.word	0x000000ff
        /*0110*/ 	.word	0x00036410
        /*0114*/ 	.short	0x0100
        /*0116*/ 	.byte	0x08
	.zero		1


	//   ....[2]....
        /*0118*/ 	.word	0x00000350
        /*011c*/ 	.word	0x000000ff
        /*0120*/ 	.word	0x00036420
        /*0124*/ 	.short	0x0100
        /*0126*/ 	.byte	0x08
	.zero		1


	//   ....[3]....
        /*0128*/ 	.word	0x00000360
        /*012c*/ 	.word	0x000000ff
        /*0130*/ 	.word	0x00036418
        /*0134*/ 	.short	0x0100
        /*0136*/ 	.byte	0x08
	.zero		1


	//   ....[4]....
        /*0138*/ 	.word	0x00000370
        /*013c*/ 	.word	0x000000ff
        /*0140*/ 	.word	0x00036428
        /*0144*/ 	.short	0x0100
        /*0146*/ 	.byte	0x08
	.zero		1


	//   ....[5]....
        /*0148*/ 	.word	0x000004a0
        /*014c*/ 	.word	0x000000ff
        /*0150*/ 	.word	0x00036430
        /*0154*/ 	.short	0x0100
        /*0156*/ 	.byte	0x08
	.zero		1


	//   ....[6]....
        /*0158*/ 	.word	0x000004b0
        /*015c*/ 	.word	0x000000ff
        /*0160*/ 	.word	0x00036438
        /*0164*/ 	.short	0x0100
        /*0166*/ 	.byte	0x08
	.zero		1


	//   ....[7]....
        /*0168*/ 	.word	0x00001260
        /*016c*/ 	.word	0x000000ff
        /*0170*/ 	.word	0x00036400
        /*0174*/ 	.short	0x010a
        /*0176*/ 	.byte	0x24
	.zero		1


	//   ....[8]....
        /*0178*/ 	.word	0x000013b0
        /*017c*/ 	.word	0x000000ff
        /*0180*/ 	.word	0x00036400
        /*0184*/ 	.short	0x010a
        /*0186*/ 	.byte	0x24
	.zero		1


	//   ....[9]....
        /*0188*/ 	.word	0x00001a40
        /*018c*/ 	.word	0x00000004
        /*0190*/ 	.word	0x00036410
        /*0194*/ 	.short	0x010a
        /*0196*/ 	.byte	0x3f
	.zero		1


	//   ....[10]....
        /*0198*/ 	.word	0x00001a80
        /*019c*/ 	.word	0x00000004
        /*01a0*/ 	.word	0x00036410
        /*01a4*/ 	.short	0x010a
        /*01a6*/ 	.byte	0x3f
	.zero		1


	//   ....[11]....
        /*01a8*/ 	.word	0x00002120
        /*01ac*/ 	.word	0x000000ff
        /*01b0*/ 	.word	0x00036430
        /*01b4*/ 	.short	0x010a
        /*01b6*/ 	.byte	0x24
	.zero		1


	//   ....[12]....
        /*01b8*/ 	.word	0x00002160
        /*01bc*/ 	.word	0x000000ff
        /*01c0*/ 	.word	0x00036430
        /*01c4*/ 	.short	0x010a
        /*01c6*/ 	.byte	0x24
	.zero		1


	//   ....[13]....
        /*01c8*/ 	.word	0x00003520
        /*01cc*/ 	.word	0x000000ff
        /*01d0*/ 	.word	0x00000000
        /*01d4*/ 	.short	0x0101
        /*01d6*/ 	.byte	0x04
	.zero		1


	//   ....[14]....
        /*01d8*/ 	.word	0x000038a0
        /*01dc*/ 	.word	0x00000004
        /*01e0*/ 	.word	0x00000000
        /*01e4*/ 	.short	0x0101
        /*01e6*/ 	.byte	0x3f
	.zero		1


	//   ....[15]....
        /*01e8*/ 	.word	0x00008880
        /*01ec*/ 	.word	0x0000000c
        /*01f0*/ 	.word	0x00036420
        /*01f4*/ 	.short	0x010a
        /*01f6*/ 	.byte	0x3f
	.zero		1


	//   ....[16]....
        /*01f8*/ 	.word	0x00008f80
        /*01fc*/ 	.word	0x0000000c
        /*0200*/ 	.word	0x00036438
        /*0204*/ 	.short	0x010a
        /*0206*/ 	.byte	0x3f
	.zero		1


	//   ....[17]....
        /*0208*/ 	.word	0x000092f0
        /*020c*/ 	.word	0x0000000c
        /*0210*/ 	.word	0x00036428
        /*0214*/ 	.short	0x010a
        /*0216*/ 	.byte	0x3f
	.zero		1


	//   ....[18]....
        /*0218*/ 	.word	0x000095a0
        /*021c*/ 	.word	0x0000000c
        /*0220*/ 	.word	0x00036438
        /*0224*/ 	.short	0x010a
        /*0226*/ 	.byte	0x3f
	.zero		1


	//   ....[19]....
        /*0228*/ 	.word	0x00009860
        /*022c*/ 	.word	0x0000000c
        /*0230*/ 	.word	0x00036420
        /*0234*/ 	.short	0x010a
        /*0236*/ 	.byte	0x3f
	.zero		1


	//   ....[20]....
        /*0238*/ 	.word	0x00009b60
        /*023c*/ 	.word	0x0000000c
        /*0240*/ 	.word	0x00036438
        /*0244*/ 	.short	0x010a
        /*0246*/ 	.byte	0x3f
	.zero		1


	//   ....[21]....
        /*0248*/ 	.word	0x00009e60
        /*024c*/ 	.word	0x0000000c
        /*0250*/ 	.word	0x00036428
        /*0254*/ 	.short	0x010a
        /*0256*/ 	.byte	0x3f
	.zero		1


	//   ....[22]....
        /*0258*/ 	.word	0x0000a120
        /*025c*/ 	.word	0x0000000c
        /*0260*/ 	.word	0x00036438
        /*0264*/ 	.short	0x010a
        /*0266*/ 	.byte	0x3f
	.zero		1


	//   ....[23]....
        /*0268*/ 	.word	0x0000a570
        /*026c*/ 	.word	0x00000007
        /*0270*/ 	.word	0x00000000
        /*0274*/ 	.short	0x010a
        /*0276*/ 	.byte	0x3f
	.zero		1


	//   ....[24]....
        /*0278*/ 	.word	0x0000a5f0
        /*027c*/ 	.word	0x00000005
        /*0280*/ 	.word	0x00000000
        /*0284*/ 	.short	0x010a
        /*0286*/ 	.byte	0x3f
	.zero		1


	//   ....[25]....
        /*0288*/ 	.word	0x0000a640
        /*028c*/ 	.word	0x00000009
        /*0290*/ 	.word	0x00036438
        /*0294*/ 	.short	0x010a
        /*0296*/ 	.byte	0x3f
	.zero		1


	//   ....[26]....
        /*0298*/ 	.word	0x0000a710
        /*029c*/ 	.word	0x00000098
        /*02a0*/ 	.word	0x00036400
        /*02a4*/ 	.short	0x010a
        /*02a6*/ 	.byte	0x3f
	.zero		1


	//   ....[27]....
        /*02a8*/ 	.word	0x0000a760
        /*02ac*/ 	.word	0x00000004
        /*02b0*/ 	.word	0x00036410
        /*02b4*/ 	.short	0x010a
        /*02b6*/ 	.byte	0x3f
	.zero		1


	//   ....[28]....
        /*02b8*/ 	.word	0x0000a7b0
        /*02bc*/ 	.word	0x00000098
        /*02c0*/ 	.word	0x00036430
        /*02c4*/ 	.short	0x010a
        /*02c6*/ 	.byte	0x3f
	.zero		1


	//   ....[29]....
        /*02c8*/ 	.word	0x0000a950
        /*02cc*/ 	.word	0x0000000c
        /*02d0*/ 	.word	0x00036420
        /*02d4*/ 	.short	0x010a
        /*02d6*/ 	.byte	0x3f
	.zero		1


	//   ....[30]....
        /*02d8*/ 	.word	0x0000a9a0
        /*02dc*/ 	.word	0x0000000c
        /*02e0*/ 	.word	0x00036438
        /*02e4*/ 	.short	0x010a
        /*02e6*/ 	.byte	0x3f
	.zero		1


	//   ....[31]....
        /*02e8*/ 	.word	0x0000a9f0
        /*02ec*/ 	.word	0x0000000c
        /*02f0*/ 	.word	0x00036428
        /*02f4*/ 	.short	0x010a
        /*02f6*/ 	.byte	0x3f
	.zero		1


	//   ....[32]....
        /*02f8*/ 	.word	0x0000aa40
        /*02fc*/ 	.word	0x0000000c
        /*0300*/ 	.word	0x00036438
        /*0304*/ 	.short	0x010a
        /*0306*/ 	.byte	0x3f
	.zero		1


	//   ....[33]....
        /*0308*/ 	.word	0x0000aaa0
        /*030c*/ 	.word	0x0000000c
        /*0310*/ 	.word	0x00036420
        /*0314*/ 	.short	0x010a
        /*0316*/ 	.byte	0x3f
	.zero		1


	//   ....[34]....
        /*0318*/ 	.word	0x0000aaf0
        /*031c*/ 	.word	0x0000000c
        /*0320*/ 	.word	0x00036438
        /*0324*/ 	.short	0x010a
        /*0326*/ 	.byte	0x3f
	.zero		1


	//   ....[35]....
        /*0328*/ 	.word	0x0000ab40
        /*032c*/ 	.word	0x0000000c
        /*0330*/ 	.word	0x00036428
        /*0334*/ 	.short	0x010a
        /*0336*/ 	.byte	0x3f
	.zero		1


	//   ....[36]....
        /*0338*/ 	.word	0x0000ab90
        /*033c*/ 	.word	0x0000000c
        /*0340*/ 	.word	0x00036438
        /*0344*/ 	.short	0x010a
        /*0346*/ 	.byte	0x3f
	.zero		1


	//   ....[37]....
        /*0348*/ 	.word	0x0000ac60
        /*034c*/ 	.word	0x00000007
        /*0350*/ 	.word	0x00000000
        /*0354*/ 	.short	0x010a
        /*0356*/ 	.byte	0x3f
	.zero		1


	//   ....[38]....
        /*0358*/ 	.word	0x0000acb0
        /*035c*/ 	.word	0x00000005
        /*0360*/ 	.word	0x00000000
        /*0364*/ 	.short	0x010a
        /*0366*/ 	.byte	0x3f
	.zero		1


	//----- nvinfo : EIATTR_NUM_MBARRIERS
	.align		4
.L_330:
        /*0368*/ 	.byte	0x03, 0x38
        /*036a*/ 	.short	0x0007


	//----- nvinfo : EIATTR_EXIT_INSTR_OFFSETS
	.align		4
        /*036c*/ 	.byte	0x04, 0x1c
        /*036e*/ 	.short	(.L_332 - .L_331)


	//   ....[0]....
.L_331:
        /*0370*/ 	.word	0x0000a690


	//----- nvinfo : EIATTR_MAX_THREADS
	.align		4
.L_332:
        /*0374*/ 	.byte	0x04, 0x05
        /*0376*/ 	.short	(.L_334 - .L_333)
.L_333:
        /*0378*/ 	.word	0x00000200
        /*037c*/ 	.word	0x00000001
        /*0380*/ 	.word	0x00000001


	//----- nvinfo : EIATTR_CRS_STACK_SIZE
	.align		4
.L_334:
        /*0384*/ 	.byte	0x04, 0x1e
        /*0386*/ 	.short	(.L_336 - .L_335)
.L_335:
        /*0388*/ 	.word	0x00000000


	//----- nvinfo : EIATTR_CBANK_PARAM_SIZE
	.align		4
.L_336:
        /*038c*/ 	.byte	0x03, 0x19
        /*038e*/ 	.short	0x06f0


	//----- nvinfo : EIATTR_PARAM_CBANK
	.align		4
        /*0390*/ 	.byte	0x04, 0x0a
        /*0392*/ 	.short	(.L_338 - .L_337)
	.align		4
.L_337:
        /*0394*/ 	.word	index@(.nv.constant0._ZN7cutlass13device_kernelIN5flash11enable_sm90INS1_16FlashAttnBwdSm90INS1_25CollectiveMainloopBwdSm90ILi2ELi1ELi1EN4cute5tupleIJNS5_1CILi1EEES8_S8_EEENS6_IJNS7_ILi64EEENS7_ILi96EEENS7_ILi192EEEEEENS_6half_tEfNS_4arch4Sm90ELb0ELb0ELb0ELb1ELb1ELb0ELb1ELb0ELi3ELi1ELi1ELi1ELb0EEENS1_21CollectiveEpilogueBwdISD_SE_SG_Li384ELb1ELb1ELi3EEENS1_19SingleTileSchedulerILb1ELb0ELb0ELi96EEEEEEEEEvNT_6ParamsE)
        /*0398*/ 	.short	0x0210
        /*039a*/ 	.short	0x06f0


	//----- nvinfo : EIATTR_SW_WAR
	.align		4
.L_338:
        /*039c*/ 	.byte	0x04, 0x36
        /*039e*/ 	.short	(.L_340 - .L_339)
.L_339:
        /*03a0*/ 	.word	0x00000008
.L_340:


//--------------------- .nv.info._ZN7cutlass13device_kernelIN5flash11enable_sm90INS1_16FlashAttnBwdSm90INS1_25CollectiveMainloopBwdSm90ILi2ELi1ELi1EN4cute5tupleIJNS5_1CILi1EEES8_S8_EEENS6_IJNS7_ILi64EEENS7_ILi96EEENS7_ILi192EEEEEENS_6half_tEfNS_4arch4Sm90ELb0ELb0ELb0ELb1ELb0ELb0ELb1ELb0ELi3ELi1ELi1ELi1ELb0EEENS1_24CollectiveEpilogueBwdGQAISD_fSG_Li384ELb1ELb0EEENS1_19SingleTileSchedulerILb1ELb0ELb0ELi96EEEEEEEEEvNT_6ParamsE --------------------------
	.section	.nv.info._ZN7cutlass13device_kernelIN5flash11enable_sm90INS1_16FlashAttnBwdSm90INS1_25CollectiveMainloopBwdSm90ILi2ELi1ELi1EN4cute5tupleIJNS5_1CILi1EEES8_S8_EEENS6_IJNS7_ILi64EEENS7_ILi96EEENS7_ILi192EEEEEENS_6half_tEfNS_4arch4Sm90ELb0ELb0ELb0ELb1ELb0ELb0ELb1ELb0ELi3ELi1ELi1ELi1ELb0EEENS1_24CollectiveEpilogueBwdGQAISD_fSG_Li384ELb1ELb0EEENS1_19SingleTileSchedulerILb1ELb0ELb0ELi96EEEEEEEEEvNT_6ParamsE,"",@"SHT_CUDA_INFO"
	.sectionflags	@""
	.align	4


	//----- nvinfo : EIATTR_CUDA_API_VERSION
	.align		4
        /*0000*/ 	.byte	0x04, 0x37
        /*0002*/ 	.short	(.L_342 - .L_341)
.L_341:
        /*0004*/ 	.word	0x00000082


	//----- nvinfo : EIATTR_KPARAM_INFO
	.align		4
.L_342:
        /*0008*/ 	.byte	0x04, 0x17
        /*000a*/ 	.short	(.L_344 - .L_343)
.L_343:
        /*000c*/ 	.word	0x00000000
        /*0010*/ 	.short	0x0000
        /*0012*/ 	.short	0x0070
        /*0014*/ 	.byte	0x00, 0xf0, 0x01, 0x1a


	//----- nvinfo : EIATTR_SPARSE_MMA_MASK
	.align		4
.L_344:
        /*0018*/ 	.byte	0x03, 0x50
        /*001a*/ 	.short	0x0000


	//----- nvinfo : EIATTR_MAXREG_COUNT
	.align		4
        /*001c*/ 	.byte	0x03, 0x1b
        /*001e*/ 	.short	0x0080


	//----- nvinfo : EIATTR_NUM_BARRIERS
	.align		4
        /*0020*/ 	.byte	0x02, 0x4c
        /*0022*/ 	.byte	0x10
	.zero		1


	//----- nvinfo : EIATTR_EXTERNS
	.align		4
        /*0024*/ 	.byte	0x04, 0x0f
        /*0026*/ 	.short	(.L_346 - .L_345)


	//   ....[0]....
	.align		4
.L_345:
        /*0028*/ 	.word	index@(__assertfail)


	//----- nvinfo : EIATTR_MERCURY_ISA_VERSION
	.align		4
.L_346:
        /*002c*/ 	.byte	0x03, 0x5f
        /*002e*/ 	.short	0x0101


	//----- nvinfo : EIATTR_INT_WARP_WIDE_INSTR_OFFSETS
	.align		4
        /*0030*/ 	.byte	0x04, 0x31
        /*0032*/ 	.short	(.L_348 - .L_347)


	//   ....[0]....
.L_347:
        /*0034*/ 	.word	0x00000170


	//   ....[1]....
        /*0038*/ 	.word	0x00000230


	//   ....[2]....
        /*003c*/ 	.word	0x00005c00


	//----- nvinfo : EIATTR_COOP_GROUP_MASK_REGIDS
	.align		4
.L_348:
        /*0040*/ 	.byte	0x04, 0x29
        /*0042*/ 	.short	(.L_350 - .L_349)


	//   ....[0]....
.L_349:
        /*0044*/ 	.word	0xffffffff


	//   ....[1]....
        /*0048*/ 	.word	0xffffffff


	//   ....[2]....
        /*004c*/ 	.word	0xffffffff


	//   ....[3]....
        /*0050*/ 	.word	0xffffffff


	//   ....[4]....
        /*0054*/ 	.word	0xffffffff


	//   ....[5]....
        /*0058*/ 	.word	0xffffffff


	//   ....[6]....
        /*005c*/ 	.word	0xffffffff


	//   ....[7]....
        /*0060*/ 	.word	0x0500000f


	//----- nvinfo : EIATTR_COOP_GROUP_INSTR_OFFSETS
	.align		4
.L_350:
        /*0064*/ 	.byte	0x04, 0x28
        /*0066*/ 	.short	(.L_352 - .L_351)


	//   ....[0]....
.L_351:
        /*0068*/ 	.word	0x00000050


	//   ....[1]....
        /*006c*/ 	.word	0x00000180


	//   ....[2]....
        /*0070*/ 	.word	0x00000210


	//   ....[3]....
        /*0074*/ 	.word	0x00000390


	//   ....[4]....
        /*0078*/ 	.word	0x000005d0


	//   ....[5]....
        /*007c*/ 	.word	0x00001220


	//   ....[6]....
        /*0080*/ 	.word	0x00004520


	//   ....[7]....
        /*0084*/ 	.word	0x00007f40


	//----- nvinfo : EIATTR_REG_RECONFIG
	.align		4
.L_352:
        /*0088*/ 	.byte	0x01, 0x54
	.zero		2


	//----- nvinfo : EIATTR_SYSCALL_OFFSETS
	.align		4
        /*008c*/ 	.byte	0x04, 0x46
        /*008e*/ 	.short	(.L_354 - .L_353)


	//   ....[0]....
.L_353:
        /*0090*/ 	.word	0x00000e80


	//   ....[1]....
        /*0094*/ 	.word	0x00000f70


	//   ....[2]....
        /*0098*/ 	.word	0x000010b0


	//   ....[3]....
        /*009c*/ 	.word	0x000011a0


	//----- nvinfo : EIATTR_MBARRIER_INSTR_OFFSETS
	.align		4
.L_354:
        /*00a0*/ 	.byte	0x04, 0x39
        /*00a2*/ 	.short	(.L_356 - .L_355)


	//   ....[0]....
.L_355:
        /*00a4*/ 	.word	0x00000250
        /*00a8*/ 	.word	0x000000ff
        /*00ac*/ 	.word	0x00036400
        /*00b0*/ 	.short	0x0100
        /*00b2*/ 	.byte	0x06
	.zero		1


	//   ....[1]....
        /*00b4*/ 	.word	0x00000340
        /*00b8*/ 	.word	0x000000ff
        /*00bc*/ 	.word	0x00036410
        /*00c0*/ 	.short	0x0100
        /*00c2*/ 	.byte	0x08
	.zero		1


	//   ....[2]....
        /*00c4*/ 	.word	0x00000350
        /*00c8*/ 	.word	0x000000ff
        /*00cc*/ 	.word	0x00036420
        /*00d0*/ 	.short	0x0100
        /*00d2*/ 	.byte	0x08
	.zero		1


	//   ....[3]....
        /*00d4*/ 	.word	0x00000360
        /*00d8*/ 	.word	0x000000ff
        /*00dc*/ 	.word	0x00036418
        /*00e0*/ 	.short	0x0100
        /*00e2*/ 	.byte	0x08
	.zero		1


	//   ....[4]....
        /*00e4*/ 	.word	0x00000370
        /*00e8*/ 	.word	0x000000ff
        /*00ec*/ 	.word	0x00036428
        /*00f0*/ 	.short	0x0100
        /*00f2*/ 	.byte	0x08
	.zero		1


	//   ....[5]....
        /*00f4*/ 	.word	0x000004a0
        /*00f8*/ 	.word	0x000000ff
        /*00fc*/ 	.word	0x00036430
        /*0100*/ 	.short	0x0100
        /*0102*/ 	.byte	0x08
	.zero		1


	//   ....[6]....
        /*0104*/ 	.word	0x000004b0
        /*0108*/ 	.word	0x000000ff
        /*010c*/ 	.word	0x00036438
        /*0110*/ 	.short	0x0100
        /*0112*/ 	.byte	0x08
	.zero		1


	//   ....[7]....
        /*0114*/ 	.word	0x00001260
        /*0118*/ 	.word	0x000000ff
        /*011c*/ 	.word	0x00036400
        /*0120*/ 	.short	0x010a
        /*0122*/ 	.byte	0x24
	.zero		1


	//   ....[8]....
        /*0124*/ 	.word	0x000013b0
        /*0128*/ 	.word	0x000000ff
        /*012c*/ 	.word	0x00036400
        /*0130*/ 	.short	0x010a
        /*0132*/ 	.byte	0x24
	.zero		1


	//   ....[9]....
        /*0134*/ 	.word	0x00001a40
        /*0138*/ 	.word	0x00000004
        /*013c*/ 	.word	0x00036410
        /*0140*/ 	.short	0x010a
        /*0142*/ 	.byte	0x3f
	.zero		1


	//   ....[10]....
        /*0144*/ 	.word	0x00001a80
        /*0148*/ 	.word	0x00000004
        /*014c*/ 	.word	0x00036410
        /*0150*/ 	.short	0x010a
        /*0152*/ 	.byte	0x3f
	.zero		1


	//   ....[11]....
        /*0154*/ 	.word	0x00002120
        /*0158*/ 	.word	0x000000ff
        /*015c*/ 	.word	0x00036430
        /*0160*/ 	.short	0x010a
        /*0162*/ 	.byte	0x24
	.zero		1


	//   ....[12]....
        /*0164*/ 	.word	0x00002160
        /*0168*/ 	.word	0x000000ff
        /*016c*/ 	.word	0x00036430
        /*0170*/ 	.short	0x010a
        /*0172*/ 	.byte	0x24
	.zero		1


	//   ....[13]....
        /*0174*/ 	.word	0x00003520
        /*0178*/ 	.word	0x000000ff
        /*017c*/ 	.word	0x00000000
        /*0180*/ 	.short	0x0101
        /*0182*/ 	.byte	0x04
	.zero		1


	//   ....[14]....
        /*0184*/ 	.word	0x000038a0
        /*0188*/ 	.word	0x00000004
        /*018c*/ 	.word	0x00000000
        /*0190*/ 	.short	0x0101
        /*0192*/ 	.byte	0x3f
	.zero		1


	//   ....[15]....
        /*0194*/ 	.word	0x000060e0
        /*0198*/ 	.word	0x0000000c
        /*019c*/ 	.word	0x00036420
        /*01a0*/ 	.short	0x010a
        /*01a2*/ 	.byte	0x3f
	.zero		1


	//   ....[16]....
        /*01a4*/ 	.word	0x000067e0
        /*01a8*/ 	.word	0x0000000c
        /*01ac*/ 	.word	0x00036438
        /*01b0*/ 	.short	0x010a
        /*01b2*/ 	.byte	0x3f
	.zero		1


	//   ....[17]....
        /*01b4*/ 	.word	0x00006b50
        /*01b8*/ 	.word	0x0000000c
        /*01bc*/ 	.word	0x00036428
        /*01c0*/ 	.short	0x010a
        /*01c2*/ 	.byte	0x3f
	.zero		1


	//   ....[18]....
        /*01c4*/ 	.word	0x00006e00
        /*01c8*/ 	.word	0x0000000c
        /*01cc*/ 	.word	0x00036438
        /*01d0*/ 	.short	0x010a
        /*01d2*/ 	.byte	0x3f
	.zero		1


	//   ....[19]....
        /*01d4*/ 	.word	0x000070c0
        /*01d8*/ 	.word	0x0000000c
        /*01dc*/ 	.word	0x00036420
        /*01e0*/ 	.short	0x010a
        /*01e2*/ 	.byte	0x3f
	.zero		1


	//   ....[20]....
        /*01e4*/ 	.word	0x000073c0
        /*01e8*/ 	.word	0x0000000c
        /*01ec*/ 	.word	0x00036438
        /*01f0*/ 	.short	0x010a
        /*01f2*/ 	.byte	0x3f
	.zero		1


	//   ....[21]....
        /*01f4*/ 	.word	0x000076c0
        /*01f8*/ 	.word	0x0000000c
        /*01fc*/ 	.word	0x00036428
        /*0200*/ 	.short	0x010a
        /*0202*/ 	.byte	0x3f
	.zero		1


	//   ....[22]....
        /*0204*/ 	.word	0x00007980
        /*0208*/ 	.word	0x0000000c
        /*020c*/ 	.word	0x00036438
        /*0210*/ 	.short	0x010a
        /*0212*/ 	.byte	0x3f
	.zero		1


	//   ....[23]....
        /*0214*/ 	.word	0x00007dd0
        /*0218*/ 	.word	0x00000007
        /*021c*/ 	.word	0x00000000
        /*0220*/ 	.short	0x010a
        /*0222*/ 	.byte	0x3f
	.zero		1


	//   ....[24]....
        /*0224*/ 	.word	0x00007e50
        /*0228*/ 	.word	0x00000005
        /*022c*/ 	.word	0x00000000
        /*0230*/ 	.short	0x010a
        /*0232*/ 	.byte	0x3f
	.zero		1


	//   ....[25]....
        /*0234*/ 	.word	0x00007ea0
        /*0238*/ 	.word	0x00000009
        /*023c*/ 	.word	0x00036438
        /*0240*/ 	.short	0x010a
        /*0242*/ 	.byte	0x3f
	.zero		1


	//   ....[26]....
        /*0244*/ 	.word	0x00007f70
        /*0248*/ 	.word	0x00000098
        /*024c*/ 	.word	0x00036400
        /*0250*/ 	.short	0x010a
        /*0252*/ 	.byte	0x3f
	.zero		1


	//   ....[27]....
        /*0254*/ 	.word	0x00007fc0
        /*0258*/ 	.word	0x00000004
        /*025c*/ 	.word	0x00036410
        /*0260*/ 	.short	0x010a
        /*0262*/ 	.byte	0x3f
	.zero		1


	//   ....[28]....
        /*0264*/ 	.word	0x00008010
        /*0268*/ 	.word	0x00000098
        /*026c*/ 	.word	0x00036430
        /*0270*/ 	.short	0x010a
        /*0272*/ 	.byte	0x3f
	.zero		1


	//   ....[29]....
        /*0274*/ 	.word	0x00008060
        /*0278*/ 	.word	0x0000000c
        /*027c*/ 	.word	0x00036420
        /*0280*/ 	.short	0x010a
        /*0282*/ 	.byte	0x3f
	.zero		1


	//   ....[30]....
        /*0284*/ 	.word	0x000080b0
        /*0288*/ 	.word	0x0000000c
        /*028c*/ 	.word	0x00036438
        /*0290*/ 	.short	0x010a
        /*0292*/ 	.byte	0x3f
	.zero		1


	//   ....[31]....
        /*0294*/ 	.word	0x00008100
        /*0298*/ 	.word	0x0000000c
        /*029c*/ 	.word	0x00036428
        /*02a0*/ 	.short	0x010a
        /*02a2*/ 	.byte	0x3f
	.zero		1


	//   ....[32]....
        /*02a4*/ 	.word	0x00008150
        /*02a8*/ 	.word	0x0000000c
        /*02ac*/ 	.word	0x00036438
        /*02b0*/ 	.short	0x010a
        /*02b2*/ 	.byte	0x3f
	.zero		1


	//   ....[33]....
        /*02b4*/ 	.word	0x000081b0
        /*02b8*/ 	.word	0x0000000c
        /*02bc*/ 	.word	0x00036420
        /*02c0*/ 	.short	0x010a
        /*02c2*/ 	.byte	0x3f
	.zero		1


	//   ....[34]....
        /*02c4*/ 	.word	0x00008200
        /*02c8*/ 	.word	0x0000000c
        /*02cc*/ 	.word	0x00036438
        /*02d0*/ 	.short	0x010a
        /*02d2*/ 	.byte	0x3f
	.zero		1


	//   ....[35]....
        /*02d4*/ 	.word	0x00008250
        /*02d8*/ 	.word	0x0000000c
        /*02dc*/ 	.word	0x00036428
        /*02e0*/ 	.short	0x010a
        /*02e2*/ 	.byte	0x3f
	.zero		1


	//   ....[36]....
        /*02e4*/ 	.word	0x000082a0
        /*02e8*/ 	.word	0x0000000c
        /*02ec*/ 	.word	0x00036438
        /*02f0*/ 	.short	0x010a
        /*02f2*/ 	.byte	0x3f
	.zero		1


	//   ....[37]....
        /*02f4*/ 	.word	0x00008380
        /*02f8*/ 	.word	0x00000007
        /*02fc*/ 	.word	0x00000000
        /*0300*/ 	.short	0x010a
        /*0302*/ 	.byte	0x3f
	.zero		1


	//   ....[38]....
        /*0304*/ 	.word	0x000083d0
        /*0308*/ 	.word	0x00000005
        /*030c*/ 	.word	0x00000000
        /*0310*/ 	.short	0x010a
        /*0312*/ 	.byte	0x3f
	.zero		1


	//----- nvinfo : EIATTR_NUM_MBARRIERS
	.align		4
.L_356:
        /*0314*/ 	.byte	0x03, 0x38
        /*0316*/ 	.short	0x0007


	//----- nvinfo : EIATTR_EXIT_INSTR_OFFSETS
	.align		4
        /*0318*/ 	.byte	0x04, 0x1c
        /*031a*/ 	.short	(.L_358 - .L_357)


	//   ....[0]....
.L_357:
        /*031c*/ 	.word	0x00007ef0


	//----- nvinfo : EIATTR_MAX_THREADS
	.align		4
.L_358:
        /*0320*/ 	.byte	0x04, 0x05
        /*0322*/ 	.short	(.L_360 - .L_359)
.L_359:
        /*0324*/ 	.word	0x00000200
        /*0328*/ 	.word	0x00000001
        /*032c*/ 	.word	0x00000001


	//----- nvinfo : EIATTR_CRS_STACK_SIZE
	.align		4
.L_360:
        /*0330*/ 	.byte	0x04, 0x1e
        /*0332*/ 	.short	(.L_362 - .L_361)
.L_361:
        /*0334*/ 	.word	0x00000000


	//----- nvinfo : EIATTR_CBANK_PARAM_SIZE
	.align		4
.L_362:
        /*0338*/ 	.byte	0x03, 0x19
        /*033a*/ 	.short	0x06f0


	//----- nvinfo : EIATTR_PARAM_CBANK
	.align		4
        /*033c*/ 	.byte	0x04, 0x0a
        /*033e*/ 	.short	(.L_364 - .L_363)
	.align		4
.L_363:
        /*0340*/ 	.word	index@(.nv.constant0._ZN7cutlass13device_kernelIN5flash11enable_sm90INS1_16FlashAttnBwdSm90INS1_25CollectiveMainloopBwdSm90ILi2ELi1ELi1EN4cute5tupleIJNS5_1CILi1EEES8_S8_EEENS6_IJNS7_ILi64EEENS7_ILi96EEENS7_ILi192EEEEEENS_6half_tEfNS_4arch4Sm90ELb0ELb0ELb0ELb1ELb0ELb0ELb1ELb0ELi3ELi1ELi1ELi1ELb0EEENS1_24CollectiveEpilogueBwdGQAISD_fSG_Li384ELb1ELb0EEENS1_19SingleTileSchedulerILb1ELb0ELb0ELi96EEEEEEEEEvNT_6ParamsE)
        /*0344*/ 	.short	0x0210
        /*0346*/ 	.short	0x06f0


	//----- nvinfo : EIATTR_SW_WAR
	.align		4
.L_364:
        /*0348*/ 	.byte	0x04, 0x36
        /*034a*/ 	.short	(.L_366 - .L_365)
.L_365:
        /*034c*/ 	.word	0x00000008
.L_366:


//--------------------- .nv.info._ZN7cutlass13device_kernelIN5flash11enable_sm90INS1_16FlashAttnBwdSm90INS1_25CollectiveMainloopBwdSm90ILi2ELi1ELi1EN4cute5tupleIJNS5_1CILi1EEES8_S8_EEENS6_IJNS7_ILi64EEENS7_ILi96EEENS7_ILi192EEEEEENS_6half_tEfNS_4arch4Sm90ELb0ELb0ELb0ELb1ELb1ELb0ELb1ELb0ELi3ELi1ELi1ELi1ELb0EEENS1_24CollectiveEpilogueBwdGQAISD_fSG_Li384ELb1ELb1EEENS1_19SingleTileSchedulerILb1ELb0ELb0ELi96EEEEEEEEEvNT_6ParamsE --------------------------
	.section	.nv.info._ZN7cutlass13device_kernelIN5flash11enable_sm90INS1_16FlashAttnBwdSm90INS1_25CollectiveMainloopBwdSm90ILi2ELi1ELi1EN4cute5tupleIJNS5_1CILi1EEES8_S8_EEENS6_IJNS7_ILi64EEENS7_ILi96EEENS7_ILi192EEEEEENS_6half_tEfNS_4arch4Sm90ELb0ELb0ELb0ELb1ELb1ELb0ELb1ELb0ELi3ELi1ELi1ELi1ELb0EEENS1_24CollectiveEpilogueBwdGQAISD_fSG_Li384ELb1ELb1EEENS1_19SingleTileSchedulerILb1ELb0ELb0ELi96EEEEEEEEEvNT_6ParamsE,"",@"SHT_CUDA_INFO"
	.sectionflags	@""
	.align	4


	//----- nvinfo : EIATTR_CUDA_API_VERSION
	.align		4
        /*0000*/ 	.byte	0x04, 0x37
        /*0002*/ 	.short	(.L_368 - .L_367)
.L_367:
        /*0004*/ 	.word	0x00000082


	//----- nvinfo : EIATTR_KPARAM_INFO
	.align		4
.L_368:
        /*0008*/ 	.byte	0x04, 0x17
        /*000a*/ 	.short	(.L_370 - .L_369)
.L_369:
        /*000c*/ 	.word	0x00000000
        /*0010*/ 	.short	0x0000
        /*0012*/ 	.short	0x0070
        /*0014*/ 	.byte	0x00, 0xf0, 0x01, 0x1a


	//----- nvinfo : EIATTR_SPARSE_MMA_MASK
	.align		4
.L_370:
        /*0018*/ 	.byte	0x03, 0x50
        /*001a*/ 	.short	0x0000


	//----- nvinfo : EIATTR_MAXREG_COUNT
	.align		4
        /*001c*/ 	.byte	0x03, 0x1b
        /*001e*/ 	.short	0x0080


	//----- nvinfo : EIATTR_NUM_BARRIERS
	.align		4
        /*0020*/ 	.byte	0x02, 0x4c
        /*0022*/ 	.byte	0x10
	.zero		1


	//----- nvinfo : EIATTR_EXTERNS
	.align		4
        /*0024*/ 	.byte	0x04, 0x0f
        /*0026*/ 	.short	(.L_372 - .L_371)


	//   ....[0]....
	.align		4
.L_371:
        /*0028*/ 	.word	index@(__assertfail)


	//----- nvinfo : EIATTR_MERCURY_ISA_VERSION
	.align		4
.L_372:
        /*002c*/ 	.byte	0x03, 0x5f
        /*002e*/ 	.short	0x0101


	//----- nvinfo : EIATTR_INT_WARP_WIDE_INSTR_OFFSETS
	.align		4
        /*0030*/ 	.byte	0x04, 0x31
        /*0032*/ 	.short	(.L_374 - .L_373)


	//   ....[0]....
.L_373:
        /*0034*/ 	.word	0x00000170


	//   ....[1]....
        /*0038*/ 	.word	0x00000230


	//   ....[2]....
        /*003c*/ 	.word	0x00005770


	//   ....[3]....
        /*0040*/ 	.word	0x00005d60


	//   ....[4]....
        /*0044*/ 	.word	0x000064c0


	//   ....[5]....
        /*0048*/ 	.word	0x00006860


	//----- nvinfo : EIATTR_COOP_GROUP_MASK_REGIDS
	.align		4
.L_374:
        /*004c*/ 	.byte	0x04, 0x29
        /*004e*/ 	.short	(.L_376 - .L_375)


	//   ....[0]....
.L_375:
        /*0050*/ 	.word	0xffffffff


	//   ....[1]....
        /*0054*/ 	.word	0xffffffff


	//   ....[2]....
        /*0058*/ 	.word	0xffffffff


	//   ....[3]....
        /*005c*/ 	.word	0xffffffff


	//   ....[4]....
        /*0060*/ 	.word	0xffffffff


	//   ....[5]....
        /*0064*/ 	.word	0xffffffff


	//   ....[6]....
        /*0068*/ 	.word	0xffffffff


	//   ....[7]....
        /*006c*/ 	.word	0xffffffff


	//   ....[8]....
        /*0070*/ 	.word	0xffffffff


	//   ....[9]....
        /*0074*/ 	.word	0xffffffff


	//   ....[10]....
        /*0078*/ 	.word	0xffffffff


	//   ....[11]....
        /*007c*/ 	.word	0xffffffff


	//   ....[12]....
        /*0080*/ 	.word	0xffffffff


	//   ....[13]....
        /*0084*/ 	.word	0xffffffff


	//   ....[14]....
        /*0088*/ 	.word	0xffffffff


	//   ....[15]....
        /*008c*/ 	.word	0xffffffff


	//   ....[16]....
        /*0090*/ 	.word	0xffffffff


	//   ....[17]....
        /*0094*/ 	.word	0x0500000f


	//   ....[18]....
        /*0098*/ 	.word	0x0500000f


	//   ....[19]....
        /*009c*/ 	.word	0x0500000f


	//   ....[20]....
        /*00a0*/ 	.word	0x0500000f


	//   ....[21]....
        /*00a4*/ 	.word	0x0500000f


	//   ....[22]....
        /*00a8*/ 	.word	0x0500000f


	//----- nvinfo : EIATTR_COOP_GROUP_INSTR_OFFSETS
	.align		4
.L_376:
        /*00ac*/ 	.byte	0x04, 0x28
        /*00ae*/ 	.short	(.L_378 - .L_377)


	//   ....[0]....
.L_377:
        /*00b0*/ 	.word	0x00000050


	//   ....[1]....
        /*00b4*/ 	.word	0x00000180


	//   ....[2]....
        /*00b8*/ 	.word	0x00000210


	//   ....[3]....
        /*00bc*/ 	.word	0x00000390


	//   ....[4]....
        /*00c0*/ 	.word	0x000005d0


	//   ....[5]....
        /*00c4*/ 	.word	0x00001220


	//   ....[6]....
        /*00c8*/ 	.word	0x000042f0


	//   ....[7]....
        /*00cc*/ 	.word	0x00004480


	//   ....[8]....
        /*00d0*/ 	.word	0x00004710


	//   ....[9]....
        /*00d4*/ 	.word	0x000048a0


	//   ....[10]....
        /*00d8*/ 	.word	0x000049b0


	//   ....[11]....
        /*00dc*/ 	.word	0x000052b0


	//   ....[12]....
        /*00e0*/ 	.word	0x000056a0


	//   ....[13]....
        /*00e4*/ 	.word	0x000058e0


	//   ....[14]....
        /*00e8*/ 	.word	0x00005c90


	//   ....[15]....
        /*00ec*/ 	.word	0x00005f40


	//   ....[16]....
        /*00f0*/ 	.word	0x00006400


	//   ....[17]....
        /*00f4*/ 	.word	0x00008ba0


	//   ....[18]....
        /*00f8*/ 	.word	0x00008cf0


	//   ....[19]....
        /*00fc*/ 	.word	0x00008d60


	//   ....[20]....
        /*0100*/ 	.word	0x00008dd0


	//   ....[21]....
        /*0104*/ 	.word	0x00008e40


	//   ....[22]....
        /*0108*/ 	.word	0x00008eb0


	//----- nvinfo : EIATTR_REG_RECONFIG
	.align		4
.L_378:
        /*010c*/ 	.byte	0x01, 0x54
	.zero		2


	//----- nvinfo : EIATTR_SYSCALL_OFFSETS
	.align		4
        /*0110*/ 	.byte	0x04, 0x46
        /*0112*/ 	.short	(.L_380 - .L_379)


	//   ....[0]....
.L_379:
        /*0114*/ 	.word	0x00000e80


	//   ....[1]....
        /*0118*/ 	.word	0x00000f70


	//   ....[2]....
        /*011c*/ 	.word	0x000010b0


	//   ....[3]....
        /*0120*/ 	.word	0x000011a0


	//----- nvinfo : EIATTR_MBARRIER_INSTR_OFFSETS
	.align		4
.L_380:
        /*0124*/ 	.byte	0x04, 0x39
        /*0126*/ 	.short	(.L_382 - .L_381)


	//   ....[0]....
.L_381:
        /*0128*/ 	.word	0x00000250
        /*012c*/ 	.word	0x000000ff
        /*0130*/ 	.word	0x00036400
        /*0134*/ 	.short	0x0100
        /*0136*/ 	.byte	0x06
	.zero		1


	//   ....[1]....
        /*0138*/ 	.word	0x00000340
        /*013c*/ 	.word	0x000000ff
        /*0140*/ 	.word	0x00036410
        /*0144*/ 	.short	0x0100
        /*0146*/ 	.byte	0x08
	.zero		1


	//   ....[2]....
        /*0148*/ 	.word	0x00000350
        /*014c*/ 	.word	0x000000ff
        /*0150*/ 	.word	0x00036420
        /*0154*/ 	.short	0x0100
        /*0156*/ 	.byte	0x08
	.zero		1


	//   ....[3]....
        /*0158*/ 	.word	0x00000360
        /*015c*/ 	.word	0x000000ff
        /*0160*/ 	.word	0x00036418
        /*0164*/ 	.short	0x0100
        /*0166*/ 	.byte	0x08
	.zero		1


	//   ....[4]....
        /*0168*/ 	.word	0x00000370
        /*016c*/ 	.word	0x000000ff
        /*0170*/ 	.word	0x00036428
        /*0174*/ 	.short	0x0100
        /*0176*/ 	.byte	0x08
	.zero		1


	//   ....[5]....
        /*0178*/ 	.word	0x000004a0
        /*017c*/ 	.word	0x000000ff
        /*0180*/ 	.word	0x00036430
        /*0184*/ 	.short	0x0100
        /*0186*/ 	.byte	0x08
	.zero		1


	//   ....[6]....
        /*0188*/ 	.word	0x000004b0
        /*018c*/ 	.word	0x000000ff
        /*0190*/ 	.word	0x00036438
        /*0194*/ 	.short	0x0100
        /*0196*/ 	.byte	0x08
	.zero		1


	//   ....[7]....
        /*0198*/ 	.word	0x00001260
        /*019c*/ 	.word	0x000000ff
        /*01a0*/ 	.word	0x00036400
        /*01a4*/ 	.short	0x010a
        /*01a6*/ 	.byte	0x24
	.zero		1


	//   ....[8]....
        /*01a8*/ 	.word	0x000013b0
        /*01ac*/ 	.word	0x000000ff
        /*01b0*/ 	.word	0x00036400
        /*01b4*/ 	.short	0x010a
        /*01b6*/ 	.byte	0x24
	.zero		1


	//   ....[9]....
        /*01b8*/ 	.word	0x00001a40
        /*01bc*/ 	.word	0x00000004
        /*01c0*/ 	.word	0x00036410
        /*01c4*/ 	.short	0x010a
        /*01c6*/ 	.byte	0x3f
	.zero		1


	//   ....[10]....
        /*01c8*/ 	.word	0x00001a80
        /*01cc*/ 	.word	0x00000004
        /*01d0*/ 	.word	0x00036410
        /*01d4*/ 	.short	0x010a
        /*01d6*/ 	.byte	0x3f
	.zero		1


	//   ....[11]....
        /*01d8*/ 	.word	0x00002120
        /*01dc*/ 	.word	0x000000ff
        /*01e0*/ 	.word	0x00036430
        /*01e4*/ 	.short	0x010a
        /*01e6*/ 	.byte	0x24
	.zero		1


	//   ....[12]....
        /*01e8*/ 	.word	0x00002160
        /*01ec*/ 	.word	0x000000ff
        /*01f0*/ 	.word	0x00036430
        /*01f4*/ 	.short	0x010a
        /*01f6*/ 	.byte	0x24
	.zero		1


	//   ....[13]....
        /*01f8*/ 	.word	0x00003520
        /*01fc*/ 	.word	0x000000ff
        /*0200*/ 	.word	0x00000000
        /*0204*/ 	.short	0x0101
        /*0206*/ 	.byte	0x04
	.zero		1


	//   ....[14]....
        /*0208*/ 	.word	0x000038a0
        /*020c*/ 	.word	0x00000004
        /*0210*/ 	.word	0x00000000
        /*0214*/ 	.short	0x0101
        /*0216*/ 	.byte	0x3f
	.zero		1


	//   ....[15]....
        /*0218*/ 	.word	0x00006d40
        /*021c*/ 	.word	0x0000000c
        /*0220*/ 	.word	0x00036420
        /*0224*/ 	.short	0x010a
        /*0226*/ 	.byte	0x3f
	.zero		1


	//   ....[16]....
        /*0228*/ 	.word	0x00007440
        /*022c*/ 	.word	0x0000000c
        /*0230*/ 	.word	0x00036438
        /*0234*/ 	.short	0x010a
        /*0236*/ 	.byte	0x3f
	.zero		1


	//   ....[17]....
        /*0238*/ 	.word	0x000077b0
        /*023c*/ 	.word	0x0000000c
        /*0240*/ 	.word	0x00036428
        /*0244*/ 	.short	0x010a
        /*0246*/ 	.byte	0x3f
	.zero		1


	//   ....[18]....
        /*0248*/ 	.word	0x00007a60
        /*024c*/ 	.word	0x0000000c
        /*0250*/ 	.word	0x00036438
        /*0254*/ 	.short	0x010a
        /*0256*/ 	.byte	0x3f
	.zero		1


	//   ....[19]....
        /*0258*/ 	.word	0x00007d20
        /*025c*/ 	.word	0x0000000c
        /*0260*/ 	.word	0x00036420
        /*0264*/ 	.short	0x010a
        /*0266*/ 	.byte	0x3f
	.zero		1


	//   ....[20]....
        /*0268*/ 	.word	0x00008020
        /*026c*/ 	.word	0x0000000c
        /*0270*/ 	.word	0x00036438
        /*0274*/ 	.short	0x010a
        /*0276*/ 	.byte	0x3f
	.zero		1


	//   ....[21]....
        /*0278*/ 	.word	0x00008320
        /*027c*/ 	.word	0x0000000c
        /*0280*/ 	.word	0x00036428
        /*0284*/ 	.short	0x010a
        /*0286*/ 	.byte	0x3f
	.zero		1


	//   ....[22]....
        /*0288*/ 	.word	0x000085e0
        /*028c*/ 	.word	0x0000000c
        /*0290*/ 	.word	0x00036438
        /*0294*/ 	.short	0x010a
        /*0296*/ 	.byte	0x3f
	.zero		1


	//   ....[23]....
        /*0298*/ 	.word	0x00008a30
        /*029c*/ 	.word	0x00000007
        /*02a0*/ 	.word	0x00000000
        /*02a4*/ 	.short	0x010a
        /*02a6*/ 	.byte	0x3f
	.zero		1


	//   ....[24]....
        /*02a8*/ 	.word	0x00008ab0
        /*02ac*/ 	.word	0x00000005
        /*02b0*/ 	.word	0x00000000
        /*02b4*/ 	.short	0x010a
        /*02b6*/ 	.byte	0x3f
	.zero		1


	//   ....[25]....
        /*02b8*/ 	.word	0x00008b00
        /*02bc*/ 	.word	0x00000009
        /*02c0*/ 	.word	0x00036438
        /*02c4*/ 	.short	0x010a
        /*02c6*/ 	.byte	0x3f
	.zero		1


	//   ....[26]....
        /*02c8*/ 	.word	0x00008bd0
        /*02cc*/ 	.word	0x00000098
        /*02d0*/ 	.word	0x00036400
        /*02d4*/ 	.short	0x010a
        /*02d6*/ 	.byte	0x3f
	.zero		1


	//   ....[27]....
        /*02d8*/ 	.word	0x00008c20
        /*02dc*/ 	.word	0x00000004
        /*02e0*/ 	.word	0x00036410
        /*02e4*/ 	.short	0x010a
        /*02e6*/ 	.byte	0x3f
	.zero		1


	//   ....[28]....
        /*02e8*/ 	.word	0x00008c70
        /*02ec*/ 	.word	0x00000098
        /*02f0*/ 	.word	0x00036430
        /*02f4*/ 	.short	0x010a
        /*02f6*/ 	.byte	0x3f
	.zero		1


	//   ....[29]....
        /*02f8*/ 	.word	0x00008ef0
        /*02fc*/ 	.word	0x0000000c
        /*0300*/ 	.word	0x00036420
        /*0304*/ 	.short	0x010a
        /*0306*/ 	.byte	0x3f
	.zero		1


	//   ....[30]....
        /*0308*/ 	.word	0x00008f40
        /*030c*/ 	.word	0x0000000c
        /*0310*/ 	.word	0x00036438
        /*0314*/ 	.short	0x010a
        /*0316*/ 	.byte	0x3f
	.zero		1


	//   ....[31]....
        /*0318*/ 	.word	0x00008f90
        /*031c*/ 	.word	0x0000000c
        /*0320*/ 	.word	0x00036428
        /*0324*/ 	.short	0x010a
        /*0326*/ 	.byte	0x3f
	.zero		1


	//   ....[32]....
        /*0328*/ 	.word	0x00008fe0
        /*032c*/ 	.word	0x0000000c
        /*0330*/ 	.word	0x00036438
        /*0334*/ 	.short	0x010a
        /*0336*/ 	.byte	0x3f
	.zero		1


	//   ....[33]....
        /*0338*/ 	.word	0x00009040
        /*033c*/ 	.word	0x0000000c
        /*0340*/ 	.word	0x00036420
        /*0344*/ 	.short	0x010a
        /*0346*/ 	.byte	0x3f
	.zero		1


	//   ....[34]....
        /*0348*/ 	.word	0x00009090
        /*034c*/ 	.word	0x0000000c
        /*0350*/ 	.word	0x00036438
        /*0354*/ 	.short	0x010a
        /*0356*/ 	.byte	0x3f
	.zero		1


	//   ....[35]....
        /*0358*/ 	.word	0x000090e0
        /*035c*/ 	.word	0x0000000c
        /*0360*/ 	.word	0x00036428
        /*0364*/ 	.short	0x010a
        /*0366*/ 	.byte	0x3f
	.zero		1


	//   ....[36]....
        /*0368*/ 	.word	0x00009130
        /*036c*/ 	.word	0x0000000c
        /*0370*/ 	.word	0x00036438
        /*0374*/ 	.short	0x010a
        /*0376*/ 	.byte	0x3f
	.zero		1


	//   ....[37]....
        /*0378*/ 	.word	0x00009210
        /*037c*/ 	.word	0x00000007
        /*0380*/ 	.word	0x00000000
        /*0384*/ 	.short	0x010a
        /*0386*/ 	.byte	0x3f
	.zero		1


	//   ....[38]....
        /*0388*/ 	.word	0x00009260
        /*038c*/ 	.word	0x00000005
        /*0390*/ 	.word	0x00000000
        /*0394*/ 	.short	0x010a
        /*0396*/ 	.byte	0x3f
	.zero		1


	//----- nvinfo : EIATTR_NUM_MBARRIERS
	.align		4
.L_382:
        /*0398*/ 	.byte	0x03, 0x38
        /*039a*/ 	.short	0x0007


	//----- nvinfo : EIATTR_EXIT_INSTR_OFFSETS
	.align		4
        /*039c*/ 	.byte	0x04, 0x1c
        /*039e*/ 	.short	(.L_384 - .L_383)


	//   ....[0]....
.L_383:
        /*03a0*/ 	.word	0x00008b50


	//----- nvinfo : EIATTR_MAX_THREADS
	.align		4
.L_384:
        /*03a4*/ 	.byte	0x04, 0x05
        /*03a6*/ 	.short	(.L_386 - .L_385)
.L_385:
        /*03a8*/ 	.word	0x00000200
        /*03ac*/ 	.word	0x00000001
        /*03b0*/ 	.word	0x00000001


	//----- nvinfo : EIATTR_CRS_STACK_SIZE
	.align		4
.L_386:
        /*03b4*/ 	.byte	0x04, 0x1e
        /*03b6*/ 	.short	(.L_388 - .L_387)
.L_387:
        /*03b8*/ 	.word	0x00000000


	//----- nvinfo : EIATTR_CBANK_PARAM_SIZE
	.align		4
.L_388:
        /*03bc*/ 	.byte	0x03, 0x19
        /*03be*/ 	.short	0x06f0


	//----- nvinfo : EIATTR_PARAM_CBANK
	.align		4
        /*03c0*/ 	.byte	0x04, 0x0a
        /*03c2*/ 	.short	(.L_390 - .L_389)
	.align		4
.L_389:
        /*03c4*/ 	.word	index@(.nv.constant0._ZN7cutlass13device_kernelIN5flash11enable_sm90INS1_16FlashAttnBwdSm90INS1_25CollectiveMainloopBwdSm90ILi2ELi1ELi1EN4cute5tupleIJNS5_1CILi1EEES8_S8_EEENS6_IJNS7_ILi64EEENS7_ILi96EEENS7_ILi192EEEEEENS_6half_tEfNS_4arch4Sm90ELb0ELb0ELb0ELb1ELb1ELb0ELb1ELb0ELi3ELi1ELi1ELi1ELb0EEENS1_24CollectiveEpilogueBwdGQAISD_fSG_Li384ELb1ELb1EEENS1_19SingleTileSchedulerILb1ELb0ELb0ELi96EEEEEEEEEvNT_6ParamsE)
        /*03c8*/ 	.short	0x0210
        /*03ca*/ 	.short	0x06f0


	//----- nvinfo : EIATTR_SW_WAR
	.align		4
.L_390:
        /*03cc*/ 	.byte	0x04, 0x36
        /*03ce*/ 	.short	(.L_392 - .L_391)
.L_391:
        /*03d0*/ 	.word	0x00000008
.L_392:


//--------------------- .nv.info._ZN7cutlass13device_kernelIN5flash11enable_sm90INS1_16FlashAttnBwdSm90INS1_25CollectiveMainloopBwdSm90ILi2ELi1ELi1EN4cute5tupleIJNS5_1CILi1EEES8_S8_EEENS6_IJNS7_ILi64EEENS7_ILi96EEENS7_ILi192EEEEEENS_6half_tEfNS_4arch4Sm90ELb0ELb1ELb0ELb0ELb0ELb0ELb1ELb0ELi3ELi1ELi1ELi1ELb0EEENS1_21CollectiveEpilogueBwdISD_SE_SG_Li384ELb0ELb1ELi3EEENS1_19SingleTileSchedulerILb0ELb0ELb0ELi96EEEEEEEEEvNT_6ParamsE --------------------------
	.section	.nv.info._ZN7cutlass13device_kernelIN5flash11enable_sm90INS1_16FlashAttnBwdSm90INS1_25CollectiveMainloopBwdSm90ILi2ELi1ELi1EN4cute5tupleIJNS5_1CILi1EEES8_S8_EEENS6_IJNS7_ILi64EEENS7_ILi96EEENS7_ILi192EEEEEENS_6half_tEfNS_4arch4Sm90ELb0ELb1ELb0ELb0ELb0ELb0ELb1ELb0ELi3ELi1ELi1ELi1ELb0EEENS1_21CollectiveEpilogueBwdISD_SE_SG_Li384ELb0ELb1ELi3EEENS1_19SingleTileSchedulerILb0ELb0ELb0ELi96EEEEEEEEEvNT_6ParamsE,"",@"SHT_CUDA_INFO"
	.sectionflags	@""
	.align	4


	//----- nvinfo : EIATTR_CUDA_API_VERSION
	.align		4
        /*0000*/ 	.byte	0x04, 0x37
        /*0002*/ 	.short	(.L_394 - .L_393)
.L_393:
        /*0004*/ 	.word	0x00000082


	//----- nvinfo : EIATTR_KPARAM_INFO
	.align		4
.L_394:
        /*0008*/ 	.byte	0x04, 0x17
        /*000a*/ 	.short	(.L_396 - .L_395)
.L_395:
        /*000c*/ 	.word	0x00000000
        /*0010*/ 	.short	0x0000
        /*0012*/ 	.short	0x0070
        /*0014*/ 	.byte	0x00, 0xf0, 0x01, 0x24


	//----- nvinfo : EIATTR_SPARSE_MMA_MASK
	.align		4
.L_396:
        /*0018*/ 	.byte	0x03, 0x50
        /*001a*/ 	.short	0x0000


	//----- nvinfo : EIATTR_MAXREG_COUNT
	.align		4
        /*001c*/ 	.byte	0x03, 0x1b
        /*001e*/ 	.short	0x0080


	//----- nvinfo : EIATTR_NUM_BARRIERS
	.align		4
        /*0020*/ 	.byte	0x02, 0x4c
        /*0022*/ 	.byte	0x10
	.zero		1


	//----- nvinfo : EIATTR_EXTERNS
	.align		4
        /*0024*/ 	.byte	0x04, 0x0f
        /*0026*/ 	.short	(.L_398 - .L_397)


	//   ....[0]....
	.align		4
.L_397:
        /*0028*/ 	.word	index@(__assertfail)


	//----- nvinfo : EIATTR_MERCURY_ISA_VERSION
	.align		4
.L_398:
        /*002c*/ 	.byte	0x03, 0x5f
        /*002e*/ 	.short	0x0101


	//----- nvinfo : EIATTR_INT_WARP_WIDE_INSTR_OFFSETS
	.align		4
        /*0030*/ 	.byte	0x04, 0x31
        /*0032*/ 	.short	(.L_400 - .L_399)


	//   ....[0]....
.L_399:
        /*0034*/ 	.word	0x000001e0


	//   ....[1]....
        /*0038*/ 	.word	0x00000210


	//----- nvinfo : EIATTR_COOP_GROUP_MASK_REGIDS
	.align		4
.L_400:
        /*003c*/ 	.byte	0x04, 0x29
        /*003e*/ 	.short	(.L_402 - .L_401)


	//   ....[0]....
.L_401:
        /*0040*/ 	.word	0xffffffff


	//   ....[1]....
        /*0044*/ 	.word	0xffffffff


	//   ....[2]....
        /*0048*/ 	.word	0xffffffff


	//   ....[3]....
        /*004c*/ 	.word	0xffffffff


	//   ....[4]....
        /*0050*/ 	.word	0xffffffff


	//   ....[5]....
        /*0054*/ 	.word	0xffffffff


	//   ....[6]....
        /*0058*/ 	.word	0xffffffff


	//   ....[7]....
        /*005c*/ 	.word	0xffffffff


	//   ....[8]....
        /*0060*/ 	.word	0x0500000f


	//----- nvinfo : EIATTR_COOP_GROUP_INSTR_OFFSETS
	.align		4
.L_402:
        /*0064*/ 	.byte	0x04, 0x28
        /*0066*/ 	.short	(.L_404 - .L_403)


	//   ....[0]....
.L_403:
        /*0068*/ 	.word	0x00000060


	//   ....[1]....
        /*006c*/ 	.word	0x000001f0


	//   ....[2]....
        /*0070*/ 	.word	0x00000240


	//   ....[3]....
        /*0074*/ 	.word	0x00000430


	//   ....[4]....
        /*0078*/ 	.word	0x00000620


	//   ....[5]....
        /*007c*/ 	.word	0x000010d0


	//   ....[6]....
        /*0080*/ 	.word	0x00004930


	//   ....[7]....
        /*0084*/ 	.word	0x00005f50


	//   ....[8]....
        /*0088*/ 	.word	0x000095e0


	//----- nvinfo : EIATTR_REG_RECONFIG
	.align		4
.L_404:
        /*008c*/ 	.byte	0x01, 0x54
	.zero		2


	//----- nvinfo : EIATTR_SYSCALL_OFFSETS
	.align		4
        /*0090*/ 	.byte	0x04, 0x46
        /*0092*/ 	.short	(.L_406 - .L_405)


	//   ....[0]....
.L_405:
        /*0094*/ 	.word	0x00000d30


	//   ....[1]....
        /*0098*/ 	.word	0x00000e20


	//   ....[2]....
        /*009c*/ 	.word	0x00000f60


	//   ....[3]....
        /*00a0*/ 	.word	0x00001050


	//   ....[4]....
        /*00a4*/ 	.word	0x00004320


	//   ....[5]....
        /*00a8*/ 	.word	0x00004460


	//   ....[6]....
        /*00ac*/ 	.word	0x00004580


	//   ....[7]....
        /*00b0*/ 	.word	0x000046a0


	//----- nvinfo : EIATTR_MBARRIER_INSTR_OFFSETS
	.align		4
.L_406:
        /*00b4*/ 	.byte	0x04, 0x39
        /*00b6*/ 	.short	(.L_408 - .L_407)


	//   ....[0]....
.L_407:
        /*00b8*/ 	.word	0x000002e0
        /*00bc*/ 	.word	0x000000ff
        /*00c0*/ 	.word	0x00036400
        /*00c4*/ 	.short	0x0100
        /*00c6*/ 	.byte	0x06
	.zero		1


	//   ....[1]....
        /*00c8*/ 	.word	0x000003e0
        /*00cc*/ 	.word	0x000000ff
        /*00d0*/ 	.word	0x00036410
        /*00d4*/ 	.short	0x0100
        /*00d6*/ 	.byte	0x08
	.zero		1


	//   ....[2]....
        /*00d8*/ 	.word	0x000003f0
        /*00dc*/ 	.word	0x000000ff
        /*00e0*/ 	.word	0x00036420
        /*00e4*/ 	.short	0x0100
        /*00e6*/ 	.byte	0x08
	.zero		1


	//   ....[3]....
        /*00e8*/ 	.word	0x00000400
        /*00ec*/ 	.word	0x000000ff
        /*00f0*/ 	.word	0x00036418
        /*00f4*/ 	.short	0x0100
        /*00f6*/ 	.byte	0x08
	.zero		1


	//   ....[4]....
        /*00f8*/ 	.word	0x00000410
        /*00fc*/ 	.word	0x000000ff
        /*0100*/ 	.word	0x00036428
        /*0104*/ 	.short	0x0100
        /*0106*/ 	.byte	0x08
	.zero		1


	//   ....[5]....
        /*0108*/ 	.word	0x00000540
        /*010c*/ 	.word	0x000000ff
        /*0110*/ 	.word	0x00036430
        /*0114*/ 	.short	0x0100
        /*0116*/ 	.byte	0x08
	.zero		1


	//   ....[6]....
        /*0118*/ 	.word	0x00000550
        /*011c*/ 	.word	0x000000ff
        /*0120*/ 	.word	0x00036438
        /*0124*/ 	.short	0x0100
        /*0126*/ 	.byte	0x08
	.zero		1


	//   ....[7]....
        /*0128*/ 	.word	0x00001100
        /*012c*/ 	.word	0x000000ff
        /*0130*/ 	.word	0x00036400
        /*0134*/ 	.short	0x010a
        /*0136*/ 	.byte	0x25
	.zero		1


	//   ....[8]....
        /*0138*/ 	.word	0x000011f0
        /*013c*/ 	.word	0x000000ff
        /*0140*/ 	.word	0x00036400
        /*0144*/ 	.short	0x010a
        /*0146*/ 	.byte	0x25
	.zero		1


	//   ....[9]....
        /*0148*/ 	.word	0x00001940
        /*014c*/ 	.word	0x00000004
        /*0150*/ 	.word	0x00036410
        /*0154*/ 	.short	0x010a
        /*0156*/ 	.byte	0x3f
	.zero		1


	//   ....[10]....
        /*0158*/ 	.word	0x00001980
        /*015c*/ 	.word	0x00000004
        /*0160*/ 	.word	0x00036410
        /*0164*/ 	.short	0x010a
        /*0166*/ 	.byte	0x3f
	.zero		1


	//   ....[11]....
        /*0168*/ 	.word	0x00002020
        /*016c*/ 	.word	0x000000ff
        /*0170*/ 	.word	0x00036430
        /*0174*/ 	.short	0x010a
        /*0176*/ 	.byte	0x25
	.zero		1


	//   ....[12]....
        /*0178*/ 	.word	0x00002060
        /*017c*/ 	.word	0x000000ff
        /*0180*/ 	.word	0x00036430
        /*0184*/ 	.short	0x010a
        /*0186*/ 	.byte	0x25
	.zero		1


	//   ....[13]....
        /*0188*/ 	.word	0x00003aa0
        /*018c*/ 	.word	0x000000ff
        /*0190*/ 	.word	0x00000000
        /*0194*/ 	.short	0x0101
        /*0196*/ 	.byte	0x04
	.zero		1


	//   ....[14]....
        /*0198*/ 	.word	0x00003e40
        /*019c*/ 	.word	0x00000004
        /*01a0*/ 	.word	0x00000000
        /*01a4*/ 	.short	0x0101
        /*01a6*/ 	.byte	0x3f
	.zero		1


	//   ....[15]....
        /*01a8*/ 	.word	0x00007530
        /*01ac*/ 	.word	0x00000000
        /*01b0*/ 	.word	0x00036420
        /*01b4*/ 	.short	0x010a
        /*01b6*/ 	.byte	0x3f
	.zero		1


	//   ....[16]....
        /*01b8*/ 	.word	0x00007d40
        /*01bc*/ 	.word	0x00000000
        /*01c0*/ 	.word	0x00036438
        /*01c4*/ 	.short	0x010a
        /*01c6*/ 	.byte	0x3f
	.zero		1


	//   ....[17]....
        /*01c8*/ 	.word	0x000080a0
        /*01cc*/ 	.word	0x00000000
        /*01d0*/ 	.word	0x00036428
        /*01d4*/ 	.short	0x010a
        /*01d6*/ 	.byte	0x3f
	.zero		1


	//   ....[18]....
        /*01d8*/ 	.word	0x000083c0
        /*01dc*/ 	.word	0x00000000
        /*01e0*/ 	.word	0x00036438
        /*01e4*/ 	.short	0x010a
        /*01e6*/ 	.byte	0x3f
	.zero		1


	//   ....[19]....
        /*01e8*/ 	.word	0x00008670
        /*01ec*/ 	.word	0x00000000
        /*01f0*/ 	.word	0x00036420
        /*01f4*/ 	.short	0x010a
        /*01f6*/ 	.byte	0x3f
	.zero		1


	//   ....[20]....
        /*01f8*/ 	.word	0x000089f0
        /*01fc*/ 	.word	0x00000000
        /*0200*/ 	.word	0x00036438
        /*0204*/ 	.short	0x010a
        /*0206*/ 	.byte	0x3f
	.zero		1


	//   ....[21]....
        /*0208*/ 	.word	0x00008ce0
        /*020c*/ 	.word	0x00000000
        /*0210*/ 	.word	0x00036428
        /*0214*/ 	.short	0x010a
        /*0216*/ 	.byte	0x3f
	.zero		1


	//   ....[22]....
        /*0218*/ 	.word	0x00009020
        /*021c*/ 	.word	0x00000000
        /*0220*/ 	.word	0x00036438
        /*0224*/ 	.short	0x010a
        /*0226*/ 	.byte	0x3f
	.zero		1


	//   ....[23]....
        /*0228*/ 	.word	0x00009470
        /*022c*/ 	.word	0x00000009
        /*0230*/ 	.word	0x00000000
        /*0234*/ 	.short	0x010a
        /*0236*/ 	.byte	0x3f
	.zero		1


	//   ....[24]....
        /*0238*/ 	.word	0x000094f0
        /*023c*/ 	.word	0x00000003
        /*0240*/ 	.word	0x00000000
        /*0244*/ 	.short	0x010a
        /*0246*/ 	.byte	0x3f
	.zero		1


	//   ....[25]....
        /*0248*/ 	.word	0x00009540
        /*024c*/ 	.word	0x00000004
        /*0250*/ 	.word	0x00036438
        /*0254*/ 	.short	0x010a
        /*0256*/ 	.byte	0x3f
	.zero		1


	//   ....[26]....
        /*0258*/ 	.word	0x00009610
        /*025c*/ 	.word	0x00000099
        /*0260*/ 	.word	0x00036400
        /*0264*/ 	.short	0x010a
        /*0266*/ 	.byte	0x3f
	.zero		1


	//   ....[27]....
        /*0268*/ 	.word	0x00009660
        /*026c*/ 	.word	0x00000004
        /*0270*/ 	.word	0x00036410
        /*0274*/ 	.short	0x010a
        /*0276*/ 	.byte	0x3f
	.zero		1


	//   ....[28]....
        /*0278*/ 	.word	0x000096b0
        /*027c*/ 	.word	0x00000099
        /*0280*/ 	.word	0x00036430
        /*0284*/ 	.short	0x010a
        /*0286*/ 	.byte	0x3f
	.zero		1


	//   ....[29]....
        /*0288*/ 	.word	0x00009700
        /*028c*/ 	.word	0x00000000
        /*0290*/ 	.word	0x00036420
        /*0294*/ 	.short	0x010a
        /*0296*/ 	.byte	0x3f
	.zero		1


	//   ....[30]....
        /*0298*/ 	.word	0x00009750
        /*029c*/ 	.word	0x00000000
        /*02a0*/ 	.word	0x00036438
        /*02a4*/ 	.short	0x010a
        /*02a6*/ 	.byte	0x3f
	.zero		1


	//   ....[31]....
        /*02a8*/ 	.word	0x000097a0
        /*02ac*/ 	.word	0x00000000
        /*02b0*/ 	.word	0x00036428
        /*02b4*/ 	.short	0x010a
        /*02b6*/ 	.byte	0x3f
	.zero		1


	//   ....[32]....
        /*02b8*/ 	.word	0x000097f0
        /*02bc*/ 	.word	0x00000000
        /*02c0*/ 	.word	0x00036438
        /*02c4*/ 	.short	0x010a
        /*02c6*/ 	.byte	0x3f
	.zero		1


	//   ....[33]....
        /*02c8*/ 	.word	0x00009850
        /*02cc*/ 	.word	0x00000000
        /*02d0*/ 	.word	0x00036420
        /*02d4*/ 	.short	0x010a
        /*02d6*/ 	.byte	0x3f
	.zero		1


	//   ....[34]....
        /*02d8*/ 	.word	0x000098a0
        /*02dc*/ 	.word	0x00000000
        /*02e0*/ 	.word	0x00036438
        /*02e4*/ 	.short	0x010a
        /*02e6*/ 	.byte	0x3f
	.zero		1


	//   ....[35]....
        /*02e8*/ 	.word	0x000098f0
        /*02ec*/ 	.word	0x00000000
        /*02f0*/ 	.word	0x00036428
        /*02f4*/ 	.short	0x010a
        /*02f6*/ 	.byte	0x3f
	.zero		1


	//   ....[36]....
        /*02f8*/ 	.word	0x00009940
        /*02fc*/ 	.word	0x00000000
        /*0300*/ 	.word	0x00036438
        /*0304*/ 	.short	0x010a
        /*0306*/ 	.byte	0x3f
	.zero		1


	//   ....[37]....
        /*0308*/ 	.word	0x00009a10
        /*030c*/ 	.word	0x00000009
        /*0310*/ 	.word	0x00000000
        /*0314*/ 	.short	0x010a
        /*0316*/ 	.byte	0x3f
	.zero		1


	//   ....[38]....
        /*0318*/ 	.word	0x00009a60
        /*031c*/ 	.word	0x00000003
        /*0320*/ 	.word	0x00000000
        /*0324*/ 	.short	0x010a
        /*0326*/ 	.byte	0x3f
	.zero		1


	//----- nvinfo : EIATTR_NUM_MBARRIERS
	.align		4
.L_408:
        /*0328*/ 	.byte	0x03, 0x38
        /*032a*/ 	.short	0x0007


	//----- nvinfo : EIATTR_EXIT_INSTR_OFFSETS
	.align		4
        /*032c*/ 	.byte	0x04, 0x1c
        /*032e*/ 	.short	(.L_410 - .L_409)


	//   ....[0]....
.L_409:
        /*0330*/ 	.word	0x00000680


	//   ....[1]....
        /*0334*/ 	.word	0x00004f60


	//   ....[2]....
        /*0338*/ 	.word	0x00005ef0


	//   ....[3]....
        /*033c*/ 	.word	0x00009590


	//----- nvinfo : EIATTR_MAX_THREADS
	.align		4
.L_410:
        /*0340*/ 	.byte	0x04, 0x05
        /*0342*/ 	.short	(.L_412 - .L_411)
.L_411:
        /*0344*/ 	.word	0x00000200
        /*0348*/ 	.word	0x00000001
        /*034c*/ 	.word	0x00000001


	//----- nvinfo : EIATTR_CRS_STACK_SIZE
	.align		4
.L_412:
        /*0350*/ 	.byte	0x04, 0x1e
        /*0352*/ 	.short	(.L_414 - .L_413)
.L_413:
        /*0354*/ 	.word	0x00000000


	//----- nvinfo : EIATTR_CBANK_PARAM_SIZE
	.align		4
.L_414:
        /*0358*/ 	.byte	0x03, 0x19
        /*035a*/ 	.short	0x0970


	//----- nvinfo : EIATTR_PARAM_CBANK
	.align		4
        /*035c*/ 	.byte	0x04, 0x0a
        /*035e*/ 	.short	(.L_416 - .L_415)
	.align		4
.L_415:
        /*0360*/ 	.word	index@(.nv.constant0._ZN7cutlass13device_kernelIN5flash11enable_sm90INS1_16FlashAttnBwdSm90INS1_25CollectiveMainloopBwdSm90ILi2ELi1ELi1EN4cute5tupleIJNS5_1CILi1EEES8_S8_EEENS6_IJNS7_ILi64EEENS7_ILi96EEENS7_ILi192EEEEEENS_6half_tEfNS_4arch4Sm90ELb0ELb1ELb0ELb0ELb0ELb0ELb1ELb0ELi3ELi1ELi1ELi1ELb0EEENS1_21CollectiveEpilogueBwdISD_SE_SG_Li384ELb0ELb1ELi3EEENS1_19SingleTileSchedulerILb0ELb0ELb0ELi96EEEEEEEEEvNT_6ParamsE)
        /*0364*/ 	.short	0x0210
        /*0366*/ 	.short	0x0970


	//----- nvinfo : EIATTR_SW_WAR
	.align		4
.L_416:
        /*0368*/ 	.byte	0x04, 0x36
        /*036a*/ 	.short	(.L_418 - .L_417)
.L_417:
        /*036c*/ 	.word	0x00000008
.L_418:


//--------------------- .nv.info._ZN7cutlass13device_kernelIN5flash11enable_sm90INS1_16FlashAttnBwdSm90INS1_25CollectiveMainloopBwdSm90ILi2ELi1ELi1EN4cute5tupleIJNS5_1CILi1EEES8_S8_EEENS6_IJNS7_ILi64EEENS7_ILi96EEENS7_ILi192EEEEEENS_6half_tEfNS_4arch4Sm90ELb0ELb1ELb0ELb0ELb1ELb0ELb1ELb0ELi3ELi1ELi1ELi1ELb0EEENS1_21CollectiveEpilogueBwdISD_SE_SG_Li384ELb0ELb1ELi3EEENS1_19SingleTileSchedulerILb0ELb0ELb0ELi96EEEEEEEEEvNT_6ParamsE --------------------------
	.section	.nv.info._ZN7cutlass13device_kernelIN5flash11enable_sm90INS1_16FlashAttnBwdSm90INS1_25CollectiveMainloopBwdSm90ILi2ELi1ELi1EN4cute5tupleIJNS5_1CILi1EEES8_S8_EEENS6_IJNS7_ILi64EEENS7_ILi96EEENS7_ILi192EEEEEENS_6half_tEfNS_4arch4Sm90ELb0ELb1ELb0ELb0ELb1ELb0ELb1ELb0ELi3ELi1ELi1ELi1ELb0EEENS1_21CollectiveEpilogueBwdISD_SE_SG_Li384ELb0ELb1ELi3EEENS1_19SingleTileSchedulerILb0ELb0ELb0ELi96EEEEEEEEEvNT_6ParamsE,"",@"SHT_CUDA_INFO"
	.sectionflags	@""
	.align	4


	//----- nvinfo : EIATTR_CUDA_API_VERSION
	.align		4
        /*0000*/ 	.byte	0x04, 0x37
        /*0002*/ 	.short	(.L_420 - .L_419)
.L_419:
        /*0004*/ 	.word	0x00000082


	//----- nvinfo : EIATTR_KPARAM_INFO
	.align		4
.L_420:
        /*0008*/ 	.byte	0x04, 0x17
        /*000a*/ 	.short	(.L_422 - .L_421)
.L_421:
        /*000c*/ 	.word	0x00000000
        /*0010*/ 	.short	0x0000
        /*0012*/ 	.short	0x0070
        /*0014*/ 	.byte	0x00, 0xf0, 0x01, 0x24


	//----- nvinfo : EIATTR_SPARSE_MMA_MASK
	.align		4
.L_422:
        /*0018*/ 	.byte	0x03, 0x50
        /*001a*/ 	.short	0x0000


	//----- nvinfo : EIATTR_MAXREG_COUNT
	.align		4
        /*001c*/ 	.byte	0x03, 0x1b
        /*001e*/ 	.short	0x0080


	//----- nvinfo : EIATTR_NUM_BARRIERS
	.align		4
        /*0020*/ 	.byte	0x02, 0x4c
        /*0022*/ 	.byte	0x10
	.zero		1


	//----- nvinfo : EIATTR_EXTERNS
	.align		4
        /*0024*/ 	.byte	0x04, 0x0f
        /*0026*/ 	.short	(.L_424 - .L_423)


	//   ....[0]....
	.align		4
.L_423:
        /*0028*/ 	.word	index@(__assertfail)


	//----- nvinfo : EIATTR_MERCURY_ISA_VERSION
	.align		4
.L_424:
        /*002c*/ 	.byte	0x03, 0x5f
        /*002e*/ 	.short	0x0101


	//----- nvinfo : EIATTR_INT_WARP_WIDE_INSTR_OFFSETS
	.align		4
        /*0030*/ 	.byte	0x04, 0x31
        /*0032*/ 	.short	(.L_426 - .L_425)


	//   ....[0]....
.L_425:
        /*0034*/ 	.word	0x000001e0


	//   ....[1]....
        /*0038*/ 	.word	0x00000210


	//   ....[2]....
        /*003c*/ 	.word	0x00006a20


	//   ....[3]....
        /*0040*/ 	.word	0x00007160


	//   ....[4]....
        /*0044*/ 	.word	0x00007750


	//   ....[5]....
        /*0048*/ 	.word	0x00007a20


	//   ....[6]....
        /*004c*/ 	.word	0x00007c80


	//   ....[7]....
        /*0050*/ 	.word	0x00007e10


	//----- nvinfo : EIATTR_COOP_GROUP_MASK_REGIDS
	.align		4
.L_426:
        /*0054*/ 	.byte	0x04, 0x29
        /*0056*/ 	.short	(.L_428 - .L_427)


	//   ....[0]....
.L_427:
        /*0058*/ 	.word	0xffffffff


	//   ....[1]....
        /*005c*/ 	.word	0xffffffff


	//   ....[2]....
        /*0060*/ 	.word	0xffffffff


	//   ....[3]....
        /*0064*/ 	.word	0xffffffff


	//   ....[4]....
        /*0068*/ 	.word	0xffffffff


	//   ....[5]....
        /*006c*/ 	.word	0xffffffff


	//   ....[6]....
        /*0070*/ 	.word	0xffffffff


	//   ....[7]....
        /*0074*/ 	.word	0xffffffff


	//   ....[8]....
        /*0078*/ 	.word	0xffffffff


	//   ....[9]....
        /*007c*/ 	.word	0xffffffff


	//   ....[10]....
        /*0080*/ 	.word	0xffffffff


	//   ....[11]....
        /*0084*/ 	.word	0xffffffff


	//   ....[12]....
        /*0088*/ 	.word	0xffffffff


	//   ....[13]....
        /*008c*/ 	.word	0xffffffff


	//   ....[14]....
        /*0090*/ 	.word	0xffffffff


	//   ....[15]....
        /*0094*/ 	.word	0xffffffff


	//   ....[16]....
        /*0098*/ 	.word	0xffffffff


	//   ....[17]....
        /*009c*/ 	.word	0x0500000f


	//   ....[18]....
        /*00a0*/ 	.word	0x0500000f


	//   ....[19]....
        /*00a4*/ 	.word	0x0500000f


	//   ....[20]....
        /*00a8*/ 	.word	0x0500000f


	//----- nvinfo : EIATTR_COOP_GROUP_INSTR_OFFSETS
	.align		4
.L_428:
        /*00ac*/ 	.byte	0x04, 0x28
        /*00ae*/ 	.short	(.L_430 - .L_429)


	//   ....[0]....
.L_429:
        /*00b0*/ 	.word	0x00000060


	//   ....[1]....
        /*00b4*/ 	.word	0x000001f0


	//   ....[2]....
        /*00b8*/ 	.word	0x00000240


	//   ....[3]....
        /*00bc*/ 	.word	0x00000430


	//   ....[4]....
        /*00c0*/ 	.word	0x00000630


	//   ....[5]....
        /*00c4*/ 	.word	0x000010e0


	//   ....[6]....
        /*00c8*/ 	.word	0x00004920


	//   ....[7]....
        /*00cc*/ 	.word	0x00005f30


	//   ....[8]....
        /*00d0*/ 	.word	0x00006490


	//   ....[9]....
        /*00d4*/ 	.word	0x00006950


	//   ....[10]....
        /*00d8*/ 	.word	0x00006ca0


	//   ....[11]....
        /*00dc*/ 	.word	0x00007090


	//   ....[12]....
        /*00e0*/ 	.word	0x000072d0


	//   ....[13]....
        /*00e4*/ 	.word	0x00007680


	//   ....[14]....
        /*00e8*/ 	.word	0x00007960


	//   ....[15]....
        /*00ec*/ 	.word	0x00007b80


	//   ....[16]....
        /*00f0*/ 	.word	0x00007d10


	//   ....[17]....
        /*00f4*/ 	.word	0x0000a4b0


	//   ....[18]....
        /*00f8*/ 	.word	0x0000a600


	//   ....[19]....
        /*00fc*/ 	.word	0x0000a670


	//   ....[20]....
        /*0100*/ 	.word	0x0000a6e0


	//----- nvinfo : EIATTR_REG_RECONFIG
	.align		4
.L_430:
        /*0104*/ 	.byte	0x01, 0x54
	.zero		2


	//----- nvinfo : EIATTR_SYSCALL_OFFSETS
	.align		4
        /*0108*/ 	.byte	0x04, 0x46
        /*010a*/ 	.short	(.L_432 - .L_431)


	//   ....[0]....
.L_431:
        /*010c*/ 	.word	0x00000d40


	//   ....[1]....
        /*0110*/ 	.word	0x00000e30


	//   ....[2]....
        /*0114*/ 	.word	0x00000f70


	//   ....[3]....
        /*0118*/ 	.word	0x00001060


	//   ....[4]....
        /*011c*/ 	.word	0x00004310


	//   ....[5]....
        /*0120*/ 	.word	0x00004450


	//   ....[6]....
        /*0124*/ 	.word	0x00004570


	//   ....[7]....
        /*0128*/ 	.word	0x00004690


	//----- nvinfo : EIATTR_MBARRIER_INSTR_OFFSETS
	.align		4
.L_432:
        /*012c*/ 	.byte	0x04, 0x39
        /*012e*/ 	.short	(.L_434 - .L_433)


	//   ....[0]....
.L_433:
        /*0130*/ 	.word	0x000002e0
        /*0134*/ 	.word	0x000000ff
        /*0138*/ 	.word	0x00036400
        /*013c*/ 	.short	0x0100
        /*013e*/ 	.byte	0x06
	.zero		1


	//   ....[1]....
        /*0140*/ 	.word	0x000003e0
        /*0144*/ 	.word	0x000000ff
        /*0148*/ 	.word	0x00036410
        /*014c*/ 	.short	0x0100
        /*014e*/ 	.byte	0x08
	.zero		1


	//   ....[2]....
        /*0150*/ 	.word	0x000003f0
        /*0154*/ 	.word	0x000000ff
        /*0158*/ 	.word	0x00036420
        /*015c*/ 	.short	0x0100
        /*015e*/ 	.byte	0x08
	.zero		1


	//   ....[3]....
        /*0160*/ 	.word	0x00000400
        /*0164*/ 	.word	0x000000ff
        /*0168*/ 	.word	0x00036418
        /*016c*/ 	.short	0x0100
        /*016e*/ 	.byte	0x08
	.zero		1


	//   ....[4]....
        /*0170*/ 	.word	0x00000410
        /*0174*/ 	.word	0x000000ff
        /*0178*/ 	.word	0x00036428
        /*017c*/ 	.short	0x0100
        /*017e*/ 	.byte	0x08
	.zero		1


	//   ....[5]....
        /*0180*/ 	.word	0x00000540
        /*0184*/ 	.word	0x000000ff
        /*0188*/ 	.word	0x00036430
        /*018c*/ 	.short	0x0100
        /*018e*/ 	.byte	0x08
	.zero		1


	//   ....[6]....
        /*0190*/ 	.word	0x00000550
        /*0194*/ 	.word	0x000000ff
        /*0198*/ 	.word	0x00036438
        /*019c*/ 	.short	0x0100
        /*019e*/ 	.byte	0x08
	.zero		1


	//   ....[7]....
        /*01a0*/ 	.word	0x00001110
        /*01a4*/ 	.word	0x000000ff
        /*01a8*/ 	.word	0x00036400
        /*01ac*/ 	.short	0x010a
        /*01ae*/ 	.byte	0x25
	.zero		1


	//   ....[8]....
        /*01b0*/ 	.word	0x00001200
        /*01b4*/ 	.word	0x000000ff
        /*01b8*/ 	.word	0x00036400
        /*01bc*/ 	.short	0x010a
        /*01be*/ 	.byte	0x25
	.zero		1


	//   ....[9]....
        /*01c0*/ 	.word	0x00001950
        /*01c4*/ 	.word	0x00000004
        /*01c8*/ 	.word	0x00036410
        /*01cc*/ 	.short	0x010a
        /*01ce*/ 	.byte	0x3f
	.zero		1


	//   ....[10]....
        /*01d0*/ 	.word	0x00001990
        /*01d4*/ 	.word	0x00000004
        /*01d8*/ 	.word	0x00036410
        /*01dc*/ 	.short	0x010a
        /*01de*/ 	.byte	0x3f
	.zero		1


	//   ....[11]....
        /*01e0*/ 	.word	0x00002010
        /*01e4*/ 	.word	0x000000ff
        /*01e8*/ 	.word	0x00036430
        /*01ec*/ 	.short	0x010a
        /*01ee*/ 	.byte	0x25
	.zero		1


	//   ....[12]....
        /*01f0*/ 	.word	0x00002050
        /*01f4*/ 	.word	0x000000ff
        /*01f8*/ 	.word	0x00036430
        /*01fc*/ 	.short	0x010a
        /*01fe*/ 	.byte	0x25
	.zero		1


	//   ....[13]....
        /*0200*/ 	.word	0x00003a90
        /*0204*/ 	.word	0x000000ff
        /*0208*/ 	.word	0x00000000
        /*020c*/ 	.short	0x0101
        /*020e*/ 	.byte	0x04
	.zero		1


	//   ....[14]....
        /*0210*/ 	.word	0x00003e30
        /*0214*/ 	.word	0x00000004
        /*0218*/ 	.word	0x00000000
        /*021c*/ 	.short	0x0101
        /*021e*/ 	.byte	0x3f
	.zero		1


	//   ....[15]....
        /*0220*/ 	.word	0x00008400
        /*0224*/ 	.word	0x00000000
        /*0228*/ 	.word	0x00036420
        /*022c*/ 	.short	0x010a
        /*022e*/ 	.byte	0x3f
	.zero		1


	//   ....[16]....
        /*0230*/ 	.word	0x00008c10
        /*0234*/ 	.word	0x00000000
        /*0238*/ 	.word	0x00036438
        /*023c*/ 	.short	0x010a
        /*023e*/ 	.byte	0x3f
	.zero		1


	//   ....[17]....
        /*0240*/ 	.word	0x00008f70
        /*0244*/ 	.word	0x00000000
        /*0248*/ 	.word	0x00036428
        /*024c*/ 	.short	0x010a
        /*024e*/ 	.byte	0x3f
	.zero		1


	//   ....[18]....
        /*0250*/ 	.word	0x00009290
        /*0254*/ 	.word	0x00000000
        /*0258*/ 	.word	0x00036438
        /*025c*/ 	.short	0x010a
        /*025e*/ 	.byte	0x3f
	.zero		1


	//   ....[19]....
        /*0260*/ 	.word	0x00009540
        /*0264*/ 	.word	0x00000000
        /*0268*/ 	.word	0x00036420
        /*026c*/ 	.short	0x010a
        /*026e*/ 	.byte	0x3f
	.zero		1


	//   ....[20]....
        /*0270*/ 	.word	0x000098c0
        /*0274*/ 	.word	0x00000000
        /*0278*/ 	.word	0x00036438
        /*027c*/ 	.short	0x010a
        /*027e*/ 	.byte	0x3f
	.zero		1


	//   ....[21]....
        /*0280*/ 	.word	0x00009bb0
        /*0284*/ 	.word	0x00000000
        /*0288*/ 	.word	0x00036428
        /*028c*/ 	.short	0x010a
        /*028e*/ 	.byte	0x3f
	.zero		1


	//   ....[22]....
        /*0290*/ 	.word	0x00009ef0
        /*0294*/ 	.word	0x00000000
        /*0298*/ 	.word	0x00036438
        /*029c*/ 	.short	0x010a
        /*029e*/ 	.byte	0x3f
	.zero		1


	//   ....[23]....
        /*02a0*/ 	.word	0x0000a340
        /*02a4*/ 	.word	0x00000009
        /*02a8*/ 	.word	0x00000000
        /*02ac*/ 	.short	0x010a
        /*02ae*/ 	.byte	0x3f
	.zero		1


	//   ....[24]....
        /*02b0*/ 	.word	0x0000a3c0
        /*02b4*/ 	.word	0x00000003
        /*02b8*/ 	.word	0x00000000
        /*02bc*/ 	.short	0x010a
        /*02be*/ 	.byte	0x3f
	.zero		1


	//   ....[25]....
        /*02c0*/ 	.word	0x0000a410
        /*02c4*/ 	.word	0x00000004
        /*02c8*/ 	.word	0x00036438
        /*02cc*/ 	.short	0x010a
        /*02ce*/ 	.byte	0x3f
	.zero		1


	//   ....[26]....
        /*02d0*/ 	.word	0x0000a4e0
        /*02d4*/ 	.word	0x00000099
        /*02d8*/ 	.word	0x00036400
        /*02dc*/ 	.short	0x010a
        /*02de*/ 	.byte	0x3f
	.zero		1


	//   ....[27]....
        /*02e0*/ 	.word	0x0000a530
        /*02e4*/ 	.word	0x00000004
        /*02e8*/ 	.word	0x00036410
        /*02ec*/ 	.short	0x010a
        /*02ee*/ 	.byte	0x3f
	.zero		1


	//   ....[28]....
        /*02f0*/ 	.word	0x0000a580
        /*02f4*/ 	.word	0x00000099
        /*02f8*/ 	.word	0x00036430
        /*02fc*/ 	.short	0x010a
        /*02fe*/ 	.byte	0x3f
	.zero		1


	//   ....[29]....
        /*0300*/ 	.word	0x0000a720
        /*0304*/ 	.word	0x00000000
        /*0308*/ 	.word	0x00036420
        /*030c*/ 	.short	0x010a
        /*030e*/ 	.byte	0x3f
	.zero		1


	//   ....[30]....
        /*0310*/ 	.word	0x0000a770
        /*0314*/ 	.word	0x00000000
        /*0318*/ 	.word	0x00036438
        /*031c*/ 	.short	0x010a
        /*031e*/ 	.byte	0x3f
	.zero		1


	//   ....[31]....
        /*0320*/ 	.word	0x0000a7c0
        /*0324*/ 	.word	0x00000000
        /*0328*/ 	.word	0x00036428
        /*032c*/ 	.short	0x010a
        /*032e*/ 	.byte	0x3f
	.zero		1


	//   ....[32]....
        /*0330*/ 	.word	0x0000a810
        /*0334*/ 	.word	0x00000000
        /*0338*/ 	.word	0x00036438
        /*033c*/ 	.short	0x010a
        /*033e*/ 	.byte	0x3f
	.zero		1


	//   ....[33]....
        /*0340*/ 	.word	0x0000a870
        /*0344*/ 	.word	0x00000000
        /*0348*/ 	.word	0x00036420
        /*034c*/ 	.short	0x010a
        /*034e*/ 	.byte	0x3f
	.zero		1


	//   ....[34]....
        /*0350*/ 	.word	0x0000a8c0
        /*0354*/ 	.word	0x00000000
        /*0358*/ 	.word	0x00036438
        /*035c*/ 	.short	0x010a
        /*035e*/ 	.byte	0x3f
	.zero		1


	//   ....[35]....
        /*0360*/ 	.word	0x0000a910
        /*0364*/ 	.word	0x00000000
        /*0368*/ 	.word	0x00036428
        /*036c*/ 	.short	0x010a
        /*036e*/ 	.byte	0x3f
	.zero		1


	//   ....[36]....
        /*0370*/ 	.word	0x0000a960
        /*0374*/ 	.word	0x00000000
        /*0378*/ 	.word	0x00036438
        /*037c*/ 	.short	0x010a
        /*037e*/ 	.byte	0x3f
	.zero		1


	//   ....[37]....
        /*0380*/ 	.word	0x0000aa30
        /*0384*/ 	.word	0x00000009
        /*0388*/ 	.word	0x00000000
        /*038c*/ 	.short	0x010a
        /*038e*/ 	.byte	0x3f
	.zero		1


	//   ....[38]....
        /*0390*/ 	.word	0x0000aa80
        /*0394*/ 	.word	0x00000003
        /*0398*/ 	.word	0x00000000
        /*039c*/ 	.short	0x010a
        /*039e*/ 	.byte	0x3f
	.zero		1


	//----- nvinfo : EIATTR_NUM_MBARRIERS
	.align		4
.L_434:
        /*03a0*/ 	.byte	0x03, 0x38
        /*03a2*/ 	.short	0x0007


	//----- nvinfo : EIATTR_EXIT_INSTR_OFFSETS
	.align		4
        /*03a4*/ 	.byte	0x04, 0x1c
        /*03a6*/ 	.short	(.L_436 - .L_435)


	//   ....[0]....
.L_435:
        /*03a8*/ 	.word	0x00000690


	//   ....[1]....
        /*03ac*/ 	.word	0x00004f50


	//   ....[2]....
        /*03b0*/ 	.word	0x00005ed0


	//   ....[3]....
        /*03b4*/ 	.word	0x0000a460


	//----- nvinfo : EIATTR_MAX_THREADS
	.align		4
.L_436:
        /*03b8*/ 	.byte	0x04, 0x05
        /*03ba*/ 	.short	(.L_438 - .L_437)
.L_437:
        /*03bc*/ 	.word	0x00000200
        /*03c0*/ 	.word	0x00000001
        /*03c4*/ 	.word	0x00000001


	//----- nvinfo : EIATTR_CRS_STACK_SIZE
	.align		4
.L_438:
        /*03c8*/ 	.byte	0x04, 0x1e
        /*03ca*/ 	.short	(.L_440 - .L_439)
.L_439:
        /*03cc*/ 	.word	0x00000000


	//----- nvinfo : EIATTR_CBANK_PARAM_SIZE
	.align		4
.L_440:
        /*03d0*/ 	.byte	0x03, 0x19
        /*03d2*/ 	.short	0x0970


	//----- nvinfo : EIATTR_PARAM_CBANK
	.align		4
        /*03d4*/ 	.byte	0x04, 0x0a
        /*03d6*/ 	.short	(.L_442 - .L_441)
	.align		4
.L_441:
        /*03d8*/ 	.word	index@(.nv.constant0._ZN7cutlass13device_kernelIN5flash11enable_sm90INS1_16FlashAttnBwdSm90INS1_25CollectiveMainloopBwdSm90ILi2ELi1ELi1EN4cute5tupleIJNS5_1CILi1EEES8_S8_EEENS6_IJNS7_ILi64EEENS7_ILi96EEENS7_ILi192EEEEEENS_6half_tEfNS_4arch4Sm90ELb0ELb1ELb0ELb0ELb1ELb0ELb1ELb0ELi3ELi1ELi1ELi1ELb0EEENS1_21CollectiveEpilogueBwdISD_SE_SG_Li384ELb0ELb1ELi3EEENS1_19SingleTileSchedulerILb0ELb0ELb0ELi96EEEEEEEEEvNT_6ParamsE)
        /*03dc*/ 	.short	0x0210
        /*03de*/ 	.short	0x0970


	//----- nvinfo : EIATTR_SW_WAR
	.align		4
.L_442:
        /*03e0*/ 	.byte	0x04, 0x36
        /*03e2*/ 	.short	(.L_444 - .L_443)
.L_443:
        /*03e4*/ 	.word	0x00000008
.L_444:


//--------------------- .nv.info._ZN7cutlass13device_kernelIN5flash11enable_sm90INS1_16FlashAttnBwdSm90INS1_25CollectiveMainloopBwdSm90ILi2ELi1ELi1EN4cute5tupleIJNS5_1CILi1EEES8_S8_EEENS6_IJNS7_ILi64EEENS7_ILi96EEENS7_ILi192EEEEEENS_6half_tEfNS_4arch4Sm90ELb0ELb1ELb0ELb0ELb0ELb0ELb1ELb0ELi3ELi1ELi1ELi1ELb0EEENS1_24CollectiveEpilogueBwdGQAISD_fSG_Li384ELb0ELb0EEENS1_19SingleTileSchedulerILb0ELb0ELb0ELi96EEEEEEEEEvNT_6ParamsE --------------------------
	.section	.nv.info._ZN7cutlass13device_kernelIN5flash11enable_sm90INS1_16FlashAttnBwdSm90INS1_25CollectiveMainloopBwdSm90ILi2ELi1ELi1EN4cute5tupleIJNS5_1CILi1EEES8_S8_EEENS6_IJNS7_ILi64EEENS7_ILi96EEENS7_ILi192EEEEEENS_6half_tEfNS_4arch4Sm90ELb0ELb1ELb0ELb0ELb0ELb0ELb1ELb0ELi3ELi1ELi1ELi1ELb0EEENS1_24CollectiveEpilogueBwdGQAISD_fSG_Li384ELb0ELb0EEENS1_19SingleTileSchedulerILb0ELb0ELb0ELi96EEEEEEEEEvNT_6ParamsE,"",@"SHT_CUDA_INFO"
	.sectionflags	@""
	.align	4


	//----- nvinfo : EIATTR_CUDA_API_VERSION
	.align		4
        /*0000*/ 	.byte	0x04, 0x37
        /*0002*/ 	.short	(.L_446 - .L_445)
.L_445:
        /*0004*/ 	.word	0x00000082


	//----- nvinfo : EIATTR_KPARAM_INFO
	.align		4
.L_446:
        /*0008*/ 	.byte	0x04, 0x17
        /*000a*/ 	.short	(.L_448 - .L_447)
.L_447:
        /*000c*/ 	.word	0x00000000
        /*0010*/ 	.short	0x0000
        /*0012*/ 	.short	0x0070
        /*0014*/ 	.byte	0x00, 0xf0, 0x01, 0x1a


	//----- nvinfo : EIATTR_SPARSE_MMA_MASK
	.align		4
.L_448:
        /*0018*/ 	.byte	0x03, 0x50
        /*001a*/ 	.short	0x0000


	//----- nvinfo : EIATTR_MAXREG_COUNT
	.align		4
        /*001c*/ 	.byte	0x03, 0x1b
        /*001e*/ 	.short	0x0080


	//----- nvinfo : EIATTR_NUM_BARRIERS
	.align		4
        /*0020*/ 	.byte	0x02, 0x4c
        /*0022*/ 	.byte	0x10
	.zero		1


	//----- nvinfo : EIATTR_EXTERNS
	.align		4
        /*0024*/ 	.byte	0x04, 0x0f
        /*0026*/ 	.short	(.L_450 - .L_449)


	//   ....[0]....
	.align		4
.L_449:
        /*0028*/ 	.word	index@(__assertfail)


	//----- nvinfo : EIATTR_MERCURY_ISA_VERSION
	.align		4
.L_450:
        /*002c*/ 	.byte	0x03, 0x5f
        /*002e*/ 	.short	0x0101


	//----- nvinfo : EIATTR_INT_WARP_WIDE_INSTR_OFFSETS
	.align		4
        /*0030*/ 	.byte	0x04, 0x31
        /*0032*/ 	.short	(.L_452 - .L_451)


	//   ....[0]....
.L_451:
        /*0034*/ 	.word	0x00000180


	//   ....[1]....
        /*0038*/ 	.word	0x000001b0


	//----- nvinfo : EIATTR_COOP_GROUP_MASK_REGIDS
	.align		4
.L_452:
        /*003c*/ 	.byte	0x04, 0x29
        /*003e*/ 	.short	(.L_454 - .L_453)


	//   ....[0]....
.L_453:
        /*0040*/ 	.word	0xffffffff


	//   ....[1]....
        /*0044*/ 	.word	0xffffffff


	//   ....[2]....
        /*0048*/ 	.word	0xffffffff


	//   ....[3]....
        /*004c*/ 	.word	0xffffffff


	//   ....[4]....
        /*0050*/ 	.word	0xffffffff


	//   ....[5]....
        /*0054*/ 	.word	0xffffffff


	//   ....[6]....
        /*0058*/ 	.word	0xffffffff


	//   ....[7]....
        /*005c*/ 	.word	0x0500000f


	//----- nvinfo : EIATTR_COOP_GROUP_INSTR_OFFSETS
	.align		4
.L_454:
        /*0060*/ 	.byte	0x04, 0x28
        /*0062*/ 	.short	(.L_456 - .L_455)


	//   ....[0]....
.L_455:
        /*0064*/ 	.word	0x00000060


	//   ....[1]....
        /*0068*/ 	.word	0x00000190


	//   ....[2]....
        /*006c*/ 	.word	0x000001e0


	//   ....[3]....
        /*0070*/ 	.word	0x000003d0


	//   ....[4]....
        /*0074*/ 	.word	0x000005d0


	//   ....[5]....
        /*0078*/ 	.word	0x00001080


	//   ....[6]....
        /*007c*/ 	.word	0x000048f0


	//   ....[7]....
        /*0080*/ 	.word	0x00007f80


	//----- nvinfo : EIATTR_REG_RECONFIG
	.align		4
.L_456:
        /*0084*/ 	.byte	0x01, 0x54
	.zero		2


	//----- nvinfo : EIATTR_SYSCALL_OFFSETS
	.align		4
        /*0088*/ 	.byte	0x04, 0x46
        /*008a*/ 	.short	(.L_458 - .L_457)


	//   ....[0]....
.L_457:
        /*008c*/ 	.word	0x00000ce0


	//   ....[1]....
        /*0090*/ 	.word	0x00000dd0


	//   ....[2]....
        /*0094*/ 	.word	0x00000f10


	//   ....[3]....
        /*0098*/ 	.word	0x00001000


	//----- nvinfo : EIATTR_MBARRIER_INSTR_OFFSETS
	.align		4
.L_458:
        /*009c*/ 	.byte	0x04, 0x39
        /*009e*/ 	.short	(.L_460 - .L_459)


	//   ....[0]....
.L_459:
        /*00a0*/ 	.word	0x00000280
        /*00a4*/ 	.word	0x000000ff
        /*00a8*/ 	.word	0x00036400
        /*00ac*/ 	.short	0x0100
        /*00ae*/ 	.byte	0x06
	.zero		1


	//   ....[1]....
        /*00b0*/ 	.word	0x00000380
        /*00b4*/ 	.word	0x000000ff
        /*00b8*/ 	.word	0x00036410
        /*00bc*/ 	.short	0x0100
        /*00be*/ 	.byte	0x08
	.zero		1


	//   ....[2]....
        /*00c0*/ 	.word	0x00000390
        /*00c4*/ 	.word	0x000000ff
        /*00c8*/ 	.word	0x00036420
        /*00cc*/ 	.short	0x0100
        /*00ce*/ 	.byte	0x08
	.zero		1


	//   ....[3]....
        /*00d0*/ 	.word	0x000003a0
        /*00d4*/ 	.word	0x000000ff
        /*00d8*/ 	.word	0x00036418
        /*00dc*/ 	.short	0x0100
        /*00de*/ 	.byte	0x08
	.zero		1


	//   ....[4]....
        /*00e0*/ 	.word	0x000003b0
        /*00e4*/ 	.word	0x000000ff
        /*00e8*/ 	.word	0x00036428
        /*00ec*/ 	.short	0x0100
        /*00ee*/ 	.byte	0x08
	.zero		1


	//   ....[5]....
        /*00f0*/ 	.word	0x000004e0
        /*00f4*/ 	.word	0x000000ff
        /*00f8*/ 	.word	0x00036430
        /*00fc*/ 	.short	0x0100
        /*00fe*/ 	.byte	0x08
	.zero		1


	//   ....[6]....
        /*0100*/ 	.word	0x000004f0
        /*0104*/ 	.word	0x000000ff
        /*0108*/ 	.word	0x00036438
        /*010c*/ 	.short	0x0100
        /*010e*/ 	.byte	0x08
	.zero		1


	//   ....[7]....
        /*0110*/ 	.word	0x000010b0
        /*0114*/ 	.word	0x000000ff
        /*0118*/ 	.word	0x00036400
        /*011c*/ 	.short	0x010a
        /*011e*/ 	.byte	0x25
	.zero		1


	//   ....[8]....
        /*0120*/ 	.word	0x000011a0
        /*0124*/ 	.word	0x000000ff
        /*0128*/ 	.word	0x00036400
        /*012c*/ 	.short	0x010a
        /*012e*/ 	.byte	0x25
	.zero		1


	//   ....[9]....
        /*0130*/ 	.word	0x000018e0
        /*0134*/ 	.word	0x00000003
        /*0138*/ 	.word	0x00036410
        /*013c*/ 	.short	0x010a
        /*013e*/ 	.byte	0x3f
	.zero		1


	//   ....[10]....
        /*0140*/ 	.word	0x00001920
        /*0144*/ 	.word	0x00000003
        /*0148*/ 	.word	0x00036410
        /*014c*/ 	.short	0x010a
        /*014e*/ 	.byte	0x3f
	.zero		1


	//   ....[11]....
        /*0150*/ 	.word	0x00001fc0
        /*0154*/ 	.word	0x000000ff
        /*0158*/ 	.word	0x00036430
        /*015c*/ 	.short	0x010a
        /*015e*/ 	.byte	0x25
	.zero		1


	//   ....[12]....
        /*0160*/ 	.word	0x00002000
        /*0164*/ 	.word	0x000000ff
        /*0168*/ 	.word	0x00036430
        /*016c*/ 	.short	0x010a
        /*016e*/ 	.byte	0x25
	.zero		1


	//   ....[13]....
        /*0170*/ 	.word	0x000039e0
        /*0174*/ 	.word	0x000000ff
        /*0178*/ 	.word	0x00000000
        /*017c*/ 	.short	0x0101
        /*017e*/ 	.byte	0x04
	.zero		1


	//   ....[14]....
        /*0180*/ 	.word	0x00003d80
        /*0184*/ 	.word	0x00000003
        /*0188*/ 	.word	0x00000000
        /*018c*/ 	.short	0x0101
        /*018e*/ 	.byte	0x3f
	.zero		1


	//   ....[15]....
        /*0190*/ 	.word	0x00005ed0
        /*0194*/ 	.word	0x00000000
        /*0198*/ 	.word	0x00036420
        /*019c*/ 	.short	0x010a
        /*019e*/ 	.byte	0x3f
	.zero		1


	//   ....[16]....
        /*01a0*/ 	.word	0x000066e0
        /*01a4*/ 	.word	0x00000000
        /*01a8*/ 	.word	0x00036438
        /*01ac*/ 	.short	0x010a
        /*01ae*/ 	.byte	0x3f
	.zero		1


	//   ....[17]....
        /*01b0*/ 	.word	0x00006a40
        /*01b4*/ 	.word	0x00000000
        /*01b8*/ 	.word	0x00036428
        /*01bc*/ 	.short	0x010a
        /*01be*/ 	.byte	0x3f
	.zero		1


	//   ....[18]....
        /*01c0*/ 	.word	0x00006d60
        /*01c4*/ 	.word	0x00000000
        /*01c8*/ 	.word	0x00036438
        /*01cc*/ 	.short	0x010a
        /*01ce*/ 	.byte	0x3f
	.zero		1


	//   ....[19]....
        /*01d0*/ 	.word	0x00007010
        /*01d4*/ 	.word	0x00000000
        /*01d8*/ 	.word	0x00036420
        /*01dc*/ 	.short	0x010a
        /*01de*/ 	.byte	0x3f
	.zero		1


	//   ....[20]....
        /*01e0*/ 	.word	0x00007390
        /*01e4*/ 	.word	0x00000000
        /*01e8*/ 	.word	0x00036438
        /*01ec*/ 	.short	0x010a
        /*01ee*/ 	.byte	0x3f
	.zero		1


	//   ....[21]....
        /*01f0*/ 	.word	0x00007680
        /*01f4*/ 	.word	0x00000000
        /*01f8*/ 	.word	0x00036428
        /*01fc*/ 	.short	0x010a
        /*01fe*/ 	.byte	0x3f
	.zero		1


	//   ....[22]....
        /*0200*/ 	.word	0x000079c0
        /*0204*/ 	.word	0x00000000
        /*0208*/ 	.word	0x00036438
        /*020c*/ 	.short	0x010a
        /*020e*/ 	.byte	0x3f
	.zero		1


	//   ....[23]....
        /*0210*/ 	.word	0x00007e10
        /*0214*/ 	.word	0x00000009
        /*0218*/ 	.word	0x00000000
        /*021c*/ 	.short	0x010a
        /*021e*/ 	.byte	0x3f
	.zero		1


	//   ....[24]....
        /*0220*/ 	.word	0x00007e90
        /*0224*/ 	.word	0x00000003
        /*0228*/ 	.word	0x00000000
        /*022c*/ 	.short	0x010a
        /*022e*/ 	.byte	0x3f
	.zero		1


	//   ....[25]....
        /*0230*/ 	.word	0x00007ee0
        /*0234*/ 	.word	0x00000004
        /*0238*/ 	.word	0x00036438
        /*023c*/ 	.short	0x010a
        /*023e*/ 	.byte	0x3f
	.zero		1


	//   ....[26]....
        /*0240*/ 	.word	0x00007fb0
        /*0244*/ 	.word	0x00000099
        /*0248*/ 	.word	0x00036400
        /*024c*/ 	.short	0x010a
        /*024e*/ 	.byte	0x3f
	.zero		1


	//   ....[27]....
        /*0250*/ 	.word	0x00008000
        /*0254*/ 	.word	0x00000003
        /*0258*/ 	.word	0x00036410
        /*025c*/ 	.short	0x010a
        /*025e*/ 	.byte	0x3f
	.zero		1


	//   ....[28]....
        /*0260*/ 	.word	0x00008050
        /*0264*/ 	.word	0x00000099
        /*0268*/ 	.word	0x00036430
        /*026c*/ 	.short	0x010a
        /*026e*/ 	.byte	0x3f
	.zero		1


	//   ....[29]....
        /*0270*/ 	.word	0x000080a0
        /*0274*/ 	.word	0x00000000
        /*0278*/ 	.word	0x00036420
        /*027c*/ 	.short	0x010a
        /*027e*/ 	.byte	0x3f
	.zero		1


	//   ....[30]....
        /*0280*/ 	.word	0x000080f0
        /*0284*/ 	.word	0x00000000
        /*0288*/ 	.word	0x00036438
        /*028c*/ 	.short	0x010a
        /*028e*/ 	.byte	0x3f
	.zero		1


	//   ....[31]....
        /*0290*/ 	.word	0x00008140
        /*0294*/ 	.word	0x00000000
        /*0298*/ 	.word	0x00036428
        /*029c*/ 	.short	0x010a
        /*029e*/ 	.byte	0x3f
	.zero		1


	//   ....[32]....
        /*02a0*/ 	.word	0x00008190
        /*02a4*/ 	.word	0x00000000
        /*02a8*/ 	.word	0x00036438
        /*02ac*/ 	.short	0x010a
        /*02ae*/ 	.byte	0x3f
	.zero		1


	//   ....[33]....
        /*02b0*/ 	.word	0x000081f0
        /*02b4*/ 	.word	0x00000000
        /*02b8*/ 	.word	0x00036420
        /*02bc*/ 	.short	0x010a
        /*02be*/ 	.byte	0x3f
	.zero		1


	//   ....[34]....
        /*02c0*/ 	.word	0x00008240
        /*02c4*/ 	.word	0x00000000
        /*02c8*/ 	.word	0x00036438
        /*02cc*/ 	.short	0x010a
        /*02ce*/ 	.byte	0x3f
	.zero		1


	//   ....[35]....
        /*02d0*/ 	.word	0x00008290
        /*02d4*/ 	.word	0x00000000
        /*02d8*/ 	.word	0x00036428
        /*02dc*/ 	.short	0x010a
        /*02de*/ 	.byte	0x3f
	.zero		1


	//   ....[36]....
        /*02e0*/ 	.word	0x000082e0
        /*02e4*/ 	.word	0x00000000
        /*02e8*/ 	.word	0x00036438
        /*02ec*/ 	.short	0x010a
        /*02ee*/ 	.byte	0x3f
	.zero		1


	//   ....[37]....
        /*02f0*/ 	.word	0x000083b0
        /*02f4*/ 	.word	0x00000009
        /*02f8*/ 	.word	0x00000000
        /*02fc*/ 	.short	0x010a
        /*02fe*/ 	.byte	0x3f
	.zero		1


	//   ....[38]....
        /*0300*/ 	.word	0x00008400
        /*0304*/ 	.word	0x00000003
        /*0308*/ 	.word	0x00000000
        /*030c*/ 	.short	0x010a
        /*030e*/ 	.byte	0x3f
	.zero		1


	//----- nvinfo : EIATTR_NUM_MBARRIERS
	.align		4
.L_460:
        /*0310*/ 	.byte	0x03, 0x38
        /*0312*/ 	.short	0x0007


	//----- nvinfo : EIATTR_EXIT_INSTR_OFFSETS
	.align		4
        /*0314*/ 	.byte	0x04, 0x1c
        /*0316*/ 	.short	(.L_462 - .L_461)


	//   ....[0]....
.L_461:
        /*0318*/ 	.word	0x00007f30


	//----- nvinfo : EIATTR_MAX_THREADS
	.align		4
.L_462:
        /*031c*/ 	.byte	0x04, 0x05
        /*031e*/ 	.short	(.L_464 - .L_463)
.L_463:
        /*0320*/ 	.word	0x00000200
        /*0324*/ 	.word	0x00000001
        /*0328*/ 	.word	0x00000001


	//----- nvinfo : EIATTR_CRS_STACK_SIZE
	.align		4
.L_464:
        /*032c*/ 	.byte	0x04, 0x1e
        /*032e*/ 	.short	(.L_466 - .L_465)
.L_465:
        /*0330*/ 	.word	0x00000000


	//----- nvinfo : EIATTR_CBANK_PARAM_SIZE
	.align		4
.L_466:
        /*0334*/ 	.byte	0x03, 0x19
        /*0336*/ 	.short	0x06f0


	//----- nvinfo : EIATTR_PARAM_CBANK
	.align		4
        /*0338*/ 	.byte	0x04, 0x0a
        /*033a*/ 	.short	(.L_468 - .L_467)
	.align		4
.L_467:
        /*033c*/ 	.word	index@(.nv.constant0._ZN7cutlass13device_kernelIN5flash11enable_sm90INS1_16FlashAttnBwdSm90INS1_25CollectiveMainloopBwdSm90ILi2ELi1ELi1EN4cute5tupleIJNS5_1CILi1EEES8_S8_EEENS6_IJNS7_ILi64EEENS7_ILi96EEENS7_ILi192EEEEEENS_6half_tEfNS_4arch4Sm90ELb0ELb1ELb0ELb0ELb0ELb0ELb1ELb0ELi3ELi1ELi1ELi1ELb0EEENS1_24CollectiveEpilogueBwdGQAISD_fSG_Li384ELb0ELb0EEENS1_19SingleTileSchedulerILb0ELb0ELb0ELi96EEEEEEEEEvNT_6ParamsE)
        /*0340*/ 	.short	0x0210
        /*0342*/ 	.short	0x06f0


	//----- nvinfo : EIATTR_SW_WAR
	.align		4
.L_468:
        /*0344*/ 	.byte	0x04, 0x36
        /*0346*/ 	.short	(.L_470 - .L_469)
.L_469:
        /*0348*/ 	.word	0x00000008
.L_470:


//--------------------- .nv.info._ZN7cutlass13device_kernelIN5flash11enable_sm90INS1_16FlashAttnBwdSm90INS1_25CollectiveMainloopBwdSm90ILi2ELi1ELi1EN4cute5tupleIJNS5_1CILi1EEES8_S8_EEENS6_IJNS7_ILi64EEENS7_ILi96EEENS7_ILi192EEEEEENS_6half_tEfNS_4arch4Sm90ELb0ELb1ELb0ELb0ELb1ELb0ELb1ELb0ELi3ELi1ELi1ELi1ELb0EEENS1_24CollectiveEpilogueBwdGQAISD_fSG_Li384ELb0ELb1EEENS1_19SingleTileSchedulerILb0ELb0ELb0ELi96EEEEEEEEEvNT_6ParamsE --------------------------
	.section	.nv.info._ZN7cutlass13device_kernelIN5flash11enable_sm90INS1_16FlashAttnBwdSm90INS1_25CollectiveMainloopBwdSm90ILi2ELi1ELi1EN4cute5tupleIJNS5_1CILi1EEES8_S8_EEENS6_IJNS7_ILi64EEENS7_ILi96EEENS7_ILi192EEEEEENS_6half_tEfNS_4arch4Sm90ELb0ELb1ELb0ELb0ELb1ELb0ELb1ELb0ELi3ELi1ELi1ELi1ELb0EEENS1_24CollectiveEpilogueBwdGQAISD_fSG_Li384ELb0ELb1EEENS1_19SingleTileSchedulerILb0ELb0ELb0ELi96EEEEEEEEEvNT_6ParamsE,"",@"SHT_CUDA_INFO"
	.sectionflags	@""
	.align	4


	//----- nvinfo : EIATTR_CUDA_API_VERSION
	.align		4
        /*0000*/ 	.byte	0x04, 0x37
        /*0002*/ 	.short	(.L_472 - .L_471)
.L_471:
        /*0004*/ 	.word	0x00000082


	//----- nvinfo : EIATTR_KPARAM_INFO
	.align		4
.L_472:
        /*0008*/ 	.byte	0x04, 0x17
        /*000a*/ 	.short	(.L_474 - .L_473)
.L_473:
        /*000c*/ 	.word	0x00000000
        /*0010*/ 	.short	0x0000
        /*0012*/ 	.short	0x0070
        /*0014*/ 	.byte	0x00, 0xf0, 0x01, 0x1a


	//----- nvinfo : EIATTR_SPARSE_MMA_MASK
	.align		4
.L_474:
        /*0018*/ 	.byte	0x03, 0x50
        /*001a*/ 	.short	0x0000


	//----- nvinfo : EIATTR_MAXREG_COUNT
	.align		4
        /*001c*/ 	.byte	0x03, 0x1b
        /*001e*/ 	.short	0x0080


	//----- nvinfo : EIATTR_NUM_BARRIERS
	.align		4
        /*0020*/ 	.byte	0x02, 0x4c
        /*0022*/ 	.byte	0x10
	.zero		1


	//----- nvinfo : EIATTR_EXTERNS
	.align		4
        /*0024*/ 	.byte	0x04, 0x0f
        /*0026*/ 	.short	(.L_476 - .L_475)


	//   ....[0]....
	.align		4
.L_475:
        /*0028*/ 	.word	index@(__assertfail)


	//----- nvinfo : EIATTR_MERCURY_ISA_VERSION
	.align		4
.L_476:
        /*002c*/ 	.byte	0x03, 0x5f
        /*002e*/ 	.short	0x0101


	//----- nvinfo : EIATTR_INT_WARP_WIDE_INSTR_OFFSETS
	.align		4
        /*0030*/ 	.byte	0x04, 0x31
        /*0032*/ 	.short	(.L_478 - .L_477)


	//   ....[0]....
.L_477:
        /*0034*/ 	.word	0x00000180


	//   ....[1]....
        /*0038*/ 	.word	0x000001b0


	//   ....[2]....
        /*003c*/ 	.word	0x000058b0


	//   ....[3]....
        /*0040*/ 	.word	0x00005ff0


	//   ....[4]....
        /*0044*/ 	.word	0x000065e0


	//   ....[5]....
        /*0048*/ 	.word	0x000068b0


	//   ....[6]....
        /*004c*/ 	.word	0x00006b10


	//   ....[7]....
        /*0050*/ 	.word	0x00006ca0


	//----- nvinfo : EIATTR_COOP_GROUP_MASK_REGIDS
	.align		4
.L_478:
        /*0054*/ 	.byte	0x04, 0x29
        /*0056*/ 	.short	(.L_480 - .L_479)


	//   ....[0]....
.L_479:
        /*0058*/ 	.word	0xffffffff


	//   ....[1]....
        /*005c*/ 	.word	0xffffffff


	//   ....[2]....
        /*0060*/ 	.word	0xffffffff


	//   ....[3]....
        /*0064*/ 	.word	0xffffffff


	//   ....[4]....
        /*0068*/ 	.word	0xffffffff


	//   ....[5]....
        /*006c*/ 	.word	0xffffffff


	//   ....[6]....
        /*0070*/ 	.word	0xffffffff


	//   ....[7]....
        /*0074*/ 	.word	0xffffffff


	//   ....[8]....
        /*0078*/ 	.word	0xffffffff


	//   ....[9]....
        /*007c*/ 	.word	0xffffffff


	//   ....[10]....
        /*0080*/ 	.word	0xffffffff


	//   ....[11]....
        /*0084*/ 	.word	0xffffffff


	//   ....[12]....
        /*0088*/ 	.word	0xffffffff


	//   ....[13]....
        /*008c*/ 	.word	0xffffffff


	//   ....[14]....
        /*0090*/ 	.word	0xffffffff


	//   ....[15]....
        /*0094*/ 	.word	0xffffffff


	//   ....[16]....
        /*0098*/ 	.word	0xffffffff


	//   ....[17]....
        /*009c*/ 	.word	0xffffffff


	//   ....[18]....
        /*00a0*/ 	.word	0xffffffff


	//   ....[19]....
        /*00a4*/ 	.word	0xffffffff


	//   ....[20]....
        /*00a8*/ 	.word	0x0500000f


	//   ....[21]....
        /*00ac*/ 	.word	0x0500000f


	//   ....[22]....
        /*00b0*/ 	.word	0x0500000f


	//   ....[23]....
        /*00b4*/ 	.word	0x0500000f


	//   ....[24]....
        /*00b8*/ 	.word	0x0500000f


	//   ....[25]....
        /*00bc*/ 	.word	0x0500000f


	//----- nvinfo : EIATTR_COOP_GROUP_INSTR_OFFSETS
	.align		4
.L_480:
        /*00c0*/ 	.byte	0x04, 0x28
        /*00c2*/ 	.short	(.L_482 - .L_481)


	//   ....[0]....
.L_481:
        /*00c4*/ 	.word	0x00000060


	//   ....[1]....
        /*00c8*/ 	.word	0x00000190


	//   ....[2]....
        /*00cc*/ 	.word	0x000001e0


	//   ....[3]....
        /*00d0*/ 	.word	0x000003d0


	//   ....[4]....
        /*00d4*/ 	.word	0x000005e0


	//   ....[5]....
        /*00d8*/ 	.word	0x00001090


	//   ....[6]....
        /*00dc*/ 	.word	0x000046e0


	//   ....[7]....
        /*00e0*/ 	.word	0x00004860


	//   ....[8]....
        /*00e4*/ 	.word	0x00004b10


	//   ....[9]....
        /*00e8*/ 	.word	0x00004ca0


	//   ....[10]....
        /*00ec*/ 	.word	0x00004dc0


	//   ....[11]....
        /*00f0*/ 	.word	0x00005320


	//   ....[12]....
        /*00f4*/ 	.word	0x000057e0


	//   ....[13]....
        /*00f8*/ 	.word	0x00005b30


	//   ....[14]....
        /*00fc*/ 	.word	0x00005f20


	//   ....[15]....
        /*0100*/ 	.word	0x00006160


	//   ....[16]....
        /*0104*/ 	.word	0x00006510


	//   ....[17]....
        /*0108*/ 	.word	0x000067f0


	//   ....[18]....
        /*010c*/ 	.word	0x00006a10


	//   ....[19]....
        /*0110*/ 	.word	0x00006ba0


	//   ....[20]....
        /*0114*/ 	.word	0x00009340


	//   ....[21]....
        /*0118*/ 	.word	0x00009490


	//   ....[22]....
        /*011c*/ 	.word	0x00009500


	//   ....[23]....
        /*0120*/ 	.word	0x00009570


	//   ....[24]....
        /*0124*/ 	.word	0x000095e0


	//   ....[25]....
        /*0128*/ 	.word	0x00009650


	//----- nvinfo : EIATTR_REG_RECONFIG
	.align		4
.L_482:
        /*012c*/ 	.byte	0x01, 0x54
	.zero		2


	//----- nvinfo : EIATTR_SYSCALL_OFFSETS
	.align		4
        /*0130*/ 	.byte	0x04, 0x46
        /*0132*/ 	.short	(.L_484 - .L_483)


	//   ....[0]....
.L_483:
        /*0134*/ 	.word	0x00000cf0


	//   ....[1]....
        /*0138*/ 	.word	0x00000de0


	//   ....[2]....
        /*013c*/ 	.word	0x00000f20


	//   ....[3]....
        /*0140*/ 	.word	0x00001010


	//----- nvinfo : EIATTR_MBARRIER_INSTR_OFFSETS
	.align		4
.L_484:
        /*0144*/ 	.byte	0x04, 0x39
        /*0146*/ 	.short	(.L_486 - .L_485)


	//   ....[0]....
.L_485:
        /*0148*/ 	.word	0x00000280
        /*014c*/ 	.word	0x000000ff
        /*0150*/ 	.word	0x00036400
        /*0154*/ 	.short	0x0100
        /*0156*/ 	.byte	0x06
	.zero		1


	//   ....[1]....
        /*0158*/ 	.word	0x00000380
        /*015c*/ 	.word	0x000000ff
        /*0160*/ 	.word	0x00036410
        /*0164*/ 	.short	0x0100
        /*0166*/ 	.byte	0x08
	.zero		1


	//   ....[2]....
        /*0168*/ 	.word	0x00000390
        /*016c*/ 	.word	0x000000ff
        /*0170*/ 	.word	0x00036420
        /*0174*/ 	.short	0x0100
        /*0176*/ 	.byte	0x08
	.zero		1


	//   ....[3]....
        /*0178*/ 	.word	0x000003a0
        /*017c*/ 	.word	0x000000ff
        /*0180*/ 	.word	0x00036418
        /*0184*/ 	.short	0x0100
        /*0186*/ 	.byte	0x08
	.zero		1


	//   ....[4]....
        /*0188*/ 	.word	0x000003b0
        /*018c*/ 	.word	0x000000ff
        /*0190*/ 	.word	0x00036428
        /*0194*/ 	.short	0x0100
        /*0196*/ 	.byte	0x08
	.zero		1


	//   ....[5]....
        /*0198*/ 	.word	0x000004e0
        /*019c*/ 	.word	0x000000ff
        /*01a0*/ 	.word	0x00036430
        /*01a4*/ 	.short	0x0100
        /*01a6*/ 	.byte	0x08
	.zero		1


	//   ....[6]....
        /*01a8*/ 	.word	0x000004f0
        /*01ac*/ 	.word	0x000000ff
        /*01b0*/ 	.word	0x00036438
        /*01b4*/ 	.short	0x0100
        /*01b6*/ 	.byte	0x08
	.zero		1


	//   ....[7]....
        /*01b8*/ 	.word	0x000010c0
        /*01bc*/ 	.word	0x000000ff
        /*01c0*/ 	.word	0x00036400
        /*01c4*/ 	.short	0x010a
        /*01c6*/ 	.byte	0x25
	.zero		1


	//   ....[8]....
        /*01c8*/ 	.word	0x000011b0
        /*01cc*/ 	.word	0x000000ff
        /*01d0*/ 	.word	0x00036400
        /*01d4*/ 	.short	0x010a
        /*01d6*/ 	.byte	0x25
	.zero		1


	//   ....[9]....
        /*01d8*/ 	.word	0x000018f0
        /*01dc*/ 	.word	0x00000003
        /*01e0*/ 	.word	0x00036410
        /*01e4*/ 	.short	0x010a
        /*01e6*/ 	.byte	0x3f
	.zero		1


	//   ....[10]....
        /*01e8*/ 	.word	0x00001930
        /*01ec*/ 	.word	0x00000003
        /*01f0*/ 	.word	0x00036410
        /*01f4*/ 	.short	0x010a
        /*01f6*/ 	.byte	0x3f
	.zero		1


	//   ....[11]....
        /*01f8*/ 	.word	0x00001fb0
        /*01fc*/ 	.word	0x000000ff
        /*0200*/ 	.word	0x00036430
        /*0204*/ 	.short	0x010a
        /*0206*/ 	.byte	0x25
	.zero		1


	//   ....[12]....
        /*0208*/ 	.word	0x00001ff0
        /*020c*/ 	.word	0x000000ff
        /*0210*/ 	.word	0x00036430
        /*0214*/ 	.short	0x010a
        /*0216*/ 	.byte	0x25
	.zero		1


	//   ....[13]....
        /*0218*/ 	.word	0x000039d0
        /*021c*/ 	.word	0x000000ff
        /*0220*/ 	.word	0x00000000
        /*0224*/ 	.short	0x0101
        /*0226*/ 	.byte	0x04
	.zero		1


	//   ....[14]....
        /*0228*/ 	.word	0x00003d70
        /*022c*/ 	.word	0x00000003
        /*0230*/ 	.word	0x00000000
        /*0234*/ 	.short	0x0101
        /*0236*/ 	.byte	0x3f
	.zero		1


	//   ....[15]....
        /*0238*/ 	.word	0x00007290
        /*023c*/ 	.word	0x00000000
        /*0240*/ 	.word	0x00036420
        /*0244*/ 	.short	0x010a
        /*0246*/ 	.byte	0x3f
	.zero		1


	//   ....[16]....
        /*0248*/ 	.word	0x00007aa0
        /*024c*/ 	.word	0x00000000
        /*0250*/ 	.word	0x00036438
        /*0254*/ 	.short	0x010a
        /*0256*/ 	.byte	0x3f
	.zero		1


	//   ....[17]....
        /*0258*/ 	.word	0x00007e00
        /*025c*/ 	.word	0x00000000
        /*0260*/ 	.word	0x00036428
        /*0264*/ 	.short	0x010a
        /*0266*/ 	.byte	0x3f
	.zero		1


	//   ....[18]....
        /*0268*/ 	.word	0x00008120
        /*026c*/ 	.word	0x00000000
        /*0270*/ 	.word	0x00036438
        /*0274*/ 	.short	0x010a
        /*0276*/ 	.byte	0x3f
	.zero		1


	//   ....[19]....
        /*0278*/ 	.word	0x000083d0
        /*027c*/ 	.word	0x00000000
        /*0280*/ 	.word	0x00036420
        /*0284*/ 	.short	0x010a
        /*0286*/ 	.byte	0x3f
	.zero		1


	//   ....[20]....
        /*0288*/ 	.word	0x00008750
        /*028c*/ 	.word	0x00000000
        /*0290*/ 	.word	0x00036438
        /*0294*/ 	.short	0x010a
        /*0296*/ 	.byte	0x3f
	.zero		1


	//   ....[21]....
        /*0298*/ 	.word	0x00008a40
        /*029c*/ 	.word	0x00000000
        /*02a0*/ 	.word	0x00036428
        /*02a4*/ 	.short	0x010a
        /*02a6*/ 	.byte	0x3f
	.zero		1


	//   ....[22]....
        /*02a8*/ 	.word	0x00008d80
        /*02ac*/ 	.word	0x00000000
        /*02b0*/ 	.word	0x00036438
        /*02b4*/ 	.short	0x010a
        /*02b6*/ 	.byte	0x3f
	.zero		1


	//   ....[23]....
        /*02b8*/ 	.word	0x000091d0
        /*02bc*/ 	.word	0x00000009
        /*02c0*/ 	.word	0x00000000
        /*02c4*/ 	.short	0x010a
        /*02c6*/ 	.byte	0x3f
	.zero		1


	//   ....[24]....
        /*02c8*/ 	.word	0x00009250
        /*02cc*/ 	.word	0x00000003
        /*02d0*/ 	.word	0x00000000
        /*02d4*/ 	.short	0x010a
        /*02d6*/ 	.byte	0x3f
	.zero		1


	//   ....[25]....
        /*02d8*/ 	.word	0x000092a0
        /*02dc*/ 	.word	0x00000004
        /*02e0*/ 	.word	0x00036438
        /*02e4*/ 	.short	0x010a
        /*02e6*/ 	.byte	0x3f
	.zero		1


	//   ....[26]....
        /*02e8*/ 	.word	0x00009370
        /*02ec*/ 	.word	0x00000099
        /*02f0*/ 	.word	0x00036400
        /*02f4*/ 	.short	0x010a
        /*02f6*/ 	.byte	0x3f
	.zero		1


	//   ....[27]....
        /*02f8*/ 	.word	0x000093c0
        /*02fc*/ 	.word	0x00000003
        /*0300*/ 	.word	0x00036410
        /*0304*/ 	.short	0x010a
        /*0306*/ 	.byte	0x3f
	.zero		1


	//   ....[28]....
        /*0308*/ 	.word	0x00009410
        /*030c*/ 	.word	0x00000099
        /*0310*/ 	.word	0x00036430
        /*0314*/ 	.short	0x010a
        /*0316*/ 	.byte	0x3f
	.zero		1


	//   ....[29]....
        /*0318*/ 	.word	0x00009690
        /*031c*/ 	.word	0x00000000
        /*0320*/ 	.word	0x00036420
        /*0324*/ 	.short	0x010a
        /*0326*/ 	.byte	0x3f
	.zero		1


	//   ....[30]....
        /*0328*/ 	.word	0x000096e0
        /*032c*/ 	.word	0x00000000
        /*0330*/ 	.word	0x00036438
        /*0334*/ 	.short	0x010a
        /*0336*/ 	.byte	0x3f
	.zero		1


	//   ....[31]....
        /*0338*/ 	.word	0x00009730
        /*033c*/ 	.word	0x00000000
        /*0340*/ 	.word	0x00036428
        /*0344*/ 	.short	0x010a
        /*0346*/ 	.byte	0x3f
	.zero		1


	//   ....[32]....
        /*0348*/ 	.word	0x00009780
        /*034c*/ 	.word	0x00000000
        /*0350*/ 	.word	0x00036438
        /*0354*/ 	.short	0x010a
        /*0356*/ 	.byte	0x3f
	.zero		1


	//   ....[33]....
        /*0358*/ 	.word	0x000097e0
        /*035c*/ 	.word	0x00000000
        /*0360*/ 	.word	0x00036420
        /*0364*/ 	.short	0x010a
        /*0366*/ 	.byte	0x3f
	.zero		1


	//   ....[34]....
        /*0368*/ 	.word	0x00009830
        /*036c*/ 	.word	0x00000000
        /*0370*/ 	.word	0x00036438
        /*0374*/ 	.short	0x010a
        /*0376*/ 	.byte	0x3f
	.zero		1


	//   ....[35]....
        /*0378*/ 	.word	0x00009880
        /*037c*/ 	.word	0x00000000
        /*0380*/ 	.word	0x00036428
        /*0384*/ 	.short	0x010a
        /*0386*/ 	.byte	0x3f
	.zero		1


	//   ....[36]....
        /*0388*/ 	.word	0x000098d0
        /*038c*/ 	.word	0x00000000
        /*0390*/ 	.word	0x00036438
        /*0394*/ 	.short	0x010a
        /*0396*/ 	.byte	0x3f
	.zero		1


	//   ....[37]....
        /*0398*/ 	.word	0x000099a0
        /*039c*/ 	.word	0x00000009
        /*03a0*/ 	.word	0x00000000
        /*03a4*/ 	.short	0x010a
        /*03a6*/ 	.byte	0x3f
	.zero		1


	//   ....[38]....
        /*03a8*/ 	.word	0x000099f0
        /*03ac*/ 	.word	0x00000003
        /*03b0*/ 	.word	0x00000000
        /*03b4*/ 	.short	0x010a
        /*03b6*/ 	.byte	0x3f
	.zero		1


	//----- nvinfo : EIATTR_NUM_MBARRIERS
	.align		4
.L_486:
        /*03b8*/ 	.byte	0x03, 0x38
        /*03ba*/ 	.short	0x0007


	//----- nvinfo : EIATTR_EXIT_INSTR_OFFSETS
	.align		4
        /*03bc*/ 	.byte	0x04, 0x1c
        /*03be*/ 	.short	(.L_488 - .L_487)


	//   ....[0]....
.L_487:
        /*03c0*/ 	.word	0x000092f0


	//----- nvinfo : EIATTR_MAX_THREADS
	.align		4
.L_488:
        /*03c4*/ 	.byte	0x04, 0x05
        /*03c6*/ 	.short	(.L_490 - .L_489)
.L_489:
        /*03c8*/ 	.word	0x00000200
        /*03cc*/ 	.word	0x00000001
        /*03d0*/ 	.word	0x00000001


	//----- nvinfo : EIATTR_CRS_STACK_SIZE
	.align		4
.L_490:
        /*03d4*/ 	.byte	0x04, 0x1e
        /*03d6*/ 	.short	(.L_492 - .L_491)
.L_491:
        /*03d8*/ 	.word	0x00000000


	//----- nvinfo : EIATTR_CBANK_PARAM_SIZE
	.align		4
.L_492:
        /*03dc*/ 	.byte	0x03, 0x19
        /*03de*/ 	.short	0x06f0


	//----- nvinfo : EIATTR_PARAM_CBANK
	.align		4
        /*03e0*/ 	.byte	0x04, 0x0a
        /*03e2*/ 	.short	(.L_494 - .L_493)
	.align		4
.L_493:
        /*03e4*/ 	.word	index@(.nv.constant0._ZN7cutlass13device_kernelIN5flash11enable_sm90INS1_16FlashAttnBwdSm90INS1_25CollectiveMainloopBwdSm90ILi2ELi1ELi1EN4cute5tupleIJNS5_1CILi1EEES8_S8_EEENS6_IJNS7_ILi64EEENS7_ILi96EEENS7_ILi192EEEEEENS_6half_tEfNS_4arch4Sm90ELb0ELb1ELb0ELb0ELb1ELb0ELb1ELb0ELi3ELi1ELi1ELi1ELb0EEENS1_24CollectiveEpilogueBwdGQAISD_fSG_Li384ELb0ELb1EEENS1_19SingleTileSchedulerILb0ELb0ELb0ELi96EEEEEEEEEvNT_6ParamsE)
        /*03e8*/ 	.short	0x0210
        /*03ea*/ 	.short	0x06f0


	//----- nvinfo : EIATTR_SW_WAR
	.align		4
.L_494:
        /*03ec*/ 	.byte	0x04, 0x36
        /*03ee*/ 	.short	(.L_496 - .L_495)
.L_495:
        /*03f0*/ 	.word	0x00000008
.L_496:


//--------------------- .nv.info._ZN7cutlass13device_kernelIN5flash11enable_sm90INS1_16FlashAttnBwdSm90INS1_25CollectiveMainloopBwdSm90ILi2ELi1ELi1EN4cute5tupleIJNS5_1CILi1EEES8_S8_EEENS6_IJNS7_ILi64EEENS7_ILi96EEENS7_ILi192EEEEEENS_6half_tEfNS_4arch4Sm90ELb0ELb1ELb0ELb1ELb0ELb0ELb1ELb0ELi3ELi1ELi1ELi1ELb0EEENS1_21CollectiveEpilogueBwdISD_SE_SG_Li384ELb1ELb1ELi3EEENS1_19SingleTileSchedulerILb1ELb0ELb0ELi96EEEEEEEEEvNT_6ParamsE --------------------------
	.section	.nv.info._ZN7cutlass13device_kernelIN5flash11enable_sm90INS1_16FlashAttnBwdSm90INS1_25CollectiveMainloopBwdSm90ILi2ELi1ELi1EN4cute5tupleIJNS5_1CILi1EEES8_S8_EEENS6_IJNS7_ILi64EEENS7_ILi96EEENS7_ILi192EEEEEENS_6half_tEfNS_4arch4Sm90ELb0ELb1ELb0ELb1ELb0ELb0ELb1ELb0ELi3ELi1ELi1ELi1ELb0EEENS1_21CollectiveEpilogueBwdISD_SE_SG_Li384ELb1ELb1ELi3EEENS1_19SingleTileSchedulerILb1ELb0ELb0ELi96EEEEEEEEEvNT_6ParamsE,"",@"SHT_CUDA_INFO"
	.sectionflags	@""
	.align	4


	//----- nvinfo : EIATTR_CUDA_API_VERSION
	.align		4
        /*0000*/ 	.byte	0x04, 0x37
        /*0002*/ 	.short	(.L_498 - .L_497)
.L_497:
        /*0004*/ 	.word	0x00000082


	//----- nvinfo : EIATTR_KPARAM_INFO
	.align		4
.L_498:
        /*0008*/ 	.byte	0x04, 0x17
        /*000a*/ 	.short	(.L_500 - .L_499)
.L_499:
        /*000c*/ 	.word	0x00000000
        /*0010*/ 	.short	0x0000
        /*0012*/ 	.short	0x0070
        /*0014*/ 	.byte	0x00, 0xf0, 0x01, 0x1a


	//----- nvinfo : EIATTR_SPARSE_MMA_MASK
	.align		4
.L_500:
        /*0018*/ 	.byte	0x03, 0x50
        /*001a*/ 	.short	0x0000


	//----- nvinfo : EIATTR_MAXREG_COUNT
	.align		4
        /*001c*/ 	.byte	0x03, 0x1b
        /*001e*/ 	.short	0x0080


	//----- nvinfo : EIATTR_NUM_BARRIERS
	.align		4
        /*0020*/ 	.byte	0x02, 0x4c
        /*0022*/ 	.byte	0x10
	.zero		1


	//----- nvinfo : EIATTR_EXTERNS
	.align		4
        /*0024*/ 	.byte	0x04, 0x0f
        /*0026*/ 	.short	(.L_502 - .L_501)


	//   ....[0]....
	.align		4
.L_501:
        /*0028*/ 	.word	index@(__assertfail)


	//----- nvinfo : EIATTR_MERCURY_ISA_VERSION
	.align		4
.L_502:
        /*002c*/ 	.byte	0x03, 0x5f
        /*002e*/ 	.short	0x0101


	//----- nvinfo : EIATTR_INT_WARP_WIDE_INSTR_OFFSETS
	.align		4
        /*0030*/ 	.byte	0x04, 0x31
        /*0032*/ 	.short	(.L_504 - .L_503)


	//   ....[0]....
.L_503:
        /*0034*/ 	.word	0x00000180


	//   ....[1]....
        /*0038*/ 	.word	0x000001b0


	//----- nvinfo : EIATTR_COOP_GROUP_MASK_REGIDS
	.align		4
.L_504:
        /*003c*/ 	.byte	0x04, 0x29
        /*003e*/ 	.short	(.L_506 - .L_505)


	//   ....[0]....
.L_505:
        /*0040*/ 	.word	0xffffffff


	//   ....[1]....
        /*0044*/ 	.word	0xffffffff


	//   ....[2]....
        /*0048*/ 	.word	0xffffffff


	//   ....[3]....
        /*004c*/ 	.word	0xffffffff


	//   ....[4]....
        /*0050*/ 	.word	0xffffffff


	//   ....[5]....
        /*0054*/ 	.word	0xffffffff


	//   ....[6]....
        /*0058*/ 	.word	0xffffffff


	//   ....[7]....
        /*005c*/ 	.word	0x0500000f


	//----- nvinfo : EIATTR_COOP_GROUP_INSTR_OFFSETS
	.align		4
.L_506:
        /*0060*/ 	.byte	0x04, 0x28
        /*0062*/ 	.short	(.L_508 - .L_507)


	//   ....[0]....
.L_507:
        /*0064*/ 	.word	0x00000060


	//   ....[1]....
        /*0068*/ 	.word	0x00000190


	//   ....[2]....
        /*006c*/ 	.word	0x000001e0


	//   ....[3]....
        /*0070*/ 	.word	0x000003d0


	//   ....[4]....
        /*0074*/ 	.word	0x000005f0


	//   ....[5]....
        /*0078*/ 	.word	0x000013e0


	//   ....[6]....
        /*007c*/ 	.word	0x00006cd0


	//   ....[7]....
        /*0080*/ 	.word	0x0000b120


	//----- nvinfo : EIATTR_REG_RECONFIG
	.align		4
.L_508:
        /*0084*/ 	.byte	0x01, 0x54
	.zero		2


	//----- nvinfo : EIATTR_SYSCALL_OFFSETS
	.align		4
        /*0088*/ 	.byte	0x04, 0x46
        /*008a*/ 	.short	(.L_510 - .L_509)


	//   ....[0]....
.L_509:
        /*008c*/ 	.word	0x00001040


	//   ....[1]....
        /*0090*/ 	.word	0x00001130


	//   ....[2]....
        /*0094*/ 	.word	0x00001270


	//   ....[3]....
        /*0098*/ 	.word	0x00001360


	//----- nvinfo : EIATTR_MBARRIER_INSTR_OFFSETS
	.align		4
.L_510:
        /*009c*/ 	.byte	0x04, 0x39
        /*009e*/ 	.short	(.L_512 - .L_511)


	//   ....[0]....
.L_511:
        /*00a0*/ 	.word	0x00000280
        /*00a4*/ 	.word	0x000000ff
        /*00a8*/ 	.word	0x00036400
        /*00ac*/ 	.short	0x0100
        /*00ae*/ 	.byte	0x06
	.zero		1


	//   ....[1]....
        /*00b0*/ 	.word	0x00000380
        /*00b4*/ 	.word	0x000000ff
        /*00b8*/ 	.word	0x00036410
        /*00bc*/ 	.short	0x0100
        /*00be*/ 	.byte	0x08
	.zero		1


	//   ....[2]....
        /*00c0*/ 	.word	0x00000390
        /*00c4*/ 	.word	0x000000ff
        /*00c8*/ 	.word	0x00036420
        /*00cc*/ 	.short	0x0100
        /*00ce*/ 	.byte	0x08
	.zero		1


	//   ....[3]....
        /*00d0*/ 	.word	0x000003a0
        /*00d4*/ 	.word	0x000000ff
        /*00d8*/ 	.word	0x00036418
        /*00dc*/ 	.short	0x0100
        /*00de*/ 	.byte	0x08
	.zero		1


	//   ....[4]....
        /*00e0*/ 	.word	0x000003b0
        /*00e4*/ 	.word	0x000000ff
        /*00e8*/ 	.word	0x00036428
        /*00ec*/ 	.short	0x0100
        /*00ee*/ 	.byte	0x08
	.zero		1


	//   ....[5]....
        /*00f0*/ 	.word	0x000004e0
        /*00f4*/ 	.word	0x000000ff
        /*00f8*/ 	.word	0x00036430
        /*00fc*/ 	.short	0x0100
        /*00fe*/ 	.byte	0x08
	.zero		1


	//   ....[6]....
        /*0100*/ 	.word	0x000004f0
        /*0104*/ 	.word	0x000000ff
        /*0108*/ 	.word	0x00036438
        /*010c*/ 	.short	0x0100
        /*010e*/ 	.byte	0x08
	.zero		1


	//   ....[7]....
        /*0110*/ 	.word	0x00001410
        /*0114*/ 	.word	0x000000ff
        /*0118*/ 	.word	0x00036400
        /*011c*/ 	.short	0x010a
        /*011e*/ 	.byte	0x24
	.zero		1


	//   ....[8]....
        /*0120*/ 	.word	0x00001500
        /*0124*/ 	.word	0x000000ff
        /*0128*/ 	.word	0x00036400
        /*012c*/ 	.short	0x010a
        /*012e*/ 	.byte	0x24
	.zero		1


	//   ....[9]....
        /*0130*/ 	.word	0x00001c30
        /*0134*/ 	.word	0x00000003
        /*0138*/ 	.word	0x00036410
        /*013c*/ 	.short	0x010a
        /*013e*/ 	.byte	0x3f
	.zero		1


	//   ....[10]....
        /*0140*/ 	.word	0x00001c70
        /*0144*/ 	.word	0x00000003
        /*0148*/ 	.word	0x00036410
        /*014c*/ 	.short	0x010a
        /*014e*/ 	.byte	0x3f
	.zero		1


	//   ....[11]....
        /*0150*/ 	.word	0x00002310
        /*0154*/ 	.word	0x000000ff
        /*0158*/ 	.word	0x00036430
        /*015c*/ 	.short	0x010a
        /*015e*/ 	.byte	0x24
	.zero		1


	//   ....[12]....
        /*0160*/ 	.word	0x00002350
        /*0164*/ 	.word	0x000000ff
        /*0168*/ 	.word	0x00036430
        /*016c*/ 	.short	0x010a
        /*016e*/ 	.byte	0x24
	.zero		1


	//   ....[13]....
        /*0170*/ 	.word	0x00003d00
        /*0174*/ 	.word	0x000000ff
        /*0178*/ 	.word	0x00000000
        /*017c*/ 	.short	0x0101
        /*017e*/ 	.byte	0x04
	.zero		1


	//   ....[14]....
        /*0180*/ 	.word	0x00004090
        /*0184*/ 	.word	0x00000003
        /*0188*/ 	.word	0x00000000
        /*018c*/ 	.short	0x0101
        /*018e*/ 	.byte	0x3f
	.zero		1


	//   ....[15]....
        /*0190*/ 	.word	0x00008fe0
        /*0194*/ 	.word	0x00000008
        /*0198*/ 	.word	0x00036420
        /*019c*/ 	.short	0x010a
        /*019e*/ 	.byte	0x3f
	.zero		1


	//   ....[16]....
        /*01a0*/ 	.word	0x00009800
        /*01a4*/ 	.word	0x00000008
        /*01a8*/ 	.word	0x00036438
        /*01ac*/ 	.short	0x010a
        /*01ae*/ 	.byte	0x3f
	.zero		1


	//   ....[17]....
        /*01b0*/ 	.word	0x00009b70
        /*01b4*/ 	.word	0x00000008
        /*01b8*/ 	.word	0x00036428
        /*01bc*/ 	.short	0x010a
        /*01be*/ 	.byte	0x3f
	.zero		1


	//   ....[18]....
        /*01c0*/ 	.word	0x00009ea0
        /*01c4*/ 	.word	0x00000008
        /*01c8*/ 	.word	0x00036438
        /*01cc*/ 	.short	0x010a
        /*01ce*/ 	.byte	0x3f
	.zero		1


	//   ....[19]....
        /*01d0*/ 	.word	0x0000a190
        /*01d4*/ 	.word	0x00000008
        /*01d8*/ 	.word	0x00036420
        /*01dc*/ 	.short	0x010a
        /*01de*/ 	.byte	0x3f
	.zero		1


	//   ....[20]....
        /*01e0*/ 	.word	0x0000a510
        /*01e4*/ 	.word	0x00000008
        /*01e8*/ 	.word	0x00036438
        /*01ec*/ 	.short	0x010a
        /*01ee*/ 	.byte	0x3f
	.zero		1


	//   ....[21]....
        /*01f0*/ 	.word	0x0000a810
        /*01f4*/ 	.word	0x00000008
        /*01f8*/ 	.word	0x00036428
        /*01fc*/ 	.short	0x010a
        /*01fe*/ 	.byte	0x3f
	.zero		1


	//   ....[22]....
        /*0200*/ 	.word	0x0000ab50
        /*0204*/ 	.word	0x00000008
        /*0208*/ 	.word	0x00036438
        /*020c*/ 	.short	0x010a
        /*020e*/ 	.byte	0x3f
	.zero		1


	//   ....[23]....
        /*0210*/ 	.word	0x0000afb0
        /*0214*/ 	.word	0x00000009
        /*0218*/ 	.word	0x00000000
        /*021c*/ 	.short	0x010a
        /*021e*/ 	.byte	0x3f
	.zero		1


	//   ....[24]....
        /*0220*/ 	.word	0x0000b030
        /*0224*/ 	.word	0x00000003
        /*0228*/ 	.word	0x00000000
        /*022c*/ 	.short	0x010a
        /*022e*/ 	.byte	0x3f
	.zero		1


	//   ....[25]....
        /*0230*/ 	.word	0x0000b080
        /*0234*/ 	.word	0x00000004
        /*0238*/ 	.word	0x00036438
        /*023c*/ 	.short	0x010a
        /*023e*/ 	.byte	0x3f
	.zero		1


	//   ....[26]....
        /*0240*/ 	.word	0x0000b150
        /*0244*/ 	.word	0x0000009a
        /*0248*/ 	.word	0x00036400
        /*024c*/ 	.short	0x010a
        /*024e*/ 	.byte	0x3f
	.zero		1


	//   ....[27]....
        /*0250*/ 	.word	0x0000b1a0
        /*0254*/ 	.word	0x00000003
        /*0258*/ 	.word	0x00036410
        /*025c*/ 	.short	0x010a
        /*025e*/ 	.byte	0x3f
	.zero		1


	//   ....[28]....
        /*0260*/ 	.word	0x0000b1f0
        /*0264*/ 	.word	0x0000009a
        /*0268*/ 	.word	0x00036430
        /*026c*/ 	.short	0x010a
        /*026e*/ 	.byte	0x3f
	.zero		1


	//   ....[29]....
        /*0270*/ 	.word	0x0000b240
        /*0274*/ 	.word	0x00000008
        /*0278*/ 	.word	0x00036420
        /*027c*/ 	.short	0x010a
        /*027e*/ 	.byte	0x3f
	.zero		1


	//   ....[30]....
        /*0280*/ 	.word	0x0000b290
        /*0284*/ 	.word	0x00000008
        /*0288*/ 	.word	0x00036438
        /*028c*/ 	.short	0x010a
        /*028e*/ 	.byte	0x3f
	.zero		1


	//   ....[31]....
        /*0290*/ 	.word	0x0000b2e0
        /*0294*/ 	.word	0x00000008
        /*0298*/ 	.word	0x00036428
        /*029c*/ 	.short	0x010a
        /*029e*/ 	.byte	0x3f
	.zero		1


	//   ....[32]....
        /*02a0*/ 	.word	0x0000b340
        /*02a4*/ 	.word	0x00000008
        /*02a8*/ 	.word	0x00036438
        /*02ac*/ 	.short	0x010a
        /*02ae*/ 	.byte	0x3f
	.zero		1


	//   ....[33]....
        /*02b0*/ 	.word	0x0000b3c0
        /*02b4*/ 	.word	0x00000008
        /*02b8*/ 	.word	0x00036420
        /*02bc*/ 	.short	0x010a
        /*02be*/ 	.byte	0x3f
	.zero		1


	//   ....[34]....
        /*02c0*/ 	.word	0x0000b410
        /*02c4*/ 	.word	0x00000008
        /*02c8*/ 	.word	0x00036438
        /*02cc*/ 	.short	0x010a
        /*02ce*/ 	.byte	0x3f
	.zero		1


	//   ....[35]....
        /*02d0*/ 	.word	0x0000b460
        /*02d4*/ 	.word	0x00000008
        /*02d8*/ 	.word	0x00036428
        /*02dc*/ 	.short	0x010a
        /*02de*/ 	.byte	0x3f
	.zero		1


	//   ....[36]....
        /*02e0*/ 	.word	0x0000b4b0
        /*02e4*/ 	.word	0x00000008
        /*02e8*/ 	.word	0x00036438
        /*02ec*/ 	.short	0x010a
        /*02ee*/ 	.byte	0x3f
	.zero		1


	//   ....[37]....
        /*02f0*/ 	.word	0x0000b580
        /*02f4*/ 	.word	0x00000009
        /*02f8*/ 	.word	0x00000000
        /*02fc*/ 	.short	0x010a
        /*02fe*/ 	.byte	0x3f
	.zero		1


	//   ....[38]....
        /*0300*/ 	.word	0x0000b5d0
        /*0304*/ 	.word	0x00000003
        /*0308*/ 	.word	0x00000000
        /*030c*/ 	.short	0x010a
        /*030e*/ 	.byte	0x3f
	.zero		1


	//----- nvinfo : EIATTR_NUM_MBARRIERS
	.align		4
.L_512:
        /*0310*/ 	.byte	0x03, 0x38
        /*0312*/ 	.short	0x0007


	//----- nvinfo : EIATTR_EXIT_INSTR_OFFSETS
	.align		4
        /*0314*/ 	.byte	0x04, 0x1c
        /*0316*/ 	.short	(.L_514 - .L_513)


	//   ....[0]....
.L_513:
        /*0318*/ 	.word	0x0000b0d0


	//----- nvinfo : EIATTR_MAX_THREADS
	.align		4
.L_514:
        /*031c*/ 	.byte	0x04, 0x05
        /*031e*/ 	.short	(.L_516 - .L_515)
.L_515:
        /*0320*/ 	.word	0x00000200
        /*0324*/ 	.word	0x00000001
        /*0328*/ 	.word	0x00000001


	//----- nvinfo : EIATTR_CRS_STACK_SIZE
	.align		4
.L_516:
        /*032c*/ 	.byte	0x04, 0x1e
        /*032e*/ 	.short	(.L_518 - .L_517)
.L_517:
        /*0330*/ 	.word	0x00000000


	//----- nvinfo : EIATTR_CBANK_PARAM_SIZE
	.align		4
.L_518:
        /*0334*/ 	.byte	0x03, 0x19
        /*0336*/ 	.short	0x06f0


	//----- nvinfo : EIATTR_PARAM_CBANK
	.align		4
        /*0338*/ 	.byte	0x04, 0x0a
        /*033a*/ 	.short	(.L_520 - .L_519)
	.align		4
.L_519:
        /*033c*/ 	.word	index@(.nv.constant0._ZN7cutlass13device_kernelIN5flash11enable_sm90INS1_16FlashAttnBwdSm90INS1_25CollectiveMainloopBwdSm90ILi2ELi1ELi1EN4cute5tupleIJNS5_1CILi1EEES8_S8_EEENS6_IJNS7_ILi64EEENS7_ILi96EEENS7_ILi192EEEEEENS_6half_tEfNS_4arch4Sm90ELb0ELb1ELb0ELb1ELb0ELb0ELb1ELb0ELi3ELi1ELi1ELi1ELb0EEENS1_21CollectiveEpilogueBwdISD_SE_SG_Li384ELb1ELb1ELi3EEENS1_19SingleTileSchedulerILb1ELb0ELb0ELi96EEEEEEEEEvNT_6ParamsE)
        /*0340*/ 	.short	0x0210
        /*0342*/ 	.short	0x06f0


	//----- nvinfo : EIATTR_SW_WAR
	.align		4
.L_520:
        /*0344*/ 	.byte	0x04, 0x36
        /*0346*/ 	.short	(.L_522 - .L_521)
.L_521:
        /*0348*/ 	.word	0x00000008
.L_522:


//--------------------- .nv.info._ZN7cutlass13device_kernelIN5flash11enable_sm90INS1_16FlashAttnBwdSm90INS1_25CollectiveMainloopBwdSm90ILi2ELi1ELi1EN4cute5tupleIJNS5_1CILi1EEES8_S8_EEENS6_IJNS7_ILi64EEENS7_ILi96EEENS7_ILi192EEEEEENS_6half_tEfNS_4arch4Sm90ELb0ELb1ELb0ELb1ELb1ELb0ELb1ELb0ELi3ELi1ELi1ELi1ELb0EEENS1_21CollectiveEpilogueBwdISD_SE_SG_Li384ELb1ELb1ELi3EEENS1_19SingleTileSchedulerILb1ELb0ELb0ELi96EEEEEEEEEvNT_6ParamsE --------------------------
	.section	.nv.info._ZN7cutlass13device_kernelIN5flash11enable_sm90INS1_16FlashAttnBwdSm90INS1_25CollectiveMainloopBwdSm90ILi2ELi1ELi1EN4cute5tupleIJNS5_1CILi1EEES8_S8_EEENS6_IJNS7_ILi64EEENS7_ILi96EEENS7_ILi192EEEEEENS_6half_tEfNS_4arch4Sm90ELb0ELb1ELb0ELb1ELb1ELb0ELb1ELb0ELi3ELi1ELi1ELi1ELb0EEENS1_21CollectiveEpilogueBwdISD_SE_SG_Li384ELb1ELb1ELi3EEENS1_19SingleTileSchedulerILb1ELb0ELb0ELi96EEEEEEEEEvNT_6ParamsE,"",@"SHT_CUDA_INFO"
	.sectionflags	@""
	.align	4


	//----- nvinfo : EIATTR_CUDA_API_VERSION
	.align		4
        /*0000*/ 	.byte	0x04, 0x37
        /*0002*/ 	.short	(.L_524 - .L_523)
.L_523:
        /*0004*/ 	.word	0x00000082


	//----- nvinfo : EIATTR_KPARAM_INFO
	.align		4
.L_524:
        /*0008*/ 	.byte	0x04, 0x17
        /*000a*/ 	.short	(.L_526 - .L_525)
.L_525:
        /*000c*/ 	.word	0x00000000
        /*0010*/ 	.short	0x0000
        /*0012*/ 	.short	0x0070
        /*0014*/ 	.byte	0x00, 0xf0, 0x01, 0x1a


	//----- nvinfo : EIATTR_SPARSE_MMA_MASK
	.align		4
.L_526:
        /*0018*/ 	.byte	0x03, 0x50
        /*001a*/ 	.short	0x0000


	//----- nvinfo : EIATTR_MAXREG_COUNT
	.align		4
        /*001c*/ 	.byte	0x03, 0x1b
        /*001e*/ 	.short	0x0080


	//----- nvinfo : EIATTR_NUM_BARRIERS
	.align		4
        /*0020*/ 	.byte	0x02, 0x4c
        /*0022*/ 	.byte	0x10
	.zero		1


	//----- nvinfo : EIATTR_EXTERNS
	.align		4
        /*0024*/ 	.byte	0x04, 0x0f
        /*0026*/ 	.short	(.L_528 - .L_527)


	//   ....[0]....
	.align		4
.L_527:
        /*0028*/ 	.word	index@(__assertfail)


	//----- nvinfo : EIATTR_MERCURY_ISA_VERSION
	.align		4
.L_528:
        /*002c*/ 	.byte	0x03, 0x5f
        /*002e*/ 	.short	0x0101


	//----- nvinfo : EIATTR_INT_WARP_WIDE_INSTR_OFFSETS
	.align		4
        /*0030*/ 	.byte	0x04, 0x31
        /*0032*/ 	.short	(.L_530 - .L_529)


	//   ....[0]....
.L_529:
        /*0034*/ 	.word	0x00000180


	//   ....[1]....
        /*0038*/ 	.word	0x000001b0


	//   ....[2]....
        /*003c*/ 	.word	0x00007d50


	//   ....[3]....
        /*0040*/ 	.word	0x000084d0


	//   ....[4]....
        /*0044*/ 	.word	0x00008ac0


	//   ....[5]....
        /*0048*/ 	.word	0x00008d90


	//   ....[6]....
        /*004c*/ 	.word	0x00008ff0


	//   ....[7]....
        /*0050*/ 	.word	0x00009180


	//----- nvinfo : EIATTR_COOP_GROUP_MASK_REGIDS
	.align		4
.L_530:
        /*0054*/ 	.byte	0x04, 0x29
        /*0056*/ 	.short	(.L_532 - .L_531)


	//   ....[0]....
.L_531:
        /*0058*/ 	.word	0xffffffff


	//   ....[1]....
        /*005c*/ 	.word	0xffffffff


	//   ....[2]....
        /*0060*/ 	.word	0xffffffff


	//   ....[3]....
        /*0064*/ 	.word	0xffffffff


	//   ....[4]....
        /*0068*/ 	.word	0xffffffff


	//   ....[5]....
        /*006c*/ 	.word	0xffffffff


	//   ....[6]....
        /*0070*/ 	.word	0xffffffff


	//   ....[7]....
        /*0074*/ 	.word	0xffffffff


	//   ....[8]....
        /*0078*/ 	.word	0xffffffff


	//   ....[9]....
        /*007c*/ 	.word	0xffffffff


	//   ....[10]....
        /*0080*/ 	.word	0xffffffff


	//   ....[11]....
        /*0084*/ 	.word	0xffffffff


	//   ....[12]....
        /*0088*/ 	.word	0xffffffff


	//   ....[13]....
        /*008c*/ 	.word	0xffffffff


	//   ....[14]....
        /*0090*/ 	.word	0xffffffff


	//   ....[15]....
        /*0094*/ 	.word	0xffffffff


	//   ....[16]....
        /*0098*/ 	.word	0x0500000f


	//   ....[17]....
        /*009c*/ 	.word	0x0500000f


	//   ....[18]....
        /*00a0*/ 	.word	0x0500000f


	//   ....[19]....
        /*00a4*/ 	.word	0x0500000f


	//----- nvinfo : EIATTR_COOP_GROUP_INSTR_OFFSETS
	.align		4
.L_532:
        /*00a8*/ 	.byte	0x04, 0x28
        /*00aa*/ 	.short	(.L_534 - .L_533)


	//   ....[0]....
.L_533:
        /*00ac*/ 	.word	0x00000060


	//   ....[1]....
        /*00b0*/ 	.word	0x00000190


	//   ....[2]....
        /*00b4*/ 	.word	0x000001e0


	//   ....[3]....
        /*00b8*/ 	.word	0x000003d0


	//   ....[4]....
        /*00bc*/ 	.word	0x000005f0


	//   ....[5]....
        /*00c0*/ 	.word	0x000013e0


	//   ....[6]....
        /*00c4*/ 	.word	0x00006cd0


	//   ....[7]....
        /*00c8*/ 	.word	0x000077c0


	//   ....[8]....
        /*00cc*/ 	.word	0x00007c80


	//   ....[9]....
        /*00d0*/ 	.word	0x00008010


	//   ....[10]....
        /*00d4*/ 	.word	0x00008400


	//   ....[11]....
        /*00d8*/ 	.word	0x00008640


	//   ....[12]....
        /*00dc*/ 	.word	0x000089f0


	//   ....[13]....
        /*00e0*/ 	.word	0x00008cd0


	//   ....[14]....
        /*00e4*/ 	.word	0x00008ef0


	//   ....[15]....
        /*00e8*/ 	.word	0x00009080


	//   ....[16]....
        /*00ec*/ 	.word	0x0000bf90


	//   ....[17]....
        /*00f0*/ 	.word	0x0000c0e0


	//   ....[18]....
        /*00f4*/ 	.word	0x0000c150


	//   ....[19]....
        /*00f8*/ 	.word	0x0000c1c0


	//----- nvinfo : EIATTR_REG_RECONFIG
	.align		4
.L_534:
        /*00fc*/ 	.byte	0x01, 0x54
	.zero		2


	//----- nvinfo : EIATTR_SYSCALL_OFFSETS
	.align		4
        /*0100*/ 	.byte	0x04, 0x46
        /*0102*/ 	.short	(.L_536 - .L_535)


	//   ....[0]....
.L_535:
        /*0104*/ 	.word	0x00001040


	//   ....[1]....
        /*0108*/ 	.word	0x00001130


	//   ....[2]....
        /*010c*/ 	.word	0x00001270


	//   ....[3]....
        /*0110*/ 	.word	0x00001360


	//----- nvinfo : EIATTR_MBARRIER_INSTR_OFFSETS
	.align		4
.L_536:
        /*0114*/ 	.byte	0x04, 0x39
        /*0116*/ 	.short	(.L_538 - .L_537)


	//   ....[0]....
.L_537:
        /*0118*/ 	.word	0x00000280
        /*011c*/ 	.word	0x000000ff
        /*0120*/ 	.word	0x00036400
        /*0124*/ 	.short	0x0100
        /*0126*/ 	.byte	0x06
	.zero		1


	//   ....[1]....
        /*0128*/ 	.word	0x00000380
        /*012c*/ 	.word	0x000000ff
        /*0130*/ 	.word	0x00036410
        /*0134*/ 	.short	0x0100
        /*0136*/ 	.byte	0x08
	.zero		1


	//   ....[2]....
        /*0138*/ 	.word	0x00000390
        /*013c*/ 	.word	0x000000ff
        /*0140*/ 	.word	0x00036420
        /*0144*/ 	.short	0x0100
        /*0146*/ 	.byte	0x08
	.zero		1


	//   ....[3]....
        /*0148*/ 	.word	0x000003a0
        /*014c*/ 	.word	0x000000ff
        /*0150*/ 	.word	0x00036418
        /*0154*/ 	.short	0x0100
        /*0156*/ 	.byte	0x08
	.zero		1


	//   ....[4]....
        /*0158*/ 	.word	0x000003b0
        /*015c*/ 	.word	0x000000ff
        /*0160*/ 	.word	0x00036428
        /*0164*/ 	.short	0x0100
        /*0166*/ 	.byte	0x08
	.zero		1


	//   ....[5]....
        /*0168*/ 	.word	0x000004e0
        /*016c*/ 	.word	0x000000ff
        /*0170*/ 	.word	0x00036430
        /*0174*/ 	.short	0x0100
        /*0176*/ 	.byte	0x08
	.zero		1


	//   ....[6]....
        /*0178*/ 	.word	0x000004f0
        /*017c*/ 	.word	0x000000ff
        /*0180*/ 	.word	0x00036438
        /*0184*/ 	.short	0x0100
        /*0186*/ 	.byte	0x08
	.zero		1


	//   ....[7]....
        /*0188*/ 	.word	0x00001410
        /*018c*/ 	.word	0x000000ff
        /*0190*/ 	.word	0x00036400
        /*0194*/ 	.short	0x010a
        /*0196*/ 	.byte	0x24
	.zero		1


	//   ....[8]....
        /*0198*/ 	.word	0x00001500
        /*019c*/ 	.word	0x000000ff
        /*01a0*/ 	.word	0x00036400
        /*01a4*/ 	.short	0x010a
        /*01a6*/ 	.byte	0x24
	.zero		1


	//   ....[9]....
        /*01a8*/ 	.word	0x00001c30
        /*01ac*/ 	.word	0x00000003
        /*01b0*/ 	.word	0x00036410
        /*01b4*/ 	.short	0x010a
        /*01b6*/ 	.byte	0x3f
	.zero		1


	//   ....[10]....
        /*01b8*/ 	.word	0x00001c70
        /*01bc*/ 	.word	0x00000003
        /*01c0*/ 	.word	0x00036410
        /*01c4*/ 	.short	0x010a
        /*01c6*/ 	.byte	0x3f
	.zero		1


	//   ....[11]....
        /*01c8*/ 	.word	0x00002310
        /*01cc*/ 	.word	0x000000ff
        /*01d0*/ 	.word	0x00036430
        /*01d4*/ 	.short	0x010a
        /*01d6*/ 	.byte	0x24
	.zero		1


	//   ....[12]....
        /*01d8*/ 	.word	0x00002350
        /*01dc*/ 	.word	0x000000ff
        /*01e0*/ 	.word	0x00036430
        /*01e4*/ 	.short	0x010a
        /*01e6*/ 	.byte	0x24
	.zero		1


	//   ....[13]....
        /*01e8*/ 	.word	0x00003d00
        /*01ec*/ 	.word	0x000000ff
        /*01f0*/ 	.word	0x00000000
        /*01f4*/ 	.short	0x0101
        /*01f6*/ 	.byte	0x04
	.zero		1


	//   ....[14]....
        /*01f8*/ 	.word	0x00004090
        /*01fc*/ 	.word	0x00000003
        /*0200*/ 	.word	0x00000000
        /*0204*/ 	.short	0x0101
        /*0206*/ 	.byte	0x3f
	.zero		1


	//   ....[15]....
        /*0208*/ 	.word	0x00009e50
        /*020c*/ 	.word	0x00000008
        /*0210*/ 	.word	0x00036420
        /*0214*/ 	.short	0x010a
        /*0216*/ 	.byte	0x3f
	.zero		1


	//   ....[16]....
        /*0218*/ 	.word	0x0000a670
        /*021c*/ 	.word	0x00000008
        /*0220*/ 	.word	0x00036438
        /*0224*/ 	.short	0x010a
        /*0226*/ 	.byte	0x3f
	.zero		1


	//   ....[17]....
        /*0228*/ 	.word	0x0000a9e0
        /*022c*/ 	.word	0x00000008
        /*0230*/ 	.word	0x00036428
        /*0234*/ 	.short	0x010a
        /*0236*/ 	.byte	0x3f
	.zero		1


	//   ....[18]....
        /*0238*/ 	.word	0x0000ad10
        /*023c*/ 	.word	0x00000008
        /*0240*/ 	.word	0x00036438
        /*0244*/ 	.short	0x010a
        /*0246*/ 	.byte	0x3f
	.zero		1


	//   ....[19]....
        /*0248*/ 	.word	0x0000b000
        /*024c*/ 	.word	0x00000008
        /*0250*/ 	.word	0x00036420
        /*0254*/ 	.short	0x010a
        /*0256*/ 	.byte	0x3f
	.zero		1


	//   ....[20]....
        /*0258*/ 	.word	0x0000b380
        /*025c*/ 	.word	0x00000008
        /*0260*/ 	.word	0x00036438
        /*0264*/ 	.short	0x010a
        /*0266*/ 	.byte	0x3f
	.zero		1


	//   ....[21]....
        /*0268*/ 	.word	0x0000b680
        /*026c*/ 	.word	0x00000008
        /*0270*/ 	.word	0x00036428
        /*0274*/ 	.short	0x010a
        /*0276*/ 	.byte	0x3f
	.zero		1


	//   ....[22]....
        /*0278*/ 	.word	0x0000b9c0
        /*027c*/ 	.word	0x00000008
        /*0280*/ 	.word	0x00036438
        /*0284*/ 	.short	0x010a
        /*0286*/ 	.byte	0x3f
	.zero		1


	//   ....[23]....
        /*0288*/ 	.word	0x0000be20
        /*028c*/ 	.word	0x00000009
        /*0290*/ 	.word	0x00000000
        /*0294*/ 	.short	0x010a
        /*0296*/ 	.byte	0x3f
	.zero		1


	//   ....[24]....
        /*0298*/ 	.word	0x0000bea0
        /*029c*/ 	.word	0x00000003
        /*02a0*/ 	.word	0x00000000
        /*02a4*/ 	.short	0x010a
        /*02a6*/ 	.byte	0x3f
	.zero		1


	//   ....[25]....
        /*02a8*/ 	.word	0x0000bef0
        /*02ac*/ 	.word	0x00000004
        /*02b0*/ 	.word	0x00036438
        /*02b4*/ 	.short	0x010a
        /*02b6*/ 	.byte	0x3f
	.zero		1


	//   ....[26]....
        /*02b8*/ 	.word	0x0000bfc0
        /*02bc*/ 	.word	0x0000009a
        /*02c0*/ 	.word	0x00036400
        /*02c4*/ 	.short	0x010a
        /*02c6*/ 	.byte	0x3f
	.zero		1


	//   ....[27]....
        /*02c8*/ 	.word	0x0000c010
        /*02cc*/ 	.word	0x00000003
        /*02d0*/ 	.word	0x00036410
        /*02d4*/ 	.short	0x010a
        /*02d6*/ 	.byte	0x3f
	.zero		1


	//   ....[28]....
        /*02d8*/ 	.word	0x0000c060
        /*02dc*/ 	.word	0x0000009a
        /*02e0*/ 	.word	0x00036430
        /*02e4*/ 	.short	0x010a
        /*02e6*/ 	.byte	0x3f
	.zero		1


	//   ....[29]....
        /*02e8*/ 	.word	0x0000c200
        /*02ec*/ 	.word	0x00000008
        /*02f0*/ 	.word	0x00036420
        /*02f4*/ 	.short	0x010a
        /*02f6*/ 	.byte	0x3f
	.zero		1


	//   ....[30]....
        /*02f8*/ 	.word	0x0000c250
        /*02fc*/ 	.word	0x00000008
        /*0300*/ 	.word	0x00036438
        /*0304*/ 	.short	0x010a
        /*0306*/ 	.byte	0x3f
	.zero		1


	//   ....[31]....
        /*0308*/ 	.word	0x0000c2a0
        /*030c*/ 	.word	0x00000008
        /*0310*/ 	.word	0x00036428
        /*0314*/ 	.short	0x010a
        /*0316*/ 	.byte	0x3f
	.zero		1


	//   ....[32]....
        /*0318*/ 	.word	0x0000c300
        /*031c*/ 	.word	0x00000008
        /*0320*/ 	.word	0x00036438
        /*0324*/ 	.short	0x010a
        /*0326*/ 	.byte	0x3f
	.zero		1


	//   ....[33]....
        /*0328*/ 	.word	0x0000c380
        /*032c*/ 	.word	0x00000008
        /*0330*/ 	.word	0x00036420
        /*0334*/ 	.short	0x010a
        /*0336*/ 	.byte	0x3f
	.zero		1


	//   ....[34]....
        /*0338*/ 	.word	0x0000c3d0
        /*033c*/ 	.word	0x00000008
        /*0340*/ 	.word	0x00036438
        /*0344*/ 	.short	0x010a
        /*0346*/ 	.byte	0x3f
	.zero		1


	//   ....[35]....
        /*0348*/ 	.word	0x0000c420
        /*034c*/ 	.word	0x00000008
        /*0350*/ 	.word	0x00036428
        /*0354*/ 	.short	0x010a
        /*0356*/ 	.byte	0x3f
	.zero		1


	//   ....[36]....
        /*0358*/ 	.word	0x0000c470
        /*035c*/ 	.word	0x00000008
        /*0360*/ 	.word	0x00036438
        /*0364*/ 	.short	0x010a
        /*0366*/ 	.byte	0x3f
	.zero		1


	//   ....[37]....
        /*0368*/ 	.word	0x0000c540
        /*036c*/ 	.word	0x00000009
        /*0370*/ 	.word	0x00000000
        /*0374*/ 	.short	0x010a
        /*0376*/ 	.byte	0x3f
	.zero		1


	//   ....[38]....
        /*0378*/ 	.word	0x0000c590
        /*037c*/ 	.word	0x00000003
        /*0380*/ 	.word	0x00000000
        /*0384*/ 	.short	0x010a
        /*0386*/ 	.byte	0x3f
	.zero		1


	//----- nvinfo : EIATTR_NUM_MBARRIERS
	.align		4
.L_538:
        /*0388*/ 	.byte	0x03, 0x38
        /*038a*/ 	.short	0x0007


	//----- nvinfo : EIATTR_EXIT_INSTR_OFFSETS
	.align		4
        /*038c*/ 	.byte	0x04, 0x1c
        /*038e*/ 	.short	(.L_540 - .L_539)


	//   ....[0]....
.L_539:
        /*0390*/ 	.word	0x0000bf40


	//----- nvinfo : EIATTR_MAX_THREADS
	.align		4
.L_540:
        /*0394*/ 	.byte	0x04, 0x05
        /*0396*/ 	.short	(.L_542 - .L_541)
.L_541:
        /*0398*/ 	.word	0x00000200
        /*039c*/ 	.word	0x00000001
        /*03a0*/ 	.word	0x00000001


	//----- nvinfo : EIATTR_CRS_STACK_SIZE
	.align		4
.L_542:
        /*03a4*/ 	.byte	0x04, 0x1e
        /*03a6*/ 	.short	(.L_544 - .L_543)
.L_543:
        /*03a8*/ 	.word	0x00000000


	//----- nvinfo : EIATTR_CBANK_PARAM_SIZE
	.align		4
.L_544:
        /*03ac*/ 	.byte	0x03, 0x19
        /*03ae*/ 	.short	0x06f0


	//----- nvinfo : EIATTR_PARAM_CBANK
	.align		4
        /*03b0*/ 	.byte	0x04, 0x0a
        /*03b2*/ 	.short	(.L_546 - .L_545)
	.align		4
.L_545:
        /*03b4*/ 	.word	index@(.nv.constant0._ZN7cutlass13device_kernelIN5flash11enable_sm90INS1_16FlashAttnBwdSm90INS1_25CollectiveMainloopBwdSm90ILi2ELi1ELi1EN4cute5tupleIJNS5_1CILi1EEES8_S8_EEENS6_IJNS7_ILi64EEENS7_ILi96EEENS7_ILi192EEEEEENS_6half_tEfNS_4arch4Sm90ELb0ELb1ELb0ELb1ELb1ELb0ELb1ELb0ELi3ELi1ELi1ELi1ELb0EEENS1_21CollectiveEpilogueBwdISD_SE_SG_Li384ELb1ELb1ELi3EEENS1_19SingleTileSchedulerILb1ELb0ELb0ELi96EEEEEEEEEvNT_6ParamsE)
        /*03b8*/ 	.short	0x0210
        /*03ba*/ 	.short	0x06f0


	//----- nvinfo : EIATTR_SW_WAR
	.align		4
.L_546:
        /*03bc*/ 	.byte	0x04, 0x36
        /*03be*/ 	.short	(.L_548 - .L_547)
.L_547:
        /*03c0*/ 	.word	0x00000008
.L_548:


//--------------------- .nv.info._ZN7cutlass13device_kernelIN5flash11enable_sm90INS1_16FlashAttnBwdSm90INS1_25CollectiveMainloopBwdSm90ILi2ELi1ELi1EN4cute5tupleIJNS5_1CILi1EEES8_S8_EEENS6_IJNS7_ILi64EEENS7_ILi96EEENS7_ILi192EEEEEENS_6half_tEfNS_4arch4Sm90ELb0ELb1ELb0ELb1ELb0ELb0ELb1ELb0ELi3ELi1ELi1ELi1ELb0EEENS1_24CollectiveEpilogueBwdGQAISD_fSG_Li384ELb1ELb0EEENS1_19SingleTileSchedulerILb1ELb0ELb0ELi96EEEEEEEEEvNT_6ParamsE --------------------------
	.section	.nv.info._ZN7cutlass13device_kernelIN5flash11enable_sm90INS1_16FlashAttnBwdSm90INS1_25CollectiveMainloopBwdSm90ILi2ELi1ELi1EN4cute5tupleIJNS5_1CILi1EEES8_S8_EEENS6_IJNS7_ILi64EEENS7_ILi96EEENS7_ILi192EEEEEENS_6half_tEfNS_4arch4Sm90ELb0ELb1ELb0ELb1ELb0ELb0ELb1ELb0ELi3ELi1ELi1ELi1ELb0EEENS1_24CollectiveEpilogueBwdGQAISD_fSG_Li384ELb1ELb0EEENS1_19SingleTileSchedulerILb1ELb0ELb0ELi96EEEEEEEEEvNT_6ParamsE,"",@"SHT_CUDA_INFO"
	.sectionflags	@""
	.align	4


	//----- nvinfo : EIATTR_CUDA_API_VERSION
	.align		4
        /*0000*/ 	.byte	0x04, 0x37
        /*0002*/ 	.short	(.L_550 - .L_549)
.L_549:
        /*0004*/ 	.word	0x00000082


	//----- nvinfo : EIATTR_KPARAM_INFO
	.align		4
.L_550:
        /*0008*/ 	.byte	0x04, 0x17
        /*000a*/ 	.short	(.L_552 - .L_551)
.L_551:
        /*000c*/ 	.word	0x00000000
        /*0010*/ 	.short	0x0000
        /*0012*/ 	.short	0x0070
        /*0014*/ 	.byte	0x00, 0xf0, 0x01, 0x1a


	//----- nvinfo : EIATTR_SPARSE_MMA_MASK
	.align		4
.L_552:
        /*0018*/ 	.byte	0x03, 0x50
        /*001a*/ 	.short	0x0000


	//----- nvinfo : EIATTR_MAXREG_COUNT
	.align		4
        /*001c*/ 	.byte	0x03, 0x1b
        /*001e*/ 	.short	0x0080


	//----- nvinfo : EIATTR_NUM_BARRIERS
	.align		4
        /*0020*/ 	.byte	0x02, 0x4c
        /*0022*/ 	.byte	0x10
	.zero		1


	//----- nvinfo : EIATTR_EXTERNS
	.align		4
        /*0024*/ 	.byte	0x04, 0x0f
        /*0026*/ 	.short	(.L_554 - .L_553)


	//   ....[0]....
	.align		4
.L_553:
        /*0028*/ 	.word	index@(__assertfail)


	//----- nvinfo : EIATTR_MERCURY_ISA_VERSION
	.align		4
.L_554:
        /*002c*/ 	.byte	0x03, 0x5f
        /*002e*/ 	.short	0x0101


	//----- nvinfo : EIATTR_INT_WARP_WIDE_INSTR_OFFSETS
	.align		4
        /*0030*/ 	.byte	0x04, 0x31
        /*0032*/ 	.short	(.L_556 - .L_555)


	//   ....[0]....
.L_555:
        /*0034*/ 	.word	0x00000180


	//   ....[1]....
        /*0038*/ 	.word	0x000001b0


	//----- nvinfo : EIATTR_COOP_GROUP_MASK_REGIDS
	.align		4
.L_556:
        /*003c*/ 	.byte	0x04, 0x29
        /*003e*/ 	.short	(.L_558 - .L_557)


	//   ....[0]....
.L_557:
        /*0040*/ 	.word	0xffffffff


	//   ....[1]....
        /*0044*/ 	.word	0xffffffff


	//   ....[2]....
        /*0048*/ 	.word	0xffffffff


	//   ....[3]....
        /*004c*/ 	.word	0xffffffff


	//   ....[4]....
        /*0050*/ 	.word	0xffffffff


	//   ....[5]....
        /*0054*/ 	.word	0xffffffff


	//   ....[6]....
        /*0058*/ 	.word	0xffffffff


	//   ....[7]....
        /*005c*/ 	.word	0x0500000f


	//----- nvinfo : EIATTR_COOP_GROUP_INSTR_OFFSETS
	.align		4
.L_558:
        /*0060*/ 	.byte	0x04, 0x28
        /*0062*/ 	.short	(.L_560 - .L_559)


	//   ....[0]....
.L_559:
        /*0064*/ 	.word	0x00000060


	//   ....[1]....
        /*0068*/ 	.word	0x00000190


	//   ....[2]....
        /*006c*/ 	.word	0x000001e0


	//   ....[3]....
        /*0070*/ 	.word	0x000003d0


	//   ....[4]....
        /*0074*/ 	.word	0x000005f0


	//   ....[5]....
        /*0078*/ 	.word	0x000013e0


	//   ....[6]....
        /*007c*/ 	.word	0x00004d00


	//   ....[7]....
        /*0080*/ 	.word	0x00009150


	//----- nvinfo : EIATTR_REG_RECONFIG
	.align		4
.L_560:
        /*0084*/ 	.byte	0x01, 0x54
	.zero		2


	//----- nvinfo : EIATTR_SYSCALL_OFFSETS
	.align		4
        /*0088*/ 	.byte	0x04, 0x46
        /*008a*/ 	.short	(.L_562 - .L_561)


	//   ....[0]....
.L_561:
        /*008c*/ 	.word	0x00001040


	//   ....[1]....
        /*0090*/ 	.word	0x00001130


	//   ....[2]....
        /*0094*/ 	.word	0x00001270


	//   ....[3]....
        /*0098*/ 	.word	0x00001360


	//----- nvinfo : EIATTR_MBARRIER_INSTR_OFFSETS
	.align		4
.L_562:
        /*009c*/ 	.byte	0x04, 0x39
        /*009e*/ 	.short	(.L_564 - .L_563)


	//   ....[0]....
.L_563:
        /*00a0*/ 	.word	0x00000280
        /*00a4*/ 	.word	0x000000ff
        /*00a8*/ 	.word	0x00036400
        /*00ac*/ 	.short	0x0100
        /*00ae*/ 	.byte	0x06
	.zero		1


	//   ....[1]....
        /*00b0*/ 	.word	0x00000380
        /*00b4*/ 	.word	0x000000ff
        /*00b8*/ 	.word	0x00036410
        /*00bc*/ 	.short	0x0100
        /*00be*/ 	.byte	0x08
	.zero		1


	//   ....[2]....
        /*00c0*/ 	.word	0x00000390
        /*00c4*/ 	.word	0x000000ff
        /*00c8*/ 	.word	0x00036420
        /*00cc*/ 	.short	0x0100
        /*00ce*/ 	.byte	0x08
	.zero		1


	//   ....[3]....
        /*00d0*/ 	.word	0x000003a0
        /*00d4*/ 	.word	0x000000ff
        /*00d8*/ 	.word	0x00036418
        /*00dc*/ 	.short	0x0100
        /*00de*/ 	.byte	0x08
	.zero		1


	//   ....[4]....
        /*00e0*/ 	.word	0x000003b0
        /*00e4*/ 	.word	0x000000ff
        /*00e8*/ 	.word	0x00036428
        /*00ec*/ 	.short	0x0100
        /*00ee*/ 	.byte	0x08
	.zero		1


	//   ....[5]....
        /*00f0*/ 	.word	0x000004e0
        /*00f4*/ 	.word	0x000000ff
        /*00f8*/ 	.word	0x00036430
        /*00fc*/ 	.short	0x0100
        /*00fe*/ 	.byte	0x08
	.zero		1


	//   ....[6]....
        /*0100*/ 	.word	0x000004f0
        /*0104*/ 	.word	0x000000ff
        /*0108*/ 	.word	0x00036438
        /*010c*/ 	.short	0x0100
        /*010e*/ 	.byte	0x08
	.zero		1


	//   ....[7]....
        /*0110*/ 	.word	0x00001410
        /*0114*/ 	.word	0x000000ff
        /*0118*/ 	.word	0x00036400
        /*011c*/ 	.short	0x010a
        /*011e*/ 	.byte	0x24
	.zero		1


	//   ....[8]....
        /*0120*/ 	.word	0x00001500
        /*0124*/ 	.word	0x000000ff
        /*0128*/ 	.word	0x00036400
        /*012c*/ 	.short	0x010a
        /*012e*/ 	.byte	0x24
	.zero		1


	//   ....[9]....
        /*0130*/ 	.word	0x00001c30
        /*0134*/ 	.word	0x00000003
        /*0138*/ 	.word	0x00036410
        /*013c*/ 	.short	0x010a
        /*013e*/ 	.byte	0x3f
	.zero		1


	//   ....[10]....
        /*0140*/ 	.word	0x00001c70
        /*0144*/ 	.word	0x00000003
        /*0148*/ 	.word	0x00036410
        /*014c*/ 	.short	0x010a
        /*014e*/ 	.byte	0x3f
	.zero		1


	//   ....[11]....
        /*0150*/ 	.word	0x00002310
        /*0154*/ 	.word	0x000000ff
        /*0158*/ 	.word	0x00036430
        /*015c*/ 	.short	0x010a
        /*015e*/ 	.byte	0x24
	.zero		1


	//   ....[12]....
        /*0160*/ 	.word	0x00002350
        /*0164*/ 	.word	0x000000ff
        /*0168*/ 	.word	0x00036430
        /*016c*/ 	.short	0x010a
        /*016e*/ 	.byte	0x24
	.zero		1


	//   ....[13]....
        /*0170*/ 	.word	0x00003d00
        /*0174*/ 	.word	0x000000ff
        /*0178*/ 	.word	0x00000000
        /*017c*/ 	.short	0x0101
        /*017e*/ 	.byte	0x04
	.zero		1


	//   ....[14]....
        /*0180*/ 	.word	0x00004090
        /*0184*/ 	.word	0x00000003
        /*0188*/ 	.word	0x00000000
        /*018c*/ 	.short	0x0101
        /*018e*/ 	.byte	0x3f
	.zero		1


	//   ....[15]....
        /*0190*/ 	.word	0x00007010
        /*0194*/ 	.word	0x00000008
        /*0198*/ 	.word	0x00036420
        /*019c*/ 	.short	0x010a
        /*019e*/ 	.byte	0x3f
	.zero		1


	//   ....[16]....
        /*01a0*/ 	.word	0x00007830
        /*01a4*/ 	.word	0x00000008
        /*01a8*/ 	.word	0x00036438
        /*01ac*/ 	.short	0x010a
        /*01ae*/ 	.byte	0x3f
	.zero		1


	//   ....[17]....
        /*01b0*/ 	.word	0x00007ba0
        /*01b4*/ 	.word	0x00000008
        /*01b8*/ 	.word	0x00036428
        /*01bc*/ 	.short	0x010a
        /*01be*/ 	.byte	0x3f
	.zero		1


	//   ....[18]....
        /*01c0*/ 	.word	0x00007ed0
        /*01c4*/ 	.word	0x00000008
        /*01c8*/ 	.word	0x00036438
        /*01cc*/ 	.short	0x010a
        /*01ce*/ 	.byte	0x3f
	.zero		1


	//   ....[19]....
        /*01d0*/ 	.word	0x000081c0
        /*01d4*/ 	.word	0x00000008
        /*01d8*/ 	.word	0x00036420
        /*01dc*/ 	.short	0x010a
        /*01de*/ 	.byte	0x3f
	.zero		1


	//   ....[20]....
        /*01e0*/ 	.word	0x00008540
        /*01e4*/ 	.word	0x00000008
        /*01e8*/ 	.word	0x00036438
        /*01ec*/ 	.short	0x010a
        /*01ee*/ 	.byte	0x3f
	.zero		1


	//   ....[21]....
        /*01f0*/ 	.word	0x00008840
        /*01f4*/ 	.word	0x00000008
        /*01f8*/ 	.word	0x00036428
        /*01fc*/ 	.short	0x010a
        /*01fe*/ 	.byte	0x3f
	.zero		1


	//   ....[22]....
        /*0200*/ 	.word	0x00008b80
        /*0204*/ 	.word	0x00000008
        /*0208*/ 	.word	0x00036438
        /*020c*/ 	.short	0x010a
        /*020e*/ 	.byte	0x3f
	.zero		1


	//   ....[23]....
        /*0210*/ 	.word	0x00008fe0
        /*0214*/ 	.word	0x00000009
        /*0218*/ 	.word	0x00000000
        /*021c*/ 	.short	0x010a
        /*021e*/ 	.byte	0x3f
	.zero		1


	//   ....[24]....
        /*0220*/ 	.word	0x00009060
        /*0224*/ 	.word	0x00000003
        /*0228*/ 	.word	0x00000000
        /*022c*/ 	.short	0x010a
        /*022e*/ 	.byte	0x3f
	.zero		1


	//   ....[25]....
        /*0230*/ 	.word	0x000090b0
        /*0234*/ 	.word	0x00000004
        /*0238*/ 	.word	0x00036438
        /*023c*/ 	.short	0x010a
        /*023e*/ 	.byte	0x3f
	.zero		1


	//   ....[26]....
        /*0240*/ 	.word	0x00009180
        /*0244*/ 	.word	0x0000009a
        /*0248*/ 	.word	0x00036400
        /*024c*/ 	.short	0x010a
        /*024e*/ 	.byte	0x3f
	.zero		1


	//   ....[27]....
        /*0250*/ 	.word	0x000091d0
        /*0254*/ 	.word	0x00000003
        /*0258*/ 	.word	0x00036410
        /*025c*/ 	.short	0x010a
        /*025e*/ 	.byte	0x3f
	.zero		1


	//   ....[28]....
        /*0260*/ 	.word	0x00009220
        /*0264*/ 	.word	0x0000009a
        /*0268*/ 	.word	0x00036430
        /*026c*/ 	.short	0x010a
        /*026e*/ 	.byte	0x3f
	.zero		1


	//   ....[29]....
        /*0270*/ 	.word	0x00009270
        /*0274*/ 	.word	0x00000008
        /*0278*/ 	.word	0x00036420
        /*027c*/ 	.short	0x010a
        /*027e*/ 	.byte	0x3f
	.zero		1


	//   ....[30]....
        /*0280*/ 	.word	0x000092c0
        /*0284*/ 	.word	0x00000008
        /*0288*/ 	.word	0x00036438
        /*028c*/ 	.short	0x010a
        /*028e*/ 	.byte	0x3f
	.zero		1


	//   ....[31]....
        /*0290*/ 	.word	0x00009310
        /*0294*/ 	.word	0x00000008
        /*0298*/ 	.word	0x00036428
        /*029c*/ 	.short	0x010a
        /*029e*/ 	.byte	0x3f
	.zero		1


	//   ....[32]....
        /*02a0*/ 	.word	0x00009370
        /*02a4*/ 	.word	0x00000008
        /*02a8*/ 	.word	0x00036438
        /*02ac*/ 	.short	0x010a
        /*02ae*/ 	.byte	0x3f
	.zero		1


	//   ....[33]....
        /*02b0*/ 	.word	0x000093f0
        /*02b4*/ 	.word	0x00000008
        /*02b8*/ 	.word	0x00036420
        /*02bc*/ 	.short	0x010a
        /*02be*/ 	.byte	0x3f
	.zero		1


	//   ....[34]....
        /*02c0*/ 	.word	0x00009440
        /*02c4*/ 	.word	0x00000008
        /*02c8*/ 	.word	0x00036438
        /*02cc*/ 	.short	0x010a
        /*02ce*/ 	.byte	0x3f
	.zero		1


	//   ....[35]....
        /*02d0*/ 	.word	0x00009490
        /*02d4*/ 	.word	0x00000008
        /*02d8*/ 	.word	0x00036428
        /*02dc*/ 	.short	0x010a
        /*02de*/ 	.byte	0x3f
	.zero		1


	//   ....[36]....
        /*02e0*/ 	.word	0x000094e0
        /*02e4*/ 	.word	0x00000008
        /*02e8*/ 	.word	0x00036438
        /*02ec*/ 	.short	0x010a
        /*02ee*/ 	.byte	0x3f
	.zero		1


	//   ....[37]....
        /*02f0*/ 	.word	0x000095b0
        /*02f4*/ 	.word	0x00000009
        /*02f8*/ 	.word	0x00000000
        /*02fc*/ 	.short	0x010a
        /*02fe*/ 	.byte	0x3f
	.zero		1


	//   ....[38]....
        /*0300*/ 	.word	0x00009600
        /*0304*/ 	.word	0x00000003
        /*0308*/ 	.word	0x00000000
        /*030c*/ 	.short	0x010a
        /*030e*/ 	.byte	0x3f
	.zero		1


	//----- nvinfo : EIATTR_NUM_MBARRIERS
	.align		4
.L_564:
        /*0310*/ 	.byte	0x03, 0x38
        /*0312*/ 	.short	0x0007


	//----- nvinfo : EIATTR_EXIT_INSTR_OFFSETS
	.align		4
        /*0314*/ 	.byte	0x04, 0x1c
        /*0316*/ 	.short	(.L_566 - .L_565)


	//   ....[0]....
.L_565:
        /*0318*/ 	.word	0x00009100


	//----- nvinfo : EIATTR_MAX_THREADS
	.align		4
.L_566:
        /*031c*/ 	.byte	0x04, 0x05
        /*031e*/ 	.short	(.L_568 - .L_567)
.L_567:
        /*0320*/ 	.word	0x00000200
        /*0324*/ 	.word	0x00000001
        /*0328*/ 	.word	0x00000001


	//----- nvinfo : EIATTR_CRS_STACK_SIZE
	.align		4
.L_568:
        /*032c*/ 	.byte	0x04, 0x1e
        /*032e*/ 	.short	(.L_570 - .L_569)
.L_569:
        /*0330*/ 	.word	0x00000000


	//----- nvinfo : EIATTR_CBANK_PARAM_SIZE
	.align		4
.L_570:
        /*0334*/ 	.byte	0x03, 0x19
        /*0336*/ 	.short	0x06f0


	//----- nvinfo : EIATTR_PARAM_CBANK
	.align		4
        /*0338*/ 	.byte	0x04, 0x0a
        /*033a*/ 	.short	(.L_572 - .L_571)
	.align		4
.L_571:
        /*033c*/ 	.word	index@(.nv.constant0._ZN7cutlass13device_kernelIN5flash11enable_sm90INS1_16FlashAttnBwdSm90INS1_25CollectiveMainloopBwdSm90ILi2ELi1ELi1EN4cute5tupleIJNS5_1CILi1EEES8_S8_EEENS6_IJNS7_ILi64EEENS7_ILi96EEENS7_ILi192EEEEEENS_6half_tEfNS_4arch4Sm90ELb0ELb1ELb0ELb1ELb0ELb0ELb1ELb0ELi3ELi1ELi1ELi1ELb0EEENS1_24CollectiveEpilogueBwdGQAISD_fSG_Li384ELb1ELb0EEENS1_19SingleTileSchedulerILb1ELb0ELb0ELi96EEEEEEEEEvNT_6ParamsE)
        /*0340*/ 	.short	0x0210
        /*0342*/ 	.short	0x06f0


	//----- nvinfo : EIATTR_SW_WAR
	.align		4
.L_572:
        /*0344*/ 	.byte	0x04, 0x36
        /*0346*/ 	.short	(.L_574 - .L_573)
.L_573:
        /*0348*/ 	.word	0x00000008
.L_574:


//--------------------- .nv.info._ZN7cutlass13device_kernelIN5flash11enable_sm90INS1_16FlashAttnBwdSm90INS1_25CollectiveMainloopBwdSm90ILi2ELi1ELi1EN4cute5tupleIJNS5_1CILi1EEES8_S8_EEENS6_IJNS7_ILi64EEENS7_ILi96EEENS7_ILi192EEEEEENS_6half_tEfNS_4arch4Sm90ELb0ELb1ELb0ELb1ELb1ELb0ELb1ELb0ELi3ELi1ELi1ELi1ELb0EEENS1_24CollectiveEpilogueBwdGQAISD_fSG_Li384ELb1ELb1EEENS1_19SingleTileSchedulerILb1ELb0ELb0ELi96EEEEEEEEEvNT_6ParamsE --------------------------
	.section	.nv.info._ZN7cutlass13device_kernelIN5flash11enable_sm90INS1_16FlashAttnBwdSm90INS1_25CollectiveMainloopBwdSm90ILi2ELi1ELi1EN4cute5tupleIJNS5_1CILi1EEES8_S8_EEENS6_IJNS7_ILi64EEENS7_ILi96EEENS7_ILi192EEEEEENS_6half_tEfNS_4arch4Sm90ELb0ELb1ELb0ELb1ELb1ELb0ELb1ELb0ELi3ELi1ELi1ELi1ELb0EEENS1_24CollectiveEpilogueBwdGQAISD_fSG_Li384ELb1ELb1EEENS1_19SingleTileSchedulerILb1ELb0ELb0ELi96EEEEEEEEEvNT_6ParamsE,"",@"SHT_CUDA_INFO"
	.sectionflags	@""
	.align	4


	//----- nvinfo : EIATTR_CUDA_API_VERSION
	.align		4
        /*0000*/ 	.byte	0x04, 0x37
        /*0002*/ 	.short	(.L_576 - .L_575)
.L_575:
        /*0004*/ 	.word	0x00000082


	//----- nvinfo : EIATTR_KPARAM_INFO
	.align		4
.L_576:
        /*0008*/ 	.byte	0x04, 0x17
        /*000a*/ 	.short	(.L_578 - .L_577)
.L_577:
        /*000c*/ 	.word	0x00000000
        /*0010*/ 	.short	0x0000
        /*0012*/ 	.short	0x0070
        /*0014*/ 	.byte	0x00, 0xf0, 0x01, 0x1a


	//----- nvinfo : EIATTR_SPARSE_MMA_MASK
	.align		4
.L_578:
        /*0018*/ 	.byte	0x03, 0x50
        /*001a*/ 	.short	0x0000


	//----- nvinfo : EIATTR_MAXREG_COUNT
	.align		4
        /*001c*/ 	.byte	0x03, 0x1b
        /*001e*/ 	.short	0x0080


	//----- nvinfo : EIATTR_NUM_BARRIERS
	.align		4
        /*0020*/ 	.byte	0x02, 0x4c
        /*0022*/ 	.byte	0x10
	.zero		1


	//----- nvinfo : EIATTR_EXTERNS
	.align		4
        /*0024*/ 	.byte	0x04, 0x0f
        /*0026*/ 	.short	(.L_580 - .L_579)


	//   ....[0]....
	.align		4
.L_579:
        /*0028*/ 	.word	index@(__assertfail)


	//----- nvinfo : EIATTR_MERCURY_ISA_VERSION
	.align		4
.L_580:
        /*002c*/ 	.byte	0x03, 0x5f
        /*002e*/ 	.short	0x0101


	//----- nvinfo : EIATTR_INT_WARP_WIDE_INSTR_OFFSETS
	.align		4
        /*0030*/ 	.byte	0x04, 0x31
        /*0032*/ 	.short	(.L_582 - .L_581)


	//   ....[0]....
.L_581:
        /*0034*/ 	.word	0x00000180


	//   ....[1]....
        /*0038*/ 	.word	0x000001b0


	//   ....[2]....
        /*003c*/ 	.word	0x00006210


	//   ....[3]....
        /*0040*/ 	.word	0x00006990


	//   ....[4]....
        /*0044*/ 	.word	0x00006f80


	//   ....[5]....
        /*0048*/ 	.word	0x00007250


	//   ....[6]....
        /*004c*/ 	.word	0x000074b0


	//   ....[7]....
        /*0050*/ 	.word	0x00007640


	//----- nvinfo : EIATTR_COOP_GROUP_MASK_REGIDS
	.align		4
.L_582:
        /*0054*/ 	.byte	0x04, 0x29
        /*0056*/ 	.short	(.L_584 - .L_583)


	//   ....[0]....
.L_583:
        /*0058*/ 	.word	0xffffffff


	//   ....[1]....
        /*005c*/ 	.word	0xffffffff


	//   ....[2]....
        /*0060*/ 	.word	0xffffffff


	//   ....[3]....
        /*0064*/ 	.word	0xffffffff


	//   ....[4]....
        /*0068*/ 	.word	0xffffffff


	//   ....[5]....
        /*006c*/ 	.word	0xffffffff


	//   ....[6]....
        /*0070*/ 	.word	0xffffffff


	//   ....[7]....
        /*0074*/ 	.word	0xffffffff


	//   ....[8]....
        /*0078*/ 	.word	0xffffffff


	//   ....[9]....
        /*007c*/ 	.word	0xffffffff


	//   ....[10]....
        /*0080*/ 	.word	0xffffffff


	//   ....[11]....
        /*0084*/ 	.word	0xffffffff


	//   ....[12]....
        /*0088*/ 	.word	0xffffffff


	//   ....[13]....
        /*008c*/ 	.word	0xffffffff


	//   ....[14]....
        /*0090*/ 	.word	0xffffffff


	//   ....[15]....
        /*0094*/ 	.word	0xffffffff


	//   ....[16]....
        /*0098*/ 	.word	0xffffffff


	//   ....[17]....
        /*009c*/ 	.word	0xffffffff


	//   ....[18]....
        /*00a0*/ 	.word	0xffffffff


	//   ....[19]....
        /*00a4*/ 	.word	0xffffffff


	//   ....[20]....
        /*00a8*/ 	.word	0x0500000f


	//   ....[21]....
        /*00ac*/ 	.word	0x0500000f


	//   ....[22]....
        /*00b0*/ 	.word	0x0500000f


	//   ....[23]....
        /*00b4*/ 	.word	0x0500000f


	//   ....[24]....
        /*00b8*/ 	.word	0x0500000f


	//   ....[25]....
        /*00bc*/ 	.word	0x0500000f


	//----- nvinfo : EIATTR_COOP_GROUP_INSTR_OFFSETS
	.align		4
.L_584:
        /*00c0*/ 	.byte	0x04, 0x28
        /*00c2*/ 	.short	(.L_586 - .L_585)


	//   ....[0]....
.L_585:
        /*00c4*/ 	.word	0x00000060


	//   ....[1]....
        /*00c8*/ 	.word	0x00000190


	//   ....[2]....
        /*00cc*/ 	.word	0x000001e0


	//   ....[3]....
        /*00d0*/ 	.word	0x000003d0


	//   ....[4]....
        /*00d4*/ 	.word	0x000005f0


	//   ....[5]....
        /*00d8*/ 	.word	0x000013e0


	//   ....[6]....
        /*00dc*/ 	.word	0x00004ad0


	//   ....[7]....
        /*00e0*/ 	.word	0x00004c60


	//   ....[8]....
        /*00e4*/ 	.word	0x00004ef0


	//   ....[9]....
        /*00e8*/ 	.word	0x00005080


	//   ....[10]....
        /*00ec*/ 	.word	0x00005190


	//   ....[11]....
        /*00f0*/ 	.word	0x00005c80


	//   ....[12]....
        /*00f4*/ 	.word	0x00006140


	//   ....[13]....
        /*00f8*/ 	.word	0x000064d0


	//   ....[14]....
        /*00fc*/ 	.word	0x000068c0


	//   ....[15]....
        /*0100*/ 	.word	0x00006b00


	//   ....[16]....
        /*0104*/ 	.word	0x00006eb0


	//   ....[17]....
        /*0108*/ 	.word	0x00007190


	//   ....[18]....
        /*010c*/ 	.word	0x000073b0


	//   ....[19]....
        /*0110*/ 	.word	0x00007540


	//   ....[20]....
        /*0114*/ 	.word	0x0000a450


	//   ....[21]....
        /*0118*/ 	.word	0x0000a5a0


	//   ....[22]....
        /*011c*/ 	.word	0x0000a610


	//   ....[23]....
        /*0120*/ 	.word	0x0000a680


	//   ....[24]....
        /*0124*/ 	.word	0x0000a6f0


	//   ....[25]....
        /*0128*/ 	.word	0x0000a760


	//----- nvinfo : EIATTR_REG_RECONFIG
	.align		4
.L_586:
        /*012c*/ 	.byte	0x01, 0x54
	.zero		2


	//----- nvinfo : EIATTR_SYSCALL_OFFSETS
	.align		4
        /*0130*/ 	.byte	0x04, 0x46
        /*0132*/ 	.short	(.L_588 - .L_587)


	//   ....[0]....
.L_587:
        /*0134*/ 	.word	0x00001040


	//   ....[1]....
        /*0138*/ 	.word	0x00001130


	//   ....[2]....
        /*013c*/ 	.word	0x00001270


	//   ....[3]....
        /*0140*/ 	.word	0x00001360


	//----- nvinfo : EIATTR_MBARRIER_INSTR_OFFSETS
	.align		4
.L_588:
        /*0144*/ 	.byte	0x04, 0x39
        /*0146*/ 	.short	(.L_590 - .L_589)


	//   ....[0]....
.L_589:
        /*0148*/ 	.word	0x00000280
        /*014c*/ 	.word	0x000000ff
        /*0150*/ 	.word	0x00036400
        /*0154*/ 	.short	0x0100
        /*0156*/ 	.byte	0x06
	.zero		1


	//   ....[1]....
        /*0158*/ 	.word	0x00000380
        /*015c*/ 	.word	0x000000ff
        /*0160*/ 	.word	0x00036410
        /*0164*/ 	.short	0x0100
        /*0166*/ 	.byte	0x08
	.zero		1


	//   ....[2]....
        /*0168*/ 	.word	0x00000390
        /*016c*/ 	.word	0x000000ff
        /*0170*/ 	.word	0x00036420
        /*0174*/ 	.short	0x0100
        /*0176*/ 	.byte	0x08
	.zero		1


	//   ....[3]....
        /*0178*/ 	.word	0x000003a0
        /*017c*/ 	.word	0x000000ff
        /*0180*/ 	.word	0x00036418
        /*0184*/ 	.short	0x0100
        /*0186*/ 	.byte	0x08
	.zero		1


	//   ....[4]....
        /*0188*/ 	.word	0x000003b0
        /*018c*/ 	.word	0x000000ff
        /*0190*/ 	.word	0x00036428
        /*0194*/ 	.short	0x0100
        /*0196*/ 	.byte	0x08
	.zero		1


	//   ....[5]....
        /*0198*/ 	.word	0x000004e0
        /*019c*/ 	.word	0x000000ff
        /*01a0*/ 	.word	0x00036430
        /*01a4*/ 	.short	0x0100
        /*01a6*/ 	.byte	0x08
	.zero		1


	//   ....[6]....
        /*01a8*/ 	.word	0x000004f0
        /*01ac*/ 	.word	0x000000ff
        /*01b0*/ 	.word	0x00036438
        /*01b4*/ 	.short	0x0100
        /*01b6*/ 	.byte	0x08
	.zero		1


	//   ....[7]....
        /*01b8*/ 	.word	0x00001410
        /*01bc*/ 	.word	0x000000ff
        /*01c0*/ 	.word	0x00036400
        /*01c4*/ 	.short	0x010a
        /*01c6*/ 	.byte	0x24
	.zero		1


	//   ....[8]....
        /*01c8*/ 	.word	0x00001500
        /*01cc*/ 	.word	0x000000ff
        /*01d0*/ 	.word	0x00036400
        /*01d4*/ 	.short	0x010a
        /*01d6*/ 	.byte	0x24
	.zero		1


	//   ....[9]....
        /*01d8*/ 	.word	0x00001c30
        /*01dc*/ 	.word	0x00000003
        /*01e0*/ 	.word	0x00036410
        /*01e4*/ 	.short	0x010a
        /*01e6*/ 	.byte	0x3f
	.zero		1


	//   ....[10]....
        /*01e8*/ 	.word	0x00001c70
        /*01ec*/ 	.word	0x00000003
        /*01f0*/ 	.word	0x00036410
        /*01f4*/ 	.short	0x010a
        /*01f6*/ 	.byte	0x3f
	.zero		1


	//   ....[11]....
        /*01f8*/ 	.word	0x00002310
        /*01fc*/ 	.word	0x000000ff
        /*0200*/ 	.word	0x00036430
        /*0204*/ 	.short	0x010a
        /*0206*/ 	.byte	0x24
	.zero		1


	//   ....[12]....
        /*0208*/ 	.word	0x00002350
        /*020c*/ 	.word	0x000000ff
        /*0210*/ 	.word	0x00036430
        /*0214*/ 	.short	0x010a
        /*0216*/ 	.byte	0x24
	.zero		1


	//   ....[13]....
        /*0218*/ 	.word	0x00003d00
        /*021c*/ 	.word	0x000000ff
        /*0220*/ 	.word	0x00000000
        /*0224*/ 	.short	0x0101
        /*0226*/ 	.byte	0x04
	.zero		1


	//   ....[14]....
        /*0228*/ 	.word	0x00004090
        /*022c*/ 	.word	0x00000003
        /*0230*/ 	.word	0x00000000
        /*0234*/ 	.short	0x0101
        /*0236*/ 	.byte	0x3f
	.zero		1


	//   ....[15]....
        /*0238*/ 	.word	0x00008310
        /*023c*/ 	.word	0x00000008
        /*0240*/ 	.word	0x00036420
        /*0244*/ 	.short	0x010a
        /*0246*/ 	.byte	0x3f
	.zero		1


	//   ....[16]....
        /*0248*/ 	.word	0x00008b30
        /*024c*/ 	.word	0x00000008
        /*0250*/ 	.word	0x00036438
        /*0254*/ 	.short	0x010a
        /*0256*/ 	.byte	0x3f
	.zero		1


	//   ....[17]....
        /*0258*/ 	.word	0x00008ea0
        /*025c*/ 	.word	0x00000008
        /*0260*/ 	.word	0x00036428
        /*0264*/ 	.short	0x010a
        /*0266*/ 	.byte	0x3f
	.zero		1


	//   ....[18]....
        /*0268*/ 	.word	0x000091d0
        /*026c*/ 	.word	0x00000008
        /*0270*/ 	.word	0x00036438
        /*0274*/ 	.short	0x010a
        /*0276*/ 	.byte	0x3f
	.zero		1


	//   ....[19]....
        /*0278*/ 	.word	0x000094c0
        /*027c*/ 	.word	0x00000008
        /*0280*/ 	.word	0x00036420
        /*0284*/ 	.short	0x010a
        /*0286*/ 	.byte	0x3f
	.zero		1


	//   ....[20]....
        /*0288*/ 	.word	0x00009840
        /*028c*/ 	.word	0x00000008
        /*0290*/ 	.word	0x00036438
        /*0294*/ 	.short	0x010a
        /*0296*/ 	.byte	0x3f
	.zero		1


	//   ....[21]....
        /*0298*/ 	.word	0x00009b40
        /*029c*/ 	.word	0x00000008
        /*02a0*/ 	.word	0x00036428
        /*02a4*/ 	.short	0x010a
        /*02a6*/ 	.byte	0x3f
	.zero		1


	//   ....[22]....
        /*02a8*/ 	.word	0x00009e80
        /*02ac*/ 	.word	0x00000008
        /*02b0*/ 	.word	0x00036438
        /*02b4*/ 	.short	0x010a
        /*02b6*/ 	.byte	0x3f
	.zero		1


	//   ....[23]....
        /*02b8*/ 	.word	0x0000a2e0
        /*02bc*/ 	.word	0x00000009
        /*02c0*/ 	.word	0x00000000
        /*02c4*/ 	.short	0x010a
        /*02c6*/ 	.byte	0x3f
	.zero		1


	//   ....[24]....
        /*02c8*/ 	.word	0x0000a360
        /*02cc*/ 	.word	0x00000003
        /*02d0*/ 	.word	0x00000000
        /*02d4*/ 	.short	0x010a
        /*02d6*/ 	.byte	0x3f
	.zero		1


	//   ....[25]....
        /*02d8*/ 	.word	0x0000a3b0
        /*02dc*/ 	.word	0x00000004
        /*02e0*/ 	.word	0x00036438
        /*02e4*/ 	.short	0x010a
        /*02e6*/ 	.byte	0x3f
	.zero		1


	//   ....[26]....
        /*02e8*/ 	.word	0x0000a480
        /*02ec*/ 	.word	0x0000009a
        /*02f0*/ 	.word	0x00036400
        /*02f4*/ 	.short	0x010a
        /*02f6*/ 	.byte	0x3f
	.zero		1


	//   ....[27]....
        /*02f8*/ 	.word	0x0000a4d0
        /*02fc*/ 	.word	0x00000003
        /*0300*/ 	.word	0x00036410
        /*0304*/ 	.short	0x010a
        /*0306*/ 	.byte	0x3f
	.zero		1


	//   ....[28]....
        /*0308*/ 	.word	0x0000a520
        /*030c*/ 	.word	0x0000009a
        /*0310*/ 	.word	0x00036430
        /*0314*/ 	.short	0x010a
        /*0316*/ 	.byte	0x3f
	.zero		1


	//   ....[29]....
        /*0318*/ 	.word	0x0000a7a0
        /*031c*/ 	.word	0x00000008
        /*0320*/ 	.word	0x00036420
        /*0324*/ 	.short	0x010a
        /*0326*/ 	.byte	0x3f
	.zero		1


	//   ....[30]....
        /*0328*/ 	.word	0x0000a7f0
        /*032c*/ 	.word	0x00000008
        /*0330*/ 	.word	0x00036438
        /*0334*/ 	.short	0x010a
        /*0336*/ 	.byte	0x3f
	.zero		1


	//   ....[31]....
        /*0338*/ 	.word	0x0000a840
        /*033c*/ 	.word	0x00000008
        /*0340*/ 	.word	0x00036428
        /*0344*/ 	.short	0x010a
        /*0346*/ 	.byte	0x3f
	.zero		1


	//   ....[32]....
        /*0348*/ 	.word	0x0000a8a0
        /*034c*/ 	.word	0x00000008
        /*0350*/ 	.word	0x00036438
        /*0354*/ 	.short	0x010a
        /*0356*/ 	.byte	0x3f
	.zero		1


	//   ....[33]....
        /*0358*/ 	.word	0x0000a920
        /*035c*/ 	.word	0x00000008
        /*0360*/ 	.word	0x00036420
        /*0364*/ 	.short	0x010a
        /*0366*/ 	.byte	0x3f
	.zero		1


	//   ....[34]....
        /*0368*/ 	.word	0x0000a970
        /*036c*/ 	.word	0x00000008
        /*0370*/ 	.word	0x00036438
        /*0374*/ 	.short	0x010a
        /*0376*/ 	.byte	0x3f
	.zero		1


	//   ....[35]....
        /*0378*/ 	.word	0x0000a9c0
        /*037c*/ 	.word	0x00000008
        /*0380*/ 	.word	0x00036428
        /*0384*/ 	.short	0x010a
        /*0386*/ 	.byte	0x3f
	.zero		1


	//   ....[36]....
        /*0388*/ 	.word	0x0000aa10
        /*038c*/ 	.word	0x00000008
        /*0390*/ 	.word	0x00036438
        /*0394*/ 	.short	0x010a
        /*0396*/ 	.byte	0x3f
	.zero		1


	//   ....[37]....
        /*0398*/ 	.word	0x0000aae0
        /*039c*/ 	.word	0x00000009
        /*03a0*/ 	.word	0x00000000
        /*03a4*/ 	.short	0x010a
        /*03a6*/ 	.byte	0x3f
	.zero		1


	//   ....[38]....
        /*03a8*/ 	.word	0x0000ab30
        /*03ac*/ 	.word	0x00000003
        /*03b0*/ 	.word	0x00000000
        /*03b4*/ 	.short	0x010a
        /*03b6*/ 	.byte	0x3f
	.zero		1


	//----- nvinfo : EIATTR_NUM_MBARRIERS
	.align		4
.L_590:
        /*03b8*/ 	.byte	0x03, 0x38
        /*03ba*/ 	.short	0x0007


	//----- nvinfo : EIATTR_EXIT_INSTR_OFFSETS
	.align		4
        /*03bc*/ 	.byte	0x04, 0x1c
        /*03be*/ 	.short	(.L_592 - .L_591)


	//   ....[0]....
.L_591:
        /*03c0*/ 	.word	0x0000a400


	//----- nvinfo : EIATTR_MAX_THREADS
	.align		4
.L_592:
        /*03c4*/ 	.byte	0x04, 0x05
        /*03c6*/ 	.short	(.L_594 - .L_593)
.L_593:
        /*03c8*/ 	.word	0x00000200
        /*03cc*/ 	.word	0x00000001
        /*03d0*/ 	.word	0x00000001


	//----- nvinfo : EIATTR_CRS_STACK_SIZE
	.align		4
.L_594:
        /*03d4*/ 	.byte	0x04, 0x1e
        /*03d6*/ 	.short	(.L_596 - .L_595)
.L_595:
        /*03d8*/ 	.word	0x00000000


	//----- nvinfo : EIATTR_CBANK_PARAM_SIZE
	.align		4
.L_596:
        /*03dc*/ 	.byte	0x03, 0x19
        /*03de*/ 	.short	0x06f0


	//----- nvinfo : EIATTR_PARAM_CBANK
	.align		4
        /*03e0*/ 	.byte	0x04, 0x0a
        /*03e2*/ 	.short	(.L_598 - .L_597)
	.align		4
.L_597:
        /*03e4*/ 	.word	index@(.nv.constant0._ZN7cutlass13device_kernelIN5flash11enable_sm90INS1_16FlashAttnBwdSm90INS1_25CollectiveMainloopBwdSm90ILi2ELi1ELi1EN4cute5tupleIJNS5_1CILi1EEES8_S8_EEENS6_IJNS7_ILi64EEENS7_ILi96EEENS7_ILi192EEEEEENS_6half_tEfNS_4arch4Sm90ELb0ELb1ELb0ELb1ELb1ELb0ELb1ELb0ELi3ELi1ELi1ELi1ELb0EEENS1_24CollectiveEpilogueBwdGQAISD_fSG_Li384ELb1ELb1EEENS1_19SingleTileSchedulerILb1ELb0ELb0ELi96EEEEEEEEEvNT_6ParamsE)
        /*03e8*/ 	.short	0x0210
        /*03ea*/ 	.short	0x06f0


	//----- nvinfo : EIATTR_SW_WAR
	.align		4
.L_598:
        /*03ec*/ 	.byte	0x04, 0x36
        /*03ee*/ 	.short	(.L_600 - .L_599)
.L_599:
        /*03f0*/ 	.word	0x00000008
.L_600:


//--------------------- .nv.info._ZN7cutlass13device_kernelIN5flash11enable_sm90INS1_16FlashAttnBwdSm90INS1_25CollectiveMainloopBwdSm90ILi2ELi1ELi1EN4cute5tupleIJNS5_1CILi1EEES8_S8_EEENS6_IJNS7_ILi64EEENS7_ILi96EEENS7_ILi192EEEEEENS_6half_tEfNS_4arch4Sm90ELb1ELb0ELb0ELb0ELb0ELb0ELb1ELb0ELi3ELi1ELi1ELi1ELb0EEENS1_21CollectiveEpilogueBwdISD_SE_SG_Li384ELb0ELb1ELi3EEENS1_25SingleTileBwdLPTSchedulerILb0ELi96ELb0EEEEEEEEEvNT_6ParamsE --------------------------
	.section	.nv.info._ZN7cutlass13device_kernelIN5flash11enable_sm90INS1_16FlashAttnBwdSm90INS1_25CollectiveMainloopBwdSm90ILi2ELi1ELi1EN4cute5tupleIJNS5_1CILi1EEES8_S8_EEENS6_IJNS7_ILi64EEENS7_ILi96EEENS7_ILi192EEEEEENS_6half_tEfNS_4arch4Sm90ELb1ELb0ELb0ELb0ELb0ELb0ELb1ELb0ELi3ELi1ELi1ELi1ELb0EEENS1_21CollectiveEpilogueBwdISD_SE_SG_Li384ELb0ELb1ELi3EEENS1_25SingleTileBwdLPTSchedulerILb0ELi96ELb0EEEEEEEEEvNT_6ParamsE,"",@"SHT_CUDA_INFO"
	.sectionflags	@""
	.align	4


	//----- nvinfo : EIATTR_CUDA_API_VERSION
	.align		4
        /*0000*/ 	.byte	0x04, 0x37
        /*0002*/ 	.short	(.L_602 - .L_601)
.L_601:
        /*0004*/ 	.word	0x00000082


	//----- nvinfo : EIATTR_KPARAM_INFO
	.align		4
.L_602:
        /*0008*/ 	.byte	0x04, 0x17
        /*000a*/ 	.short	(.L_604 - .L_603)
.L_603:
        /*000c*/ 	.word	0x00000000
        /*0010*/ 	.short	0x0000
        /*0012*/ 	.short	0x0070
        /*0014*/ 	.byte	0x00, 0xf0, 0x01, 0x24


	//----- nvinfo : EIATTR_SPARSE_MMA_MASK
	.align		4
.L_604:
        /*0018*/ 	.byte	0x03, 0x50
        /*001a*/ 	.short	0x0000


	//----- nvinfo : EIATTR_MAXREG_COUNT
	.align		4
        /*001c*/ 	.byte	0x03, 0x1b
        /*001e*/ 	.short	0x0080


	//----- nvinfo : EIATTR_NUM_BARRIERS
	.align		4
        /*0020*/ 	.byte	0x02, 0x4c
        /*0022*/ 	.byte	0x10
	.zero		1


	//----- nvinfo : EIATTR_EXTERNS
	.align		4
        /*0024*/ 	.byte	0x04, 0x0f
        /*0026*/ 	.short	(.L_606 - .L_605)


	//   ....[0]....
	.align		4
.L_605:
        /*0028*/ 	.word	index@(__assertfail)


	//----- nvinfo : EIATTR_ANNOTATIONS
	.align		4
.L_606:
        /*002c*/ 	.byte	0x04, 0x55
        /*002e*/ 	.short	(.L_608 - .L_607)


	//   ....[0]....
.L_607:
        /*0030*/ 	.word	0x00000001
        /*0034*/ 	.byte	0x80, 0x05, 0x00, 0x00, 0x01, 0x00, 0x00, 0x00, 0x50, 0x13, 0x00, 0x00, 0x01, 0x00, 0x00, 0x00
        /*0044*/ 	.byte	0xb0, 0x77, 0x00, 0x00, 0x01, 0x00, 0x00, 0x00, 0x20, 0x7a, 0x00, 0x00, 0x01, 0x00, 0x00, 0x00
        /*0054*/ 	.byte	0xf0, 0x7e, 0x00, 0x00, 0x01, 0x00, 0x00, 0x00, 0x70, 0x81, 0x00, 0x00, 0x01, 0x00, 0x00, 0x00
        /*0064*/ 	.byte	0xa0, 0x81, 0x00, 0x00, 0x01, 0x00, 0x00, 0x00, 0xb0, 0x81, 0x00, 0x00, 0x01, 0x00, 0x00, 0x00
        /*0074*/ 	.byte	0x10, 0x82, 0x00, 0x00, 0x01, 0x00, 0x00, 0x00, 0x20, 0x82, 0x00, 0x00, 0x01, 0x00, 0x00, 0x00
        /*0084*/ 	.byte	0xb0, 0x87, 0x00, 0x00, 0x01, 0x00, 0x00, 0x00, 0xd0, 0x87, 0x00, 0x00, 0x01, 0x00, 0x00, 0x00
        /*0094*/ 	.byte	0xc0, 0x8b, 0x00, 0x00, 0x01, 0x00, 0x00, 0x00, 0xe0, 0x91, 0x00, 0x00, 0x01, 0x00, 0x00, 0x00
        /*00a4*/ 	.byte	0x20, 0x96, 0x00, 0x00, 0x01, 0x00, 0x00, 0x00, 0x70, 0x96, 0x00, 0x00


	//----- nvinfo : EIATTR_MERCURY_ISA_VERSION
	.align		4
.L_608:
        /*00b0*/ 	.byte	0x03, 0x5f
        /*00b2*/ 	.short	0x0101


	//----- nvinfo : EIATTR_INT_WARP_WIDE_INSTR_OFFSETS
	.align		4
        /*00b4*/ 	.byte	0x04, 0x31
        /*00b6*/ 	.short	(.L_610 - .L_609)


	//   ....[0]....
.L_609:
        /*00b8*/ 	.word	0x000001e0


	//   ....[1]....
        /*00bc*/ 	.word	0x000002a0


	//----- nvinfo : EIATTR_COOP_GROUP_MASK_REGIDS
	.align		4
.L_610:
        /*00c0*/ 	.byte	0x04, 0x29
        /*00c2*/ 	.short	(.L_612 - .L_611)


	//   ....[0]....
.L_611:
        /*00c4*/ 	.word	0xffffffff


	//   ....[1]....
        /*00c8*/ 	.word	0xffffffff


	//   ....[2]....
        /*00cc*/ 	.word	0xffffffff


	//   ....[3]....
        /*00d0*/ 	.word	0xffffffff


	//   ....[4]....
        /*00d4*/ 	.word	0xffffffff


	//   ....[5]....
        /*00d8*/ 	.word	0xffffffff


	//   ....[6]....
        /*00dc*/ 	.word	0xffffffff


	//   ....[7]....
        /*00e0*/ 	.word	0xffffffff


	//   ....[8]....
        /*00e4*/ 	.word	0x0500000f


	//----- nvinfo : EIATTR_COOP_GROUP_INSTR_OFFSETS
	.align		4
.L_612:
        /*00e8*/ 	.byte	0x04, 0x28
        /*00ea*/ 	.short	(.L_614 - .L_613)


	//   ....[0]....
.L_613:
        /*00ec*/ 	.word	0x00000060


	//   ....[1]....
        /*00f0*/ 	.word	0x000001f0


	//   ....[2]....
        /*00f4*/ 	.word	0x00000280


	//   ....[3]....
        /*00f8*/ 	.word	0x00000400


	//   ....[4]....
        /*00fc*/ 	.word	0x00000640


	//   ....[5]....
        /*0100*/ 	.word	0x00001210


	//   ....[6]....
        /*0104*/ 	.word	0x00004460


	//   ....[7]....
        /*0108*/ 	.word	0x00005a20


	//   ....[8]....
        /*010c*/ 	.word	0x00009410


	//----- nvinfo : EIATTR_REG_RECONFIG
	.align		4
.L_614:
        /*0110*/ 	.byte	0x01, 0x54
	.zero		2


	//----- nvinfo : EIATTR_SYSCALL_OFFSETS
	.align		4
        /*0114*/ 	.byte	0x04, 0x46
        /*0116*/ 	.short	(.L_616 - .L_615)


	//   ....[0]....
.L_615:
        /*0118*/ 	.word	0x00000e70


	//   ....[1]....
        /*011c*/ 	.word	0x00000f60


	//   ....[2]....
        /*0120*/ 	.word	0x000010a0


	//   ....[3]....
        /*0124*/ 	.word	0x00001190


	//   ....[4]....
        /*0128*/ 	.word	0x00003e50


	//   ....[5]....
        /*012c*/ 	.word	0x00003f90


	//   ....[6]....
        /*0130*/ 	.word	0x000040b0


	//   ....[7]....
        /*0134*/ 	.word	0x000041d0


	//----- nvinfo : EIATTR_MBARRIER_INSTR_OFFSETS
	.align		4
.L_616:
        /*0138*/ 	.byte	0x04, 0x39
        /*013a*/ 	.short	(.L_618 - .L_617)


	//   ....[0]....
.L_617:
        /*013c*/ 	.word	0x000002c0
        /*0140*/ 	.word	0x000000ff
        /*0144*/ 	.word	0x00036400
        /*0148*/ 	.short	0x0100
        /*014a*/ 	.byte	0x06
	.zero		1


	//   ....[1]....
        /*014c*/ 	.word	0x000003b0
        /*0150*/ 	.word	0x000000ff
        /*0154*/ 	.word	0x00036410
        /*0158*/ 	.short	0x0100
        /*015a*/ 	.byte	0x08
	.zero		1


	//   ....[2]....
        /*015c*/ 	.word	0x000003c0
        /*0160*/ 	.word	0x000000ff
        /*0164*/ 	.word	0x00036420
        /*0168*/ 	.short	0x0100
        /*016a*/ 	.byte	0x08
	.zero		1


	//   ....[3]....
        /*016c*/ 	.word	0x000003d0
        /*0170*/ 	.word	0x000000ff
        /*0174*/ 	.word	0x00036418
        /*0178*/ 	.short	0x0100
        /*017a*/ 	.byte	0x08
	.zero		1


	//   ....[4]....
        /*017c*/ 	.word	0x000003e0
        /*0180*/ 	.word	0x000000ff
        /*0184*/ 	.word	0x00036428
        /*0188*/ 	.short	0x0100
        /*018a*/ 	.byte	0x08
	.zero		1


	//   ....[5]....
        /*018c*/ 	.word	0x00000510
        /*0190*/ 	.word	0x000000ff
        /*0194*/ 	.word	0x00036430
        /*0198*/ 	.short	0x0100
        /*019a*/ 	.byte	0x08
	.zero		1


	//   ....[6]....
        /*019c*/ 	.word	0x00000520
        /*01a0*/ 	.word	0x000000ff
        /*01a4*/ 	.word	0x00036438
        /*01a8*/ 	.short	0x0100
        /*01aa*/ 	.byte	0x08
	.zero		1


	//   ....[7]....
        /*01ac*/ 	.word	0x00001240
        /*01b0*/ 	.word	0x000000ff
        /*01b4*/ 	.word	0x00036400
        /*01b8*/ 	.short	0x010a
        /*01ba*/ 	.byte	0x25
	.zero		1


	//   ....[8]....
        /*01bc*/ 	.word	0x00001330
        /*01c0*/ 	.word	0x000000ff
        /*01c4*/ 	.word	0x00036400
        /*01c8*/ 	.short	0x010a
        /*01ca*/ 	.byte	0x25
	.zero		1


	//   ....[9]....
        /*01cc*/ 	.word	0x00001a60
        /*01d0*/ 	.word	0x00000003
        /*01d4*/ 	.word	0x00036410
        /*01d8*/ 	.short	0x010a
        /*01da*/ 	.byte	0x3f
	.zero		1


	//   ....[10]....
        /*01dc*/ 	.word	0x00001aa0
        /*01e0*/ 	.word	0x00000003
        /*01e4*/ 	.word	0x00036410
        /*01e8*/ 	.short	0x010a
        /*01ea*/ 	.byte	0x3f
	.zero		1


	//   ....[11]....
        /*01ec*/ 	.word	0x00002140
        /*01f0*/ 	.word	0x000000ff
        /*01f4*/ 	.word	0x00036430
        /*01f8*/ 	.short	0x010a
        /*01fa*/ 	.byte	0x25
	.zero		1


	//   ....[12]....
        /*01fc*/ 	.word	0x00002180
        /*0200*/ 	.word	0x000000ff
        /*0204*/ 	.word	0x00036430
        /*0208*/ 	.short	0x010a
        /*020a*/ 	.byte	0x25
	.zero		1


	//   ....[13]....
        /*020c*/ 	.word	0x00003600
        /*0210*/ 	.word	0x000000ff
        /*0214*/ 	.word	0x00000000
        /*0218*/ 	.short	0x0101
        /*021a*/ 	.byte	0x04
	.zero		1


	//   ....[14]....
        /*021c*/ 	.word	0x00003990
        /*0220*/ 	.word	0x00000003
        /*0224*/ 	.word	0x00000000
        /*0228*/ 	.short	0x0101
        /*022a*/ 	.byte	0x3f
	.zero		1


	//   ....[15]....
        /*022c*/ 	.word	0x00007300
        /*0230*/ 	.word	0x0000000c
        /*0234*/ 	.word	0x00036420
        /*0238*/ 	.short	0x010a
        /*023a*/ 	.byte	0x3f
	.zero		1


	//   ....[16]....
        /*023c*/ 	.word	0x00007a90
        /*0240*/ 	.word	0x0000000c
        /*0244*/ 	.word	0x00036438
        /*0248*/ 	.short	0x010a
        /*024a*/ 	.byte	0x3f
	.zero		1


	//   ....[17]....
        /*024c*/ 	.word	0x00007e10
        /*0250*/ 	.word	0x0000000c
        /*0254*/ 	.word	0x00036428
        /*0258*/ 	.short	0x010a
        /*025a*/ 	.byte	0x3f
	.zero		1


	//   ....[18]....
        /*025c*/ 	.word	0x00008160
        /*0260*/ 	.word	0x0000000c
        /*0264*/ 	.word	0x00036438
        /*0268*/ 	.short	0x010a
        /*026a*/ 	.byte	0x3f
	.zero		1


	//   ....[19]....
        /*026c*/ 	.word	0x00008480
        /*0270*/ 	.word	0x0000000c
        /*0274*/ 	.word	0x00036420
        /*0278*/ 	.short	0x010a
        /*027a*/ 	.byte	0x3f
	.zero		1


	//   ....[20]....
        /*027c*/ 	.word	0x00008800
        /*0280*/ 	.word	0x0000000c
        /*0284*/ 	.word	0x00036438
        /*0288*/ 	.short	0x010a
        /*028a*/ 	.byte	0x3f
	.zero		1


	//   ....[21]....
        /*028c*/ 	.word	0x00008b10
        /*0290*/ 	.word	0x0000000c
        /*0294*/ 	.word	0x00036428
        /*0298*/ 	.short	0x010a
        /*029a*/ 	.byte	0x3f
	.zero		1


	//   ....[22]....
        /*029c*/ 	.word	0x00008e30
        /*02a0*/ 	.word	0x0000000c
        /*02a4*/ 	.word	0x00036438
        /*02a8*/ 	.short	0x010a
        /*02aa*/ 	.byte	0x3f
	.zero		1


	//   ....[23]....
        /*02ac*/ 	.word	0x000092a0
        /*02b0*/ 	.word	0x00000005
        /*02b4*/ 	.word	0x00000000
        /*02b8*/ 	.short	0x010a
        /*02ba*/ 	.byte	0x3f
	.zero		1


	//   ....[24]....
        /*02bc*/ 	.word	0x00009320
        /*02c0*/ 	.word	0x00000017
        /*02c4*/ 	.word	0x00000000
        /*02c8*/ 	.short	0x010a
        /*02ca*/ 	.byte	0x3f
	.zero		1


	//   ....[25]....
        /*02cc*/ 	.word	0x00009370
        /*02d0*/ 	.word	0x00000007
        /*02d4*/ 	.word	0x00036438
        /*02d8*/ 	.short	0x010a
        /*02da*/ 	.byte	0x3f
	.zero		1


	//   ....[26]....
        /*02dc*/ 	.word	0x00009440
        /*02e0*/ 	.word	0x00000013
        /*02e4*/ 	.word	0x00036400
        /*02e8*/ 	.short	0x010a
        /*02ea*/ 	.byte	0x3f
	.zero		1


	//   ....[27]....
        /*02ec*/ 	.word	0x00009490
        /*02f0*/ 	.word	0x00000003
        /*02f4*/ 	.word	0x00036410
        /*02f8*/ 	.short	0x010a
        /*02fa*/ 	.byte	0x3f
	.zero		1


	//   ....[28]....
        /*02fc*/ 	.word	0x000094e0
        /*0300*/ 	.word	0x00000013
        /*0304*/ 	.word	0x00036430
        /*0308*/ 	.short	0x010a
        /*030a*/ 	.byte	0x3f
	.zero		1


	//   ....[29]....
        /*030c*/ 	.word	0x00009530
        /*0310*/ 	.word	0x0000000c
        /*0314*/ 	.word	0x00036420
        /*0318*/ 	.short	0x010a
        /*031a*/ 	.byte	0x3f
	.zero		1


	//   ....[30]....
        /*031c*/ 	.word	0x00009580
        /*0320*/ 	.word	0x0000000c
        /*0324*/ 	.word	0x00036438
        /*0328*/ 	.short	0x010a
        /*032a*/ 	.byte	0x3f
	.zero		1


	//   ....[31]....
        /*032c*/ 	.word	0x000095d0
        /*0330*/ 	.word	0x0000000c
        /*0334*/ 	.word	0x00036428
        /*0338*/ 	.short	0x010a
        /*033a*/ 	.byte	0x3f
	.zero		1


	//   ....[32]....
        /*033c*/ 	.word	0x00009640
        /*0340*/ 	.word	0x0000000c
        /*0344*/ 	.word	0x00036438
        /*0348*/ 	.short	0x010a
        /*034a*/ 	.byte	0x3f
	.zero		1


	//   ....[33]....
        /*034c*/ 	.word	0x000096b0
        /*0350*/ 	.word	0x0000000c
        /*0354*/ 	.word	0x00036420
        /*0358*/ 	.short	0x010a
        /*035a*/ 	.byte	0x3f
	.zero		1


	//   ....[34]....
        /*035c*/ 	.word	0x00009700
        /*0360*/ 	.word	0x0000000c
        /*0364*/ 	.word	0x00036438
        /*0368*/ 	.short	0x010a
        /*036a*/ 	.byte	0x3f
	.zero		1


	//   ....[35]....
        /*036c*/ 	.word	0x00009750
        /*0370*/ 	.word	0x0000000c
        /*0374*/ 	.word	0x00036428
        /*0378*/ 	.short	0x010a
        /*037a*/ 	.byte	0x3f
	.zero		1


	//   ....[36]....
        /*037c*/ 	.word	0x000097a0
        /*0380*/ 	.word	0x0000000c
        /*0384*/ 	.word	0x00036438
        /*0388*/ 	.short	0x010a
        /*038a*/ 	.byte	0x3f
	.zero		1


	//   ....[37]....
        /*038c*/ 	.word	0x00009870
        /*0390*/ 	.word	0x00000005
        /*0394*/ 	.word	0x00000000
        /*0398*/ 	.short	0x010a
        /*039a*/ 	.byte	0x3f
	.zero		1


	//   ....[38]....
        /*039c*/ 	.word	0x000098c0
        /*03a0*/ 	.word	0x00000017
        /*03a4*/ 	.word	0x00000000
        /*03a8*/ 	.short	0x010a
        /*03aa*/ 	.byte	0x3f
	.zero		1


	//----- nvinfo : EIATTR_NUM_MBARRIERS
	.align		4
.L_618:
        /*03ac*/ 	.byte	0x03, 0x38
        /*03ae*/ 	.short	0x0007


	//----- nvinfo : EIATTR_EXIT_INSTR_OFFSETS
	.align		4
        /*03b0*/ 	.byte	0x04, 0x1c
        /*03b2*/ 	.short	(.L_620 - .L_619)


	//   ....[0]....
.L_619:
        /*03b4*/ 	.word	0x000008f0


	//   ....[1]....
        /*03b8*/ 	.word	0x00004a60


	//   ....[2]....
        /*03bc*/ 	.word	0x000059d0


	//   ....[3]....
        /*03c0*/ 	.word	0x000093c0


	//----- nvinfo : EIATTR_MAX_THREADS
	.align		4
.L_620:
        /*03c4*/ 	.byte	0x04, 0x05
        /*03c6*/ 	.short	(.L_622 - .L_621)
.L_621:
        /*03c8*/ 	.word	0x00000200
        /*03cc*/ 	.word	0x00000001
        /*03d0*/ 	.word	0x00000001


	//----- nvinfo : EIATTR_CRS_STACK_SIZE
	.align		4
.L_622:
        /*03d4*/ 	.byte	0x04, 0x1e
        /*03d6*/ 	.short	(.L_624 - .L_623)
.L_623:
        /*03d8*/ 	.word	0x00000000


	//----- nvinfo : EIATTR_CBANK_PARAM_SIZE
	.align		4
.L_624:
        /*03dc*/ 	.byte	0x03, 0x19
        /*03de*/ 	.short	0x0970


	//----- nvinfo : EIATTR_PARAM_CBANK
	.align		4
        /*03e0*/ 	.byte	0x04, 0x0a
        /*03e2*/ 	.short	(.L_626 - .L_625)
	.align		4
.L_625:
        /*03e4*/ 	.word	index@(.nv.constant0._ZN7cutlass13device_kernelIN5flash11enable_sm90INS1_16FlashAttnBwdSm90INS1_25CollectiveMainloopBwdSm90ILi2ELi1ELi1EN4cute5tupleIJNS5_1CILi1EEES8_S8_EEENS6_IJNS7_ILi64EEENS7_ILi96EEENS7_ILi192EEEEEENS_6half_tEfNS_4arch4Sm90ELb1ELb0ELb0ELb0ELb0ELb0ELb1ELb0ELi3ELi1ELi1ELi1ELb0EEENS1_21CollectiveEpilogueBwdISD_SE_SG_Li384ELb0ELb1ELi3EEENS1_25SingleTileBwdLPTSchedulerILb0ELi96ELb0EEEEEEEEEvNT_6ParamsE)
        /*03e8*/ 	.short	0x0210
        /*03ea*/ 	.short	0x0970


	//----- nvinfo : EIATTR_SW_WAR
	.align		4
.L_626:
        /*03ec*/ 	.byte	0x04, 0x36
        /*03ee*/ 	.short	(.L_628 - .L_627)
.L_627:
        /*03f0*/ 	.word	0x00000008
.L_628:


//--------------------- .nv.info._ZN7cutlass13device_kernelIN5flash11enable_sm90INS1_16FlashAttnBwdSm90INS1_25CollectiveMainloopBwdSm90ILi2ELi1ELi1EN4cute5tupleIJNS5_1CILi1EEES8_S8_EEENS6_IJNS7_ILi64EEENS7_ILi96EEENS7_ILi192EEEEEENS_6half_tEfNS_4arch4Sm90ELb1ELb0ELb0ELb0ELb1ELb0ELb1ELb0ELi3ELi1ELi1ELi1ELb0EEENS1_21CollectiveEpilogueBwdISD_SE_SG_Li384ELb0ELb1ELi3EEENS1_25SingleTileBwdLPTSchedulerILb0ELi96ELb1EEEEEEEEEvNT_6ParamsE --------------------------
	.section	.nv.info._ZN7cutlass13device_kernelIN5flash11enable_sm90INS1_16FlashAttnBwdSm90INS1_25CollectiveMainloopBwdSm90ILi2ELi1ELi1EN4cute5tupleIJNS5_1CILi1EEES8_S8_EEENS6_IJNS7_ILi64EEENS7_ILi96EEENS7_ILi192EEEEEENS_6half_tEfNS_4arch4Sm90ELb1ELb0ELb0ELb0ELb1ELb0ELb1ELb0ELi3ELi1ELi1ELi1ELb0EEENS1_21CollectiveEpilogueBwdISD_SE_SG_Li384ELb0ELb1ELi3EEENS1_25SingleTileBwdLPTSchedulerILb0ELi96ELb1EEEEEEEEEvNT_6ParamsE,"",@"SHT_CUDA_INFO"
	.sectionflags	@""
	.align	4


	//----- nvinfo : EIATTR_CUDA_API_VERSION
	.align		4
        /*0000*/ 	.byte	0x04, 0x37
        /*0002*/ 	.short	(.L_630 - .L_629)
.L_629:
        /*0004*/ 	.word	0x00000082


	//----- nvinfo : EIATTR_KPARAM_INFO
	.align		4
.L_630:
        /*0008*/ 	.byte	0x04, 0x17
        /*000a*/ 	.short	(.L_632 - .L_631)
.L_631:
        /*000c*/ 	.word	0x00000000
        /*0010*/ 	.short	0x0000
        /*0012*/ 	.short	0x0070
        /*0014*/ 	.byte	0x00, 0xf0, 0x01, 0x24


	//----- nvinfo : EIATTR_SPARSE_MMA_MASK
	.align		4
.L_632:
        /*0018*/ 	.byte	0x03, 0x50
        /*001a*/ 	.short	0x0000


	//----- nvinfo : EIATTR_MAXREG_COUNT
	.align		4
        /*001c*/ 	.byte	0x03, 0x1b
        /*001e*/ 	.short	0x0080


	//----- nvinfo : EIATTR_NUM_BARRIERS
	.align		4
        /*0020*/ 	.byte	0x02, 0x4c
        /*0022*/ 	.byte	0x10
	.zero		1


	//----- nvinfo : EIATTR_EXTERNS
	.align		4
        /*0024*/ 	.byte	0x04, 0x0f
        /*0026*/ 	.short	(.L_634 - .L_633)


	//   ....[0]....
	.align		4
.L_633:
        /*0028*/ 	.word	index@(__assertfail)


	//----- nvinfo : EIATTR_ANNOTATIONS
	.align		4
.L_634:
        /*002c*/ 	.byte	0x04, 0x55
        /*002e*/ 	.short	(.L_636 - .L_635)


	//   ....[0]....
.L_635:
        /* <DEDUP_REMOVED lines=9> */


	//----- nvinfo : EIATTR_MERCURY_ISA_VERSION
	.align		4
.L_636:
        /*00b0*/ 	.byte	0x03, 0x5f
        /*00b2*/ 	.short	0x0101


	//----- nvinfo : EIATTR_INT_WARP_WIDE_INSTR_OFFSETS
	.align		4
        /*00b4*/ 	.byte	0x04, 0x31
        /*00b6*/ 	.short	(.L_638 - .L_637)


	//   ....[0]....
.L_637:
        /*00b8*/ 	.word	0x000001e0


	//   ....[1]....
        /*00bc*/ 	.word	0x000002a0


	//   ....[2]....
        /*00c0*/ 	.word	0x00006800


	//   ....[3]....
        /*00c4*/ 	.word	0x00006fb0


	//   ....[4]....
        /*00c8*/ 	.word	0x00007610


	//----- nvinfo : EIATTR_COOP_GROUP_MASK_REGIDS
	.align		4
.L_638:
        /*00cc*/ 	.byte	0x04, 0x29
        /*00ce*/ 	.short	(.L_640 - .L_639)


	//   ....[0]....
.L_639:
        /*00d0*/ 	.word	0xffffffff


	//   ....[1]....
        /*00d4*/ 	.word	0xffffffff


	//   ....[2]....
        /*00d8*/ 	.word	0xffffffff


	//   ....[3]....
        /*00dc*/ 	.word	0xffffffff


	//   ....[4]....
        /*00e0*/ 	.word	0xffffffff


	//   ....[5]....
        /*00e4*/ 	.word	0xffffffff


	//   ....[6]....
        /*00e8*/ 	.word	0xffffffff


	//   ....[7]....
        /*00ec*/ 	.word	0xffffffff


	//   ....[8]....
        /*00f0*/ 	.word	0xffffffff


	//   ....[9]....
        /*00f4*/ 	.word	0xffffffff


	//   ....[10]....
        /*00f8*/ 	.word	0xffffffff


	//   ....[11]....
        /*00fc*/ 	.word	0xffffffff


	//   ....[12]....
        /*0100*/ 	.word	0xffffffff


	//   ....[13]....
        /*0104*/ 	.word	0xffffffff


	//   ....[14]....
        /*0108*/ 	.word	0x0500000f


	//   ....[15]....
        /*010c*/ 	.word	0x0500000f


	//   ....[16]....
        /*0110*/ 	.word	0x0500000f


	//   ....[17]....
        /*0114*/ 	.word	0x0500000f


	//----- nvinfo : EIATTR_COOP_GROUP_INSTR_OFFSETS
	.align		4
.L_640:
        /*0118*/ 	.byte	0x04, 0x28
        /*011a*/ 	.short	(.L_642 - .L_641)


	//   ....[0]....
.L_641:
        /*011c*/ 	.word	0x00000060


	//   ....[1]....
        /*0120*/ 	.word	0x000001f0


	//   ....[2]....
        /*0124*/ 	.word	0x00000280


	//   ....[3]....
        /*0128*/ 	.word	0x00000400


	//   ....[4]....
        /*012c*/ 	.word	0x00000650


	//   ....[5]....
        /*0130*/ 	.word	0x00001250


	//   ....[6]....
        /*0134*/ 	.word	0x00004490


	//   ....[7]....
        /*0138*/ 	.word	0x00005a90


	//   ....[8]....
        /*013c*/ 	.word	0x00006270


	//   ....[9]....
        /*0140*/ 	.word	0x00006730


	//   ....[10]....
        /*0144*/ 	.word	0x00006af0


	//   ....[11]....
        /*0148*/ 	.word	0x00006ee0


	//   ....[12]....
        /*014c*/ 	.word	0x00007190


	//   ....[13]....
        /*0150*/ 	.word	0x00007540


	//   ....[14]....
        /*0154*/ 	.word	0x00009e80


	//   ....[15]....
        /*0158*/ 	.word	0x00009fd0


	//   ....[16]....
        /*015c*/ 	.word	0x0000a040


	//   ....[17]....
        /*0160*/ 	.word	0x0000a0b0


	//----- nvinfo : EIATTR_REG_RECONFIG
	.align		4
.L_642:
        /*0164*/ 	.byte	0x01, 0x54
	.zero		2


	//----- nvinfo : EIATTR_SYSCALL_OFFSETS
	.align		4
        /*0168*/ 	.byte	0x04, 0x46
        /*016a*/ 	.short	(.L_644 - .L_643)


	//   ....[0]....
.L_643:
        /*016c*/ 	.word	0x00000eb0


	//   ....[1]....
        /*0170*/ 	.word	0x00000fa0


	//   ....[2]....
        /*0174*/ 	.word	0x000010e0


	//   ....[3]....
        /*0178*/ 	.word	0x000011d0


	//   ....[4]....
        /*017c*/ 	.word	0x00003e80


	//   ....[5]....
        /*0180*/ 	.word	0x00003fc0


	//   ....[6]....
        /*0184*/ 	.word	0x000040e0


	//   ....[7]....
        /*0188*/ 	.word	0x00004200


	//----- nvinfo : EIATTR_MBARRIER_INSTR_OFFSETS
	.align		4
.L_644:
        /*018c*/ 	.byte	0x04, 0x39
        /*018e*/ 	.short	(.L_646 - .L_645)


	//   ....[0]....
.L_645:
        /*0190*/ 	.word	0x000002c0
        /*0194*/ 	.word	0x000000ff
        /*0198*/ 	.word	0x00036400
        /*019c*/ 	.short	0x0100
        /*019e*/ 	.byte	0x06
	.zero		1


	//   ....[1]....
        /*01a0*/ 	.word	0x000003b0
        /*01a4*/ 	.word	0x000000ff
        /*01a8*/ 	.word	0x00036410
        /*01ac*/ 	.short	0x0100
        /*01ae*/ 	.byte	0x08
	.zero		1


	//   ....[2]....
        /*01b0*/ 	.word	0x000003c0
        /*01b4*/ 	.word	0x000000ff
        /*01b8*/ 	.word	0x00036420
        /*01bc*/ 	.short	0x0100
        /*01be*/ 	.byte	0x08
	.zero		1


	//   ....[3]....
        /*01c0*/ 	.word	0x000003d0
        /*01c4*/ 	.word	0x000000ff
        /*01c8*/ 	.word	0x00036418
        /*01cc*/ 	.short	0x0100
        /*01ce*/ 	.byte	0x08
	.zero		1


	//   ....[4]....
        /*01d0*/ 	.word	0x000003e0
        /*01d4*/ 	.word	0x000000ff
        /*01d8*/ 	.word	0x00036428
        /*01dc*/ 	.short	0x0100
        /*01de*/ 	.byte	0x08
	.zero		1


	//   ....[5]....
        /*01e0*/ 	.word	0x00000510
        /*01e4*/ 	.word	0x000000ff
        /*01e8*/ 	.word	0x00036430
        /*01ec*/ 	.short	0x0100
        /*01ee*/ 	.byte	0x08
	.zero		1


	//   ....[6]....
        /*01f0*/ 	.word	0x00000520
        /*01f4*/ 	.word	0x000000ff
        /*01f8*/ 	.word	0x00036438
        /*01fc*/ 	.short	0x0100
        /*01fe*/ 	.byte	0x08
	.zero		1


	//   ....[7]....
        /*0200*/ 	.word	0x00001280
        /*0204*/ 	.word	0x000000ff
        /*0208*/ 	.word	0x00036400
        /*020c*/ 	.short	0x010a
        /*020e*/ 	.byte	0x28
	.zero		1


	//   ....[8]....
        /*0210*/ 	.word	0x00001370
        /*0214*/ 	.word	0x000000ff
        /*0218*/ 	.word	0x00036400
        /*021c*/ 	.short	0x010a
        /*021e*/ 	.byte	0x28
	.zero		1


	//   ....[9]....
        /*0220*/ 	.word	0x00001aa0
        /*0224*/ 	.word	0x00000003
        /*0228*/ 	.word	0x00036410
        /*022c*/ 	.short	0x010a
        /*022e*/ 	.byte	0x3f
	.zero		1


	//   ....[10]....
        /*0230*/ 	.word	0x00001ae0
        /*0234*/ 	.word	0x00000003
        /*0238*/ 	.word	0x00036410
        /*023c*/ 	.short	0x010a
        /*023e*/ 	.byte	0x3f
	.zero		1


	//   ....[11]....
        /*0240*/ 	.word	0x00002180
        /*0244*/ 	.word	0x000000ff
        /*0248*/ 	.word	0x00036430
        /*024c*/ 	.short	0x010a
        /*024e*/ 	.byte	0x28
	.zero		1


	//   ....[12]....
        /*0250*/ 	.word	0x000021c0
        /*0254*/ 	.word	0x000000ff
        /*0258*/ 	.word	0x00036430
        /*025c*/ 	.short	0x010a
        /*025e*/ 	.byte	0x28
	.zero		1


	//   ....[13]....
        /*0260*/ 	.word	0x00003620
        /*0264*/ 	.word	0x000000ff
        /*0268*/ 	.word	0x00000000
        /*026c*/ 	.short	0x0101
        /*026e*/ 	.byte	0x05
	.zero		1


	//   ....[14]....
        /*0270*/ 	.word	0x000039c0
        /*0274*/ 	.word	0x00000003
        /*0278*/ 	.word	0x00000000
        /*027c*/ 	.short	0x0101
        /*027e*/ 	.byte	0x3f
	.zero		1


	//   ....[15]....
        /*0280*/ 	.word	0x00007d70
        /*0284*/ 	.word	0x0000000c
        /*0288*/ 	.word	0x00036420
        /*028c*/ 	.short	0x010a
        /*028e*/ 	.byte	0x3f
	.zero		1


	//   ....[16]....
        /*0290*/ 	.word	0x00008500
        /*0294*/ 	.word	0x0000000c
        /*0298*/ 	.word	0x00036438
        /*029c*/ 	.short	0x010a
        /*029e*/ 	.byte	0x3f
	.zero		1


	//   ....[17]....
        /*02a0*/ 	.word	0x00008880
        /*02a4*/ 	.word	0x0000000c
        /*02a8*/ 	.word	0x00036428
        /*02ac*/ 	.short	0x010a
        /*02ae*/ 	.byte	0x3f
	.zero		1


	//   ....[18]....
        /*02b0*/ 	.word	0x00008bd0
        /*02b4*/ 	.word	0x0000000c
        /*02b8*/ 	.word	0x00036438
        /*02bc*/ 	.short	0x010a
        /*02be*/ 	.byte	0x3f
	.zero		1


	//   ....[19]....
        /*02c0*/ 	.word	0x00008ef0
        /*02c4*/ 	.word	0x0000000c
        /*02c8*/ 	.word	0x00036420
        /*02cc*/ 	.short	0x010a
        /*02ce*/ 	.byte	0x3f
	.zero		1


	//   ....[20]....
        /*02d0*/ 	.word	0x00009270
        /*02d4*/ 	.word	0x0000000c
        /*02d8*/ 	.word	0x00036438
        /*02dc*/ 	.short	0x010a
        /*02de*/ 	.byte	0x3f
	.zero		1


	//   ....[21]....
        /*02e0*/ 	.word	0x00009580
        /*02e4*/ 	.word	0x0000000c
        /*02e8*/ 	.word	0x00036428
        /*02ec*/ 	.short	0x010a
        /*02ee*/ 	.byte	0x3f
	.zero		1


	//   ....[22]....
        /*02f0*/ 	.word	0x000098a0
        /*02f4*/ 	.word	0x0000000c
        /*02f8*/ 	.word	0x00036438
        /*02fc*/ 	.short	0x010a
        /*02fe*/ 	.byte	0x3f
	.zero		1


	//   ....[23]....
        /*0300*/ 	.word	0x00009d10
        /*0304*/ 	.word	0x00000005
        /*0308*/ 	.word	0x00000000
        /*030c*/ 	.short	0x010a
        /*030e*/ 	.byte	0x3f
	.zero		1


	//   ....[24]....
        /*0310*/ 	.word	0x00009d90
        /*0314*/ 	.word	0x00000017
        /*0318*/ 	.word	0x00000000
        /*031c*/ 	.short	0x010a
        /*031e*/ 	.byte	0x3f
	.zero		1


	//   ....[25]....
        /*0320*/ 	.word	0x00009de0
        /*0324*/ 	.word	0x00000007
        /*0328*/ 	.word	0x00036438
        /*032c*/ 	.short	0x010a
        /*032e*/ 	.byte	0x3f
	.zero		1


	//   ....[26]....
        /*0330*/ 	.word	0x00009eb0
        /*0334*/ 	.word	0x00000013
        /*0338*/ 	.word	0x00036400
        /*033c*/ 	.short	0x010a
        /*033e*/ 	.byte	0x3f
	.zero		1


	//   ....[27]....
        /*0340*/ 	.word	0x00009f00
        /*0344*/ 	.word	0x00000003
        /*0348*/ 	.word	0x00036410
        /*034c*/ 	.short	0x010a
        /*034e*/ 	.byte	0x3f
	.zero		1


	//   ....[28]....
        /*0350*/ 	.word	0x00009f50
        /*0354*/ 	.word	0x00000013
        /*0358*/ 	.word	0x00036430
        /*035c*/ 	.short	0x010a
        /*035e*/ 	.byte	0x3f
	.zero		1


	//   ....[29]....
        /*0360*/ 	.word	0x0000a0f0
        /*0364*/ 	.word	0x0000000c
        /*0368*/ 	.word	0x00036420
        /*036c*/ 	.short	0x010a
        /*036e*/ 	.byte	0x3f
	.zero		1


	//   ....[30]....
        /*0370*/ 	.word	0x0000a140
        /*0374*/ 	.word	0x0000000c
        /*0378*/ 	.word	0x00036438
        /*037c*/ 	.short	0x010a
        /*037e*/ 	.byte	0x3f
	.zero		1


	//   ....[31]....
        /*0380*/ 	.word	0x0000a190
        /*0384*/ 	.word	0x0000000c
        /*0388*/ 	.word	0x00036428
        /*038c*/ 	.short	0x010a
        /*038e*/ 	.byte	0x3f
	.zero		1


	//   ....[32]....
        /*0390*/ 	.word	0x0000a200
        /*0394*/ 	.word	0x0000000c
        /*0398*/ 	.word	0x00036438
        /*039c*/ 	.short	0x010a
        /*039e*/ 	.byte	0x3f
	.zero		1


	//   ....[33]....
        /*03a0*/ 	.word	0x0000a270
        /*03a4*/ 	.word	0x0000000c
        /*03a8*/ 	.word	0x00036420
        /*03ac*/ 	.short	0x010a
        /*03ae*/ 	.byte	0x3f
	.zero		1


	//   ....[34]....
        /*03b0*/ 	.word	0x0000a2c0
        /*03b4*/ 	.word	0x0000000c
        /*03b8*/ 	.word	0x00036438
        /*03bc*/ 	.short	0x010a
        /*03be*/ 	.byte	0x3f
	.zero		1


	//   ....[35]....
        /*03c0*/ 	.word	0x0000a310
        /*03c4*/ 	.word	0x0000000c
        /*03c8*/ 	.word	0x00036428
        /*03cc*/ 	.short	0x010a
        /*03ce*/ 	.byte	0x3f
	.zero		1


	//   ....[36]....
        /*03d0*/ 	.word	0x0000a360
        /*03d4*/ 	.word	0x0000000c
        /*03d8*/ 	.word	0x00036438
        /*03dc*/ 	.short	0x010a
        /*03de*/ 	.byte	0x3f
	.zero		1


	//   ....[37]....
        /*03e0*/ 	.word	0x0000a430
        /*03e4*/ 	.word	0x00000005
        /*03e8*/ 	.word	0x00000000
        /*03ec*/ 	.short	0x010a
        /*03ee*/ 	.byte	0x3f
	.zero		1


	//   ....[38]....
        /*03f0*/ 	.word	0x0000a480
        /*03f4*/ 	.word	0x00000017
        /*03f8*/ 	.word	0x00000000
        /*03fc*/ 	.short	0x010a
        /*03fe*/ 	.byte	0x3f
	.zero		1


	//----- nvinfo : EIATTR_NUM_MBARRIERS
	.align		4
.L_646:
        /*0400*/ 	.byte	0x03, 0x38
        /*0402*/ 	.short	0x0007


	//----- nvinfo : EIATTR_EXIT_INSTR_OFFSETS
	.align		4
        /*0404*/ 	.byte	0x04, 0x1c
        /*0406*/ 	.short	(.L_648 - .L_647)


	//   ....[0]....
.L_647:
        /*0408*/ 	.word	0x00000930


	//   ....[1]....
        /*040c*/ 	.word	0x00004ac0


	//   ....[2]....
        /*0410*/ 	.word	0x00005a40


	//   ....[3]....
        /*0414*/ 	.word	0x00009e30


	//----- nvinfo : EIATTR_MAX_THREADS
	.align		4
.L_648:
        /*0418*/ 	.byte	0x04, 0x05
        /*041a*/ 	.short	(.L_650 - .L_649)
.L_649:
        /*041c*/ 	.word	0x00000200
        /*0420*/ 	.word	0x00000001
        /*0424*/ 	.word	0x00000001


	//----- nvinfo : EIATTR_CRS_STACK_SIZE
	.align		4
.L_650:
        /*0428*/ 	.byte	0x04, 0x1e
        /*042a*/ 	.short	(.L_652 - .L_651)
.L_651:
        /*042c*/ 	.word	0x00000000


	//----- nvinfo : EIATTR_CBANK_PARAM_SIZE
	.align		4
.L_652:
        /*0430*/ 	.byte	0x03, 0x19
        /*0432*/ 	.short	0x0970


	//----- nvinfo : EIATTR_PARAM_CBANK
	.align		4
        /*0434*/ 	.byte	0x04, 0x0a
        /*0436*/ 	.short	(.L_654 - .L_653)
	.align		4
.L_653:
        /*0438*/ 	.word	index@(.nv.constant0._ZN7cutlass13device_kernelIN5flash11enable_sm90INS1_16FlashAttnBwdSm90INS1_25CollectiveMainloopBwdSm90ILi2ELi1ELi1EN4cute5tupleIJNS5_1CILi1EEES8_S8_EEENS6_IJNS7_ILi64EEENS7_ILi96EEENS7_ILi192EEEEEENS_6half_tEfNS_4arch4Sm90ELb1ELb0ELb0ELb0ELb1ELb0ELb1ELb0ELi3ELi1ELi1ELi1ELb0EEENS1_21CollectiveEpilogueBwdISD_SE_SG_Li384ELb0ELb1ELi3EEENS1_25SingleTileBwdLPTSchedulerILb0ELi96ELb1EEEEEEEEEvNT_6ParamsE)
        /*043c*/ 	.short	0x0210
        /*043e*/ 	.short	0x0970


	//----- nvinfo : EIATTR_SW_WAR
	.align		4
.L_654:
        /*0440*/ 	.byte	0x04, 0x36
        /*0442*/ 	.short	(.L_656 - .L_655)
.L_655:
        /*0444*/ 	.word	0x00000008
.L_656:


//--------------------- .nv.info._ZN7cutlass13device_kernelIN5flash11enable_sm90INS1_16FlashAttnBwdSm90INS1_25CollectiveMainloopBwdSm90ILi2ELi1ELi1EN4cute5tupleIJNS5_1CILi1EEES8_S8_EEENS6_IJNS7_ILi64EEENS7_ILi96EEENS7_ILi192EEEEEENS_6half_tEfNS_4arch4Sm90ELb1ELb0ELb0ELb0ELb0ELb0ELb1ELb0ELi3ELi1ELi1ELi1ELb0EEENS1_24CollectiveEpilogueBwdGQAISD_fSG_Li384ELb0ELb0EEENS1_25SingleTileBwdLPTSchedulerILb0ELi96ELb0EEEEEEEEEvNT_6ParamsE --------------------------
	.section	.nv.info._ZN7cutlass13device_kernelIN5flash11enable_sm90INS1_16FlashAttnBwdSm90INS1_25CollectiveMainloopBwdSm90ILi2ELi1ELi1EN4cute5tupleIJNS5_1CILi1EEES8_S8_EEENS6_IJNS7_ILi64EEENS7_ILi96EEENS7_ILi192EEEEEENS_6half_tEfNS_4arch4Sm90ELb1ELb0ELb0ELb0ELb0ELb0ELb1ELb0ELi3ELi1ELi1ELi1ELb0EEENS1_24CollectiveEpilogueBwdGQAISD_fSG_Li384ELb0ELb0EEENS1_25SingleTileBwdLPTSchedulerILb0ELi96ELb0EEEEEEEEEvNT_6ParamsE,"",@"SHT_CUDA_INFO"
	.sectionflags	@""
	.align	4


	//----- nvinfo : EIATTR_CUDA_API_VERSION
	.align		4
        /*0000*/ 	.byte	0x04, 0x37
        /*0002*/ 	.short	(.L_658 - .L_657)
.L_657:
        /*0004*/ 	.word	0x00000082


	//----- nvinfo : EIATTR_KPARAM_INFO
	.align		4
.L_658:
        /*0008*/ 	.byte	0x04, 0x17
        /*000a*/ 	.short	(.L_660 - .L_659)
.L_659:
        /*000c*/ 	.word	0x00000000
        /*0010*/ 	.short	0x0000
        /*0012*/ 	.short	0x0070
        /*0014*/ 	.byte	0x00, 0xf0, 0x01, 0x1c


	//----- nvinfo : EIATTR_SPARSE_MMA_MASK
	.align		4
.L_660:
        /*0018*/ 	.byte	0x03, 0x50
        /*001a*/ 	.short	0x0000


	//----- nvinfo : EIATTR_MAXREG_COUNT
	.align		4
        /*001c*/ 	.byte	0x03, 0x1b
        /*001e*/ 	.short	0x0080


	//----- nvinfo : EIATTR_NUM_BARRIERS
	.align		4
        /*0020*/ 	.byte	0x02, 0x4c
        /*0022*/ 	.byte	0x10
	.zero		1


	//----- nvinfo : EIATTR_EXTERNS
	.align		4
        /*0024*/ 	.byte	0x04, 0x0f
        /*0026*/ 	.short	(.L_662 - .L_661)


	//   ....[0]....
	.align		4
.L_661:
        /*0028*/ 	.word	index@(__assertfail)


	//----- nvinfo : EIATTR_ANNOTATIONS
	.align		4
.L_662:
        /*002c*/ 	.byte	0x04, 0x55
        /*002e*/ 	.short	(.L_664 - .L_663)


	//   ....[0]....
.L_663:
        /* <DEDUP_REMOVED lines=9> */


	//----- nvinfo : EIATTR_MERCURY_ISA_VERSION
	.align		4
.L_664:
        /*00b0*/ 	.byte	0x03, 0x5f
        /*00b2*/ 	.short	0x0101


	//----- nvinfo : EIATTR_INT_WARP_WIDE_INSTR_OFFSETS
	.align		4
        /*00b4*/ 	.byte	0x04, 0x31
        /*00b6*/ 	.short	(.L_666 - .L_665)


	//   ....[0]....
.L_665:
        /*00b8*/ 	.word	0x00000180


	//   ....[1]....
        /*00bc*/ 	.word	0x00000240


	//----- nvinfo : EIATTR_COOP_GROUP_MASK_REGIDS
	.align		4
.L_666:
        /*00c0*/ 	.byte	0x04, 0x29
        /*00c2*/ 	.short	(.L_668 - .L_667)


	//   ....[0]....
.L_667:
        /*00c4*/ 	.word	0xffffffff


	//   ....[1]....
        /*00c8*/ 	.word	0xffffffff


	//   ....[2]....
        /*00cc*/ 	.word	0xffffffff


	//   ....[3]....
        /*00d0*/ 	.word	0xffffffff


	//   ....[4]....
        /*00d4*/ 	.word	0xffffffff


	//   ....[5]....
        /*00d8*/ 	.word	0xffffffff


	//   ....[6]....
        /*00dc*/ 	.word	0xffffffff


	//   ....[7]....
        /*00e0*/ 	.word	0x0500000f


	//----- nvinfo : EIATTR_COOP_GROUP_INSTR_OFFSETS
	.align		4
.L_668:
        /*00e4*/ 	.byte	0x04, 0x28
        /*00e6*/ 	.short	(.L_670 - .L_669)


	//   ....[0]....
.L_669:
        /*00e8*/ 	.word	0x00000060


	//   ....[1]....
        /*00ec*/ 	.word	0x00000190


	//   ....[2]....
        /*00f0*/ 	.word	0x00000220


	//   ....[3]....
        /*00f4*/ 	.word	0x000003a0


	//   ....[4]....
        /*00f8*/ 	.word	0x000005f0


	//   ....[5]....
        /*00fc*/ 	.word	0x000011c0


	//   ....[6]....
        /*0100*/ 	.word	0x00004460


	//   ....[7]....
        /*0104*/ 	.word	0x00007e50


	//----- nvinfo : EIATTR_REG_RECONFIG
	.align		4
.L_670:
        /*0108*/ 	.byte	0x01, 0x54
	.zero		2


	//----- nvinfo : EIATTR_SYSCALL_OFFSETS
	.align		4
        /*010c*/ 	.byte	0x04, 0x46
        /*010e*/ 	.short	(.L_672 - .L_671)


	//   ....[0]....
.L_671:
        /*0110*/ 	.word	0x00000e20


	//   ....[1]....
        /*0114*/ 	.word	0x00000f10


	//   ....[2]....
        /*0118*/ 	.word	0x00001050


	//   ....[3]....
        /*011c*/ 	.word	0x00001140


	//----- nvinfo : EIATTR_MBARRIER_INSTR_OFFSETS
	.align		4
.L_672:
        /*0120*/ 	.byte	0x04, 0x39
        /*0122*/ 	.short	(.L_674 - .L_673)


	//   ....[0]....
.L_673:
        /*0124*/ 	.word	0x00000260
        /*0128*/ 	.word	0x000000ff
        /*012c*/ 	.word	0x00036400
        /*0130*/ 	.short	0x0100
        /*0132*/ 	.byte	0x06
	.zero		1


	//   ....[1]....
        /*0134*/ 	.word	0x00000350
        /*0138*/ 	.word	0x000000ff
        /*013c*/ 	.word	0x00036410
        /*0140*/ 	.short	0x0100
        /*0142*/ 	.byte	0x08
	.zero		1


	//   ....[2]....
        /*0144*/ 	.word	0x00000360
        /*0148*/ 	.word	0x000000ff
        /*014c*/ 	.word	0x00036420
        /*0150*/ 	.short	0x0100
        /*0152*/ 	.byte	0x08
	.zero		1


	//   ....[3]....
        /*0154*/ 	.word	0x00000370
        /*0158*/ 	.word	0x000000ff
        /*015c*/ 	.word	0x00036418
        /*0160*/ 	.short	0x0100
        /*0162*/ 	.byte	0x08
	.zero		1


	//   ....[4]....
        /*0164*/ 	.word	0x00000380
        /*0168*/ 	.word	0x000000ff
        /*016c*/ 	.word	0x00036428
        /*0170*/ 	.short	0x0100
        /*0172*/ 	.byte	0x08
	.zero		1


	//   ....[5]....
        /*0174*/ 	.word	0x000004b0
        /*0178*/ 	.word	0x000000ff
        /*017c*/ 	.word	0x00036430
        /*0180*/ 	.short	0x0100
        /*0182*/ 	.byte	0x08
	.zero		1


	//   ....[6]....
        /*0184*/ 	.word	0x000004c0
        /*0188*/ 	.word	0x000000ff
        /*018c*/ 	.word	0x00036438
        /*0190*/ 	.short	0x0100
        /*0192*/ 	.byte	0x08
	.zero		1


	//   ....[7]....
        /*0194*/ 	.word	0x000011f0
        /*0198*/ 	.word	0x000000ff
        /*019c*/ 	.word	0x00036400
        /*01a0*/ 	.short	0x010a
        /*01a2*/ 	.byte	0x28
	.zero		1


	//   ....[8]....
        /*01a4*/ 	.word	0x000012e0
        /*01a8*/ 	.word	0x000000ff
        /*01ac*/ 	.word	0x00036400
        /*01b0*/ 	.short	0x010a
        /*01b2*/ 	.byte	0x28
	.zero		1


	//   ....[9]....
        /*01b4*/ 	.word	0x00001a00
        /*01b8*/ 	.word	0x00000003
        /*01bc*/ 	.word	0x00036410
        /*01c0*/ 	.short	0x010a
        /*01c2*/ 	.byte	0x3f
	.zero		1


	//   ....[10]....
        /*01c4*/ 	.word	0x00001a40
        /*01c8*/ 	.word	0x00000003
        /*01cc*/ 	.word	0x00036410
        /*01d0*/ 	.short	0x010a
        /*01d2*/ 	.byte	0x3f
	.zero		1


	//   ....[11]....
        /*01d4*/ 	.word	0x000020e0
        /*01d8*/ 	.word	0x000000ff
        /*01dc*/ 	.word	0x00036430
        /*01e0*/ 	.short	0x010a
        /*01e2*/ 	.byte	0x28
	.zero		1


	//   ....[12]....
        /*01e4*/ 	.word	0x00002120
        /*01e8*/ 	.word	0x000000ff
        /*01ec*/ 	.word	0x00036430
        /*01f0*/ 	.short	0x010a
        /*01f2*/ 	.byte	0x28
	.zero		1


	//   ....[13]....
        /*01f4*/ 	.word	0x000035a0
        /*01f8*/ 	.word	0x000000ff
        /*01fc*/ 	.word	0x00000000
        /*0200*/ 	.short	0x0101
        /*0202*/ 	.byte	0x04
	.zero		1


	//   ....[14]....
        /*0204*/ 	.word	0x00003930
        /*0208*/ 	.word	0x00000003
        /*020c*/ 	.word	0x00000000
        /*0210*/ 	.short	0x0101
        /*0212*/ 	.byte	0x3f
	.zero		1


	//   ....[15]....
        /*0214*/ 	.word	0x00005d40
        /*0218*/ 	.word	0x0000000c
        /*021c*/ 	.word	0x00036420
        /*0220*/ 	.short	0x010a
        /*0222*/ 	.byte	0x3f
	.zero		1


	//   ....[16]....
        /*0224*/ 	.word	0x000064d0
        /*0228*/ 	.word	0x0000000c
        /*022c*/ 	.word	0x00036438
        /*0230*/ 	.short	0x010a
        /*0232*/ 	.byte	0x3f
	.zero		1


	//   ....[17]....
        /*0234*/ 	.word	0x00006850
        /*0238*/ 	.word	0x0000000c
        /*023c*/ 	.word	0x00036428
        /*0240*/ 	.short	0x010a
        /*0242*/ 	.byte	0x3f
	.zero		1


	//   ....[18]....
        /*0244*/ 	.word	0x00006ba0
        /*0248*/ 	.word	0x0000000c
        /*024c*/ 	.word	0x00036438
        /*0250*/ 	.short	0x010a
        /*0252*/ 	.byte	0x3f
	.zero		1


	//   ....[19]....
        /*0254*/ 	.word	0x00006ec0
        /*0258*/ 	.word	0x0000000c
        /*025c*/ 	.word	0x00036420
        /*0260*/ 	.short	0x010a
        /*0262*/ 	.byte	0x3f
	.zero		1


	//   ....[20]....
        /*0264*/ 	.word	0x00007240
        /*0268*/ 	.word	0x0000000c
        /*026c*/ 	.word	0x00036438
        /*0270*/ 	.short	0x010a
        /*0272*/ 	.byte	0x3f
	.zero		1


	//   ....[21]....
        /*0274*/ 	.word	0x00007550
        /*0278*/ 	.word	0x0000000c
        /*027c*/ 	.word	0x00036428
        /*0280*/ 	.short	0x010a
        /*0282*/ 	.byte	0x3f
	.zero		1


	//   ....[22]....
        /*0284*/ 	.word	0x00007870
        /*0288*/ 	.word	0x0000000c
        /*028c*/ 	.word	0x00036438
        /*0290*/ 	.short	0x010a
        /*0292*/ 	.byte	0x3f
	.zero		1


	//   ....[23]....
        /*0294*/ 	.word	0x00007ce0
        /*0298*/ 	.word	0x00000005
        /*029c*/ 	.word	0x00000000
        /*02a0*/ 	.short	0x010a
        /*02a2*/ 	.byte	0x3f
	.zero		1


	//   ....[24]....
        /*02a4*/ 	.word	0x00007d60
        /*02a8*/ 	.word	0x00000017
        /*02ac*/ 	.word	0x00000000
        /*02b0*/ 	.short	0x010a
        /*02b2*/ 	.byte	0x3f
	.zero		1


	//   ....[25]....
        /*02b4*/ 	.word	0x00007db0
        /*02b8*/ 	.word	0x00000007
        /*02bc*/ 	.word	0x00036438
        /*02c0*/ 	.short	0x010a
        /*02c2*/ 	.byte	0x3f
	.zero		1


	//   ....[26]....
        /*02c4*/ 	.word	0x00007e80
        /*02c8*/ 	.word	0x00000013
        /*02cc*/ 	.word	0x00036400
        /*02d0*/ 	.short	0x010a
        /*02d2*/ 	.byte	0x3f
	.zero		1


	//   ....[27]....
        /*02d4*/ 	.word	0x00007ed0
        /*02d8*/ 	.word	0x00000003
        /*02dc*/ 	.word	0x00036410
        /*02e0*/ 	.short	0x010a
        /*02e2*/ 	.byte	0x3f
	.zero		1


	//   ....[28]....
        /*02e4*/ 	.word	0x00007f20
        /*02e8*/ 	.word	0x00000013
        /*02ec*/ 	.word	0x00036430
        /*02f0*/ 	.short	0x010a
        /*02f2*/ 	.byte	0x3f
	.zero		1


	//   ....[29]....
        /*02f4*/ 	.word	0x00007f70
        /*02f8*/ 	.word	0x0000000c
        /*02fc*/ 	.word	0x00036420
        /*0300*/ 	.short	0x010a
        /*0302*/ 	.byte	0x3f
	.zero		1


	//   ....[30]....
        /*0304*/ 	.word	0x00007fc0
        /*0308*/ 	.word	0x0000000c
        /*030c*/ 	.word	0x00036438
        /*0310*/ 	.short	0x010a
        /*0312*/ 	.byte	0x3f
	.zero		1


	//   ....[31]....
        /*0314*/ 	.word	0x00008010
        /*0318*/ 	.word	0x0000000c
        /*031c*/ 	.word	0x00036428
        /*0320*/ 	.short	0x010a
        /*0322*/ 	.byte	0x3f
	.zero		1


	//   ....[32]....
        /*0324*/ 	.word	0x00008080
        /*0328*/ 	.word	0x0000000c
        /*032c*/ 	.word	0x00036438
        /*0330*/ 	.short	0x010a
        /*0332*/ 	.byte	0x3f
	.zero		1


	//   ....[33]....
        /*0334*/ 	.word	0x000080f0
        /*0338*/ 	.word	0x0000000c
        /*033c*/ 	.word	0x00036420
        /*0340*/ 	.short	0x010a
        /*0342*/ 	.byte	0x3f
	.zero		1


	//   ....[34]....
        /*0344*/ 	.word	0x00008140
        /*0348*/ 	.word	0x0000000c
        /*034c*/ 	.word	0x00036438
        /*0350*/ 	.short	0x010a
        /*0352*/ 	.byte	0x3f
	.zero		1


	//   ....[35]....
        /*0354*/ 	.word	0x00008190
        /*0358*/ 	.word	0x0000000c
        /*035c*/ 	.word	0x00036428
        /*0360*/ 	.short	0x010a
        /*0362*/ 	.byte	0x3f
	.zero		1


	//   ....[36]....
        /*0364*/ 	.word	0x000081e0
        /*0368*/ 	.word	0x0000000c
        /*036c*/ 	.word	0x00036438
        /*0370*/ 	.short	0x010a
        /*0372*/ 	.byte	0x3f
	.zero		1


	//   ....[37]....
        /*0374*/ 	.word	0x000082c0
        /*0378*/ 	.word	0x00000005
        /*037c*/ 	.word	0x00000000
        /*0380*/ 	.short	0x010a
        /*0382*/ 	.byte	0x3f
	.zero		1


	//   ....[38]....
        /*0384*/ 	.word	0x00008310
        /*0388*/ 	.word	0x00000017
        /*038c*/ 	.word	0x00000000
        /*0390*/ 	.short	0x010a
        /*0392*/ 	.byte	0x3f
	.zero		1


	//----- nvinfo : EIATTR_NUM_MBARRIERS
	.align		4
.L_674:
        /*0394*/ 	.byte	0x03, 0x38
        /*0396*/ 	.short	0x0007


	//----- nvinfo : EIATTR_EXIT_INSTR_OFFSETS
	.align		4
        /*0398*/ 	.byte	0x04, 0x1c
        /*039a*/ 	.short	(.L_676 - .L_675)


	//   ....[0]....
.L_675:
        /*039c*/ 	.word	0x00007e00


	//----- nvinfo : EIATTR_MAX_THREADS
	.align		4
.L_676:
        /*03a0*/ 	.byte	0x04, 0x05
        /*03a2*/ 	.short	(.L_678 - .L_677)
.L_677:
        /*03a4*/ 	.word	0x00000200
        /*03a8*/ 	.word	0x00000001
        /*03ac*/ 	.word	0x00000001


	//----- nvinfo : EIATTR_CRS_STACK_SIZE
	.align		4
.L_678:
        /*03b0*/ 	.byte	0x04, 0x1e
        /*03b2*/ 	.short	(.L_680 - .L_679)
.L_679:
        /*03b4*/ 	.word	0x00000000


	//----- nvinfo : EIATTR_CBANK_PARAM_SIZE
	.align		4
.L_680:
        /*03b8*/ 	.byte	0x03, 0x19
        /*03ba*/ 	.short	0x0770


	//----- nvinfo : EIATTR_PARAM_CBANK
	.align		4
        /*03bc*/ 	.byte	0x04, 0x0a
        /*03be*/ 	.short	(.L_682 - .L_681)
	.align		4
.L_681:
        /*03c0*/ 	.word	index@(.nv.constant0._ZN7cutlass13device_kernelIN5flash11enable_sm90INS1_16FlashAttnBwdSm90INS1_25CollectiveMainloopBwdSm90ILi2ELi1ELi1EN4cute5tupleIJNS5_1CILi1EEES8_S8_EEENS6_IJNS7_ILi64EEENS7_ILi96EEENS7_ILi192EEEEEENS_6half_tEfNS_4arch4Sm90ELb1ELb0ELb0ELb0ELb0ELb0ELb1ELb0ELi3ELi1ELi1ELi1ELb0EEENS1_24CollectiveEpilogueBwdGQAISD_fSG_Li384ELb0ELb0EEENS1_25SingleTileBwdLPTSchedulerILb0ELi96ELb0EEEEEEEEEvNT_6ParamsE)
        /*03c4*/ 	.short	0x0210
        /*03c6*/ 	.short	0x0770


	//----- nvinfo : EIATTR_SW_WAR
	.align		4
.L_682:
        /*03c8*/ 	.byte	0x04, 0x36
        /*03ca*/ 	.short	(.L_684 - .L_683)
.L_683:
        /*03cc*/ 	.word	0x00000008
.L_684:


//--------------------- .nv.info._ZN7cutlass13device_kernelIN5flash11enable_sm90INS1_16FlashAttnBwdSm90INS1_25CollectiveMainloopBwdSm90ILi2ELi1ELi1EN4cute5tupleIJNS5_1CILi1EEES8_S8_EEENS6_IJNS7_ILi64EEENS7_ILi96EEENS7_ILi192EEEEEENS_6half_tEfNS_4arch4Sm90ELb1ELb0ELb0ELb0ELb1ELb0ELb1ELb0ELi3ELi1ELi1ELi1ELb0EEENS1_24CollectiveEpilogueBwdGQAISD_fSG_Li384ELb0ELb1EEENS1_25SingleTileBwdLPTSchedulerILb0ELi96ELb1EEEEEEEEEvNT_6ParamsE --------------------------
	.section	.nv.info._ZN7cutlass13device_kernelIN5flash11enable_sm90INS1_16FlashAttnBwdSm90INS1_25CollectiveMainloopBwdSm90ILi2ELi1ELi1EN4cute5tupleIJNS5_1CILi1EEES8_S8_EEENS6_IJNS7_ILi64EEENS7_ILi96EEENS7_ILi192EEEEEENS_6half_tEfNS_4arch4Sm90ELb1ELb0ELb0ELb0ELb1ELb0ELb1ELb0ELi3ELi1ELi1ELi1ELb0EEENS1_24CollectiveEpilogueBwdGQAISD_fSG_Li384ELb0ELb1EEENS1_25SingleTileBwdLPTSchedulerILb0ELi96ELb1EEEEEEEEEvNT_6ParamsE,"",@"SHT_CUDA_INFO"
	.sectionflags	@""
	.align	4


	//----- nvinfo : EIATTR_CUDA_API_VERSION
	.align		4
        /*0000*/ 	.byte	0x04, 0x37
        /*0002*/ 	.short	(.L_686 - .L_685)
.L_685:
        /*0004*/ 	.word	0x00000082


	//----- nvinfo : EIATTR_KPARAM_INFO
	.align		4
.L_686:
        /*0008*/ 	.byte	0x04, 0x17
        /*000a*/ 	.short	(.L_688 - .L_687)
.L_687:
        /*000c*/ 	.word	0x00000000
        /*0010*/ 	.short	0x0000
        /*0012*/ 	.short	0x0070
        /*0014*/ 	.byte	0x00, 0xf0, 0x01, 0x1c


	//----- nvinfo : EIATTR_SPARSE_MMA_MASK
	.align		4
.L_688:
        /*0018*/ 	.byte	0x03, 0x50
        /*001a*/ 	.short	0x0000


	//----- nvinfo : EIATTR_MAXREG_COUNT
	.align		4
        /*001c*/ 	.byte	0x03, 0x1b
        /*001e*/ 	.short	0x0080


	//----- nvinfo : EIATTR_NUM_BARRIERS
	.align		4
        /*0020*/ 	.byte	0x02, 0x4c
        /*0022*/ 	.byte	0x10
	.zero		1


	//----- nvinfo : EIATTR_EXTERNS
	.align		4
        /*0024*/ 	.byte	0x04, 0x0f
        /*0026*/ 	.short	(.L_690 - .L_689)


	//   ....[0]....
	.align		4
.L_689:
        /*0028*/ 	.word	index@(__assertfail)


	//----- nvinfo : EIATTR_ANNOTATIONS
	.align		4
.L_690:
        /*002c*/ 	.byte	0x04, 0x55
        /*002e*/ 	.short	(.L_692 - .L_691)


	//   ....[0]....
.L_691:
        /* <DEDUP_REMOVED lines=9> */


	//----- nvinfo : EIATTR_MERCURY_ISA_VERSION
	.align		4
.L_692:
        /*00b0*/ 	.byte	0x03, 0x5f
        /*00b2*/ 	.short	0x0101


	//----- nvinfo : EIATTR_INT_WARP_WIDE_INSTR_OFFSETS
	.align		4
        /*00b4*/ 	.byte	0x04, 0x31
        /*00b6*/ 	.short	(.L_694 - .L_693)


	//   ....[0]....
.L_693:
        /*00b8*/ 	.word	0x00000180


	//   ....[1]....
        /*00bc*/ 	.word	0x00000240


	//   ....[2]....
        /*00c0*/ 	.word	0x00005710


	//   ....[3]....
        /*00c4*/ 	.word	0x00005ec0


	//   ....[4]....
        /*00c8*/ 	.word	0x00006520


	//----- nvinfo : EIATTR_COOP_GROUP_MASK_REGIDS
	.align		4
.L_694:
        /*00cc*/ 	.byte	0x04, 0x29
        /*00ce*/ 	.short	(.L_696 - .L_695)


	//   ....[0]....
.L_695:
        /*00d0*/ 	.word	0xffffffff


	//   ....[1]....
        /*00d4*/ 	.word	0xffffffff


	//   ....[2]....
        /*00d8*/ 	.word	0xffffffff


	//   ....[3]....
        /*00dc*/ 	.word	0xffffffff


	//   ....[4]....
        /*00e0*/ 	.word	0xffffffff


	//   ....[5]....
        /*00e4*/ 	.word	0xffffffff


	//   ....[6]....
        /*00e8*/ 	.word	0xffffffff


	//   ....[7]....
        /*00ec*/ 	.word	0xffffffff


	//   ....[8]....
        /*00f0*/ 	.word	0xffffffff


	//   ....[9]....
        /*00f4*/ 	.word	0xffffffff


	//   ....[10]....
        /*00f8*/ 	.word	0xffffffff


	//   ....[11]....
        /*00fc*/ 	.word	0xffffffff


	//   ....[12]....
        /*0100*/ 	.word	0xffffffff


	//   ....[13]....
        /*0104*/ 	.word	0xffffffff


	//   ....[14]....
        /*0108*/ 	.word	0xffffffff


	//   ....[15]....
        /*010c*/ 	.word	0xffffffff


	//   ....[16]....
        /*0110*/ 	.word	0xffffffff


	//   ....[17]....
        /*0114*/ 	.word	0x0500000f


	//   ....[18]....
        /*0118*/ 	.word	0x0500000f


	//   ....[19]....
        /*011c*/ 	.word	0x0500000f


	//   ....[20]....
        /*0120*/ 	.word	0x0500000f


	//   ....[21]....
        /*0124*/ 	.word	0x0500000f


	//   ....[22]....
        /*0128*/ 	.word	0x0500000f


	//----- nvinfo : EIATTR_COOP_GROUP_INSTR_OFFSETS
	.align		4
.L_696:
        /*012c*/ 	.byte	0x04, 0x28
        /*012e*/ 	.short	(.L_698 - .L_697)


	//   ....[0]....
.L_697:
        /*0130*/ 	.word	0x00000060


	//   ....[1]....
        /*0134*/ 	.word	0x00000190


	//   ....[2]....
        /*0138*/ 	.word	0x00000220


	//   ....[3]....
        /*013c*/ 	.word	0x000003a0


	//   ....[4]....
        /*0140*/ 	.word	0x00000600


	//   ....[5]....
        /*0144*/ 	.word	0x00001200


	//   ....[6]....
        /*0148*/ 	.word	0x000042d0


	//   ....[7]....
        /*014c*/ 	.word	0x00004450


	//   ....[8]....
        /*0150*/ 	.word	0x00004700


	//   ....[9]....
        /*0154*/ 	.word	0x00004890


	//   ....[10]....
        /*0158*/ 	.word	0x000049a0


	//   ....[11]....
        /*015c*/ 	.word	0x00005180


	//   ....[12]....
        /*0160*/ 	.word	0x00005640


	//   ....[13]....
        /*0164*/ 	.word	0x00005a00


	//   ....[14]....
        /*0168*/ 	.word	0x00005df0


	//   ....[15]....
        /*016c*/ 	.word	0x000060a0


	//   ....[16]....
        /*0170*/ 	.word	0x00006450


	//   ....[17]....
        /*0174*/ 	.word	0x00008d90


	//   ....[18]....
        /*0178*/ 	.word	0x00008ee0


	//   ....[19]....
        /*017c*/ 	.word	0x00008f50


	//   ....[20]....
        /*0180*/ 	.word	0x00008fc0


	//   ....[21]....
        /*0184*/ 	.word	0x00009030


	//   ....[22]....
        /*0188*/ 	.word	0x000090a0


	//----- nvinfo : EIATTR_REG_RECONFIG
	.align		4
.L_698:
        /*018c*/ 	.byte	0x01, 0x54
	.zero		2


	//----- nvinfo : EIATTR_SYSCALL_OFFSETS
	.align		4
        /*0190*/ 	.byte	0x04, 0x46
        /*0192*/ 	.short	(.L_700 - .L_699)


	//   ....[0]....
.L_699:
        /*0194*/ 	.word	0x00000e60


	//   ....[1]....
        /*0198*/ 	.word	0x00000f50


	//   ....[2]....
        /*019c*/ 	.word	0x00001090


	//   ....[3]....
        /*01a0*/ 	.word	0x00001180


	//----- nvinfo : EIATTR_MBARRIER_INSTR_OFFSETS
	.align		4
.L_700:
        /*01a4*/ 	.byte	0x04, 0x39
        /*01a6*/ 	.short	(.L_702 - .L_701)


	//   ....[0]....
.L_701:
        /*01a8*/ 	.word	0x00000260
        /*01ac*/ 	.word	0x000000ff
        /*01b0*/ 	.word	0x00036400
        /*01b4*/ 	.short	0x0100
        /*01b6*/ 	.byte	0x06
	.zero		1


	//   ....[1]....
        /*01b8*/ 	.word	0x00000350
        /*01bc*/ 	.word	0x000000ff
        /*01c0*/ 	.word	0x00036410
        /*01c4*/ 	.short	0x0100
        /*01c6*/ 	.byte	0x08
	.zero		1


	//   ....[2]....
        /*01c8*/ 	.word	0x00000360
        /*01cc*/ 	.word	0x000000ff
        /*01d0*/ 	.word	0x00036420
        /*01d4*/ 	.short	0x0100
        /*01d6*/ 	.byte	0x08
	.zero		1


	//   ....[3]....
        /*01d8*/ 	.word	0x00000370
        /*01dc*/ 	.word	0x000000ff
        /*01e0*/ 	.word	0x00036418
        /*01e4*/ 	.short	0x0100
        /*01e6*/ 	.byte	0x08
	.zero		1


	//   ....[4]....
        /*01e8*/ 	.word	0x00000380
        /*01ec*/ 	.word	0x000000ff
        /*01f0*/ 	.word	0x00036428
        /*01f4*/ 	.short	0x0100
        /*01f6*/ 	.byte	0x08
	.zero		1


	//   ....[5]....
        /*01f8*/ 	.word	0x000004b0
        /*01fc*/ 	.word	0x000000ff
        /*0200*/ 	.word	0x00036430
        /*0204*/ 	.short	0x0100
        /*0206*/ 	.byte	0x08
	.zero		1


	//   ....[6]....
        /*0208*/ 	.word	0x000004c0
        /*020c*/ 	.word	0x000000ff
        /*0210*/ 	.word	0x00036438
        /*0214*/ 	.short	0x0100
        /*0216*/ 	.byte	0x08
	.zero		1


	//   ....[7]....
        /*0218*/ 	.word	0x00001230
        /*021c*/ 	.word	0x000000ff
        /*0220*/ 	.word	0x00036400
        /*0224*/ 	.short	0x010a
        /*0226*/ 	.byte	0x2b
	.zero		1


	//   ....[8]....
        /*0228*/ 	.word	0x00001320
        /*022c*/ 	.word	0x000000ff
        /*0230*/ 	.word	0x00036400
        /*0234*/ 	.short	0x010a
        /*0236*/ 	.byte	0x2b
	.zero		1


	//   ....[9]....
        /*0238*/ 	.word	0x00001a40
        /*023c*/ 	.word	0x00000003
        /*0240*/ 	.word	0x00036410
        /*0244*/ 	.short	0x010a
        /*0246*/ 	.byte	0x3f
	.zero		1


	//   ....[10]....
        /*0248*/ 	.word	0x00001a80
        /*024c*/ 	.word	0x00000003
        /*0250*/ 	.word	0x00036410
        /*0254*/ 	.short	0x010a
        /*0256*/ 	.byte	0x3f
	.zero		1


	//   ....[11]....
        /*0258*/ 	.word	0x00002120
        /*025c*/ 	.word	0x000000ff
        /*0260*/ 	.word	0x00036430
        /*0264*/ 	.short	0x010a
        /*0266*/ 	.byte	0x2b
	.zero		1


	//   ....[12]....
        /*0268*/ 	.word	0x00002160
        /*026c*/ 	.word	0x000000ff
        /*0270*/ 	.word	0x00036430
        /*0274*/ 	.short	0x010a
        /*0276*/ 	.byte	0x2b
	.zero		1


	//   ....[13]....
        /*0278*/ 	.word	0x000035c0
        /*027c*/ 	.word	0x000000ff
        /*0280*/ 	.word	0x00000000
        /*0284*/ 	.short	0x0101
        /*0286*/ 	.byte	0x05
	.zero		1


	//   ....[14]....
        /*0288*/ 	.word	0x00003960
        /*028c*/ 	.word	0x00000003
        /*0290*/ 	.word	0x00000000
        /*0294*/ 	.short	0x0101
        /*0296*/ 	.byte	0x3f
	.zero		1


	//   ....[15]....
        /*0298*/ 	.word	0x00006c80
        /*029c*/ 	.word	0x0000000c
        /*02a0*/ 	.word	0x00036420
        /*02a4*/ 	.short	0x010a
        /*02a6*/ 	.byte	0x3f
	.zero		1


	//   ....[16]....
        /*02a8*/ 	.word	0x00007410
        /*02ac*/ 	.word	0x0000000c
        /*02b0*/ 	.word	0x00036438
        /*02b4*/ 	.short	0x010a
        /*02b6*/ 	.byte	0x3f
	.zero		1


	//   ....[17]....
        /*02b8*/ 	.word	0x00007790
        /*02bc*/ 	.word	0x0000000c
        /*02c0*/ 	.word	0x00036428
        /*02c4*/ 	.short	0x010a
        /*02c6*/ 	.byte	0x3f
	.zero		1


	//   ....[18]....
        /*02c8*/ 	.word	0x00007ae0
        /*02cc*/ 	.word	0x0000000c
        /*02d0*/ 	.word	0x00036438
        /*02d4*/ 	.short	0x010a
        /*02d6*/ 	.byte	0x3f
	.zero		1


	//   ....[19]....
        /*02d8*/ 	.word	0x00007e00
        /*02dc*/ 	.word	0x0000000c
        /*02e0*/ 	.word	0x00036420
        /*02e4*/ 	.short	0x010a
        /*02e6*/ 	.byte	0x3f
	.zero		1


	//   ....[20]....
        /*02e8*/ 	.word	0x00008180
        /*02ec*/ 	.word	0x0000000c
        /*02f0*/ 	.word	0x00036438
        /*02f4*/ 	.short	0x010a
        /*02f6*/ 	.byte	0x3f
	.zero		1


	//   ....[21]....
        /*02f8*/ 	.word	0x00008490
        /*02fc*/ 	.word	0x0000000c
        /*0300*/ 	.word	0x00036428
        /*0304*/ 	.short	0x010a
        /*0306*/ 	.byte	0x3f
	.zero		1


	//   ....[22]....
        /*0308*/ 	.word	0x000087b0
        /*030c*/ 	.word	0x0000000c
        /*0310*/ 	.word	0x00036438
        /*0314*/ 	.short	0x010a
        /*0316*/ 	.byte	0x3f
	.zero		1


	//   ....[23]....
        /*0318*/ 	.word	0x00008c20
        /*031c*/ 	.word	0x00000005
        /*0320*/ 	.word	0x00000000
        /*0324*/ 	.short	0x010a
        /*0326*/ 	.byte	0x3f
	.zero		1


	//   ....[24]....
        /*0328*/ 	.word	0x00008ca0
        /*032c*/ 	.word	0x00000017
        /*0330*/ 	.word	0x00000000
        /*0334*/ 	.short	0x010a
        /*0336*/ 	.byte	0x3f
	.zero		1


	//   ....[25]....
        /*0338*/ 	.word	0x00008cf0
        /*033c*/ 	.word	0x00000007
        /*0340*/ 	.word	0x00036438
        /*0344*/ 	.short	0x010a
        /*0346*/ 	.byte	0x3f
	.zero		1


	//   ....[26]....
        /*0348*/ 	.word	0x00008dc0
        /*034c*/ 	.word	0x00000013
        /*0350*/ 	.word	0x00036400
        /*0354*/ 	.short	0x010a
        /*0356*/ 	.byte	0x3f
	.zero		1


	//   ....[27]....
        /*0358*/ 	.word	0x00008e10
        /*035c*/ 	.word	0x00000003
        /*0360*/ 	.word	0x00036410
        /*0364*/ 	.short	0x010a
        /*0366*/ 	.byte	0x3f
	.zero		1


	//   ....[28]....
        /*0368*/ 	.word	0x00008e60
        /*036c*/ 	.word	0x00000013
        /*0370*/ 	.word	0x00036430
        /*0374*/ 	.short	0x010a
        /*0376*/ 	.byte	0x3f
	.zero		1


	//   ....[29]....
        /*0378*/ 	.word	0x000090e0
        /*037c*/ 	.word	0x0000000c
        /*0380*/ 	.word	0x00036420
        /*0384*/ 	.short	0x010a
        /*0386*/ 	.byte	0x3f
	.zero		1


	//   ....[30]....
        /*0388*/ 	.word	0x00009130
        /*038c*/ 	.word	0x0000000c
        /*0390*/ 	.word	0x00036438
        /*0394*/ 	.short	0x010a
        /*0396*/ 	.byte	0x3f
	.zero		1


	//   ....[31]....
        /*0398*/ 	.word	0x00009180
        /*039c*/ 	.word	0x0000000c
        /*03a0*/ 	.word	0x00036428
        /*03a4*/ 	.short	0x010a
        /*03a6*/ 	.byte	0x3f
	.zero		1


	//   ....[32]....
        /*03a8*/ 	.word	0x000091f0
        /*03ac*/ 	.word	0x0000000c
        /*03b0*/ 	.word	0x00036438
        /*03b4*/ 	.short	0x010a
        /*03b6*/ 	.byte	0x3f
	.zero		1


	//   ....[33]....
        /*03b8*/ 	.word	0x00009260
        /*03bc*/ 	.word	0x0000000c
        /*03c0*/ 	.word	0x00036420
        /*03c4*/ 	.short	0x010a
        /*03c6*/ 	.byte	0x3f
	.zero		1


	//   ....[34]....
        /*03c8*/ 	.word	0x000092b0
        /*03cc*/ 	.word	0x0000000c
        /*03d0*/ 	.word	0x00036438
        /*03d4*/ 	.short	0x010a
        /*03d6*/ 	.byte	0x3f
	.zero		1


	//   ....[35]....
        /*03d8*/ 	.word	0x00009300
        /*03dc*/ 	.word	0x0000000c
        /*03e0*/ 	.word	0x00036428
        /*03e4*/ 	.short	0x010a
        /*03e6*/ 	.byte	0x3f
	.zero		1


	//   ....[36]....
        /*03e8*/ 	.word	0x00009350
        /*03ec*/ 	.word	0x0000000c
        /*03f0*/ 	.word	0x00036438
        /*03f4*/ 	.short	0x010a
        /*03f6*/ 	.byte	0x3f
	.zero		1


	//   ....[37]....
        /*03f8*/ 	.word	0x00009430
        /*03fc*/ 	.word	0x00000005
        /*0400*/ 	.word	0x00000000
        /*0404*/ 	.short	0x010a
        /*0406*/ 	.byte	0x3f
	.zero		1


	//   ....[38]....
        /*0408*/ 	.word	0x00009480
        /*040c*/ 	.word	0x00000017
        /*0410*/ 	.word	0x00000000
        /*0414*/ 	.short	0x010a
        /*0416*/ 	.byte	0x3f
	.zero		1


	//----- nvinfo : EIATTR_NUM_MBARRIERS
	.align		4
.L_702:
        /*0418*/ 	.byte	0x03, 0x38
        /*041a*/ 	.short	0x0007


	//----- nvinfo : EIATTR_EXIT_INSTR_OFFSETS
	.align		4
        /*041c*/ 	.byte	0x04, 0x1c
        /*041e*/ 	.short	(.L_704 - .L_703)


	//   ....[0]....
.L_703:
        /*0420*/ 	.word	0x00008d40


	//----- nvinfo : EIATTR_MAX_THREADS
	.align		4
.L_704:
        /*0424*/ 	.byte	0x04, 0x05
        /*0426*/ 	.short	(.L_706 - .L_705)
.L_705:
        /*0428*/ 	.word	0x00000200
        /*042c*/ 	.word	0x00000001
        /*0430*/ 	.word	0x00000001


	//----- nvinfo : EIATTR_CRS_STACK_SIZE
	.align		4
.L_706:
        /*0434*/ 	.byte	0x04, 0x1e
        /*0436*/ 	.short	(.L_708 - .L_707)
.L_707:
        /*0438*/ 	.word	0x00000000


	//----- nvinfo : EIATTR_CBANK_PARAM_SIZE
	.align		4
.L_708:
        /*043c*/ 	.byte	0x03, 0x19
        /*043e*/ 	.short	0x0770


	//----- nvinfo : EIATTR_PARAM_CBANK
	.align		4
        /*0440*/ 	.byte	0x04, 0x0a
        /*0442*/ 	.short	(.L_710 - .L_709)
	.align		4
.L_709:
        /*0444*/ 	.word	index@(.nv.constant0._ZN7cutlass13device_kernelIN5flash11enable_sm90INS1_16FlashAttnBwdSm90INS1_25CollectiveMainloopBwdSm90ILi2ELi1ELi1EN4cute5tupleIJNS5_1CILi1EEES8_S8_EEENS6_IJNS7_ILi64EEENS7_ILi96EEENS7_ILi192EEEEEENS_6half_tEfNS_4arch4Sm90ELb1ELb0ELb0ELb0ELb1ELb0ELb1ELb0ELi3ELi1ELi1ELi1ELb0EEENS1_24CollectiveEpilogueBwdGQAISD_fSG_Li384ELb0ELb1EEENS1_25SingleTileBwdLPTSchedulerILb0ELi96ELb1EEEEEEEEEvNT_6ParamsE)
        /*0448*/ 	.short	0x0210
        /*044a*/ 	.short	0x0770


	//----- nvinfo : EIATTR_SW_WAR
	.align		4
.L_710:
        /*044c*/ 	.byte	0x04, 0x36
        /*044e*/ 	.short	(.L_712 - .L_711)
.L_711:
        /*0450*/ 	.word	0x00000008
.L_712:


//--------------------- .nv.info._ZN7cutlass13device_kernelIN5flash22FlashAttnBwdPreprocessIN4cute5tupleIJNS3_1CILi64EEENS5_ILi192EEEEEENS_6half_tEfNS_4arch4Sm90ELb1ELb0EEEEEvNT_6ParamsE --------------------------
	.section	.nv.info._ZN7cutlass13device_kernelIN5flash22FlashAttnBwdPreprocessIN4cute5tupleIJNS3_1CILi64EEENS5_ILi192EEEEEENS_6half_tEfNS_4arch4Sm90ELb1ELb0EEEEEvNT_6ParamsE,"",@"SHT_CUDA_INFO"
	.sectionflags	@""
	.align	4


	//----- nvinfo : EIATTR_CUDA_API_VERSION
	.align		4
        /*0000*/ 	.byte	0x04, 0x37
        /*0002*/ 	.short	(.L_714 - .L_713)
.L_713:
        /*0004*/ 	.word	0x00000082


	//----- nvinfo : EIATTR_KPARAM_INFO
	.align		4
.L_714:
        /*0008*/ 	.byte	0x04, 0x17
        /*000a*/ 	.short	(.L_716 - .L_715)
.L_715:
        /*000c*/ 	.word	0x00000000
        /*0010*/ 	.short	0x0000
        /*0012*/ 	.short	0x0000
        /*0014*/ 	.byte	0x00, 0xf0, 0xc1, 0x03


	//----- nvinfo : EIATTR_SPARSE_MMA_MASK
	.align		4
.L_716:
        /*0018*/ 	.byte	0x03, 0x50
        /*001a*/ 	.short	0x0000


	//----- nvinfo : EIATTR_MAXREG_COUNT
	.align		4
        /*001c*/ 	.byte	0x03, 0x1b
        /*001e*/ 	.short	0x0080


	//----- nvinfo : EIATTR_MERCURY_ISA_VERSION
	.align		4
        /*0020*/ 	.byte	0x03, 0x5f
        /*0022*/ 	.short	0x0101


	//----- nvinfo : EIATTR_COOP_GROUP_MASK_REGIDS
	.align		4
        /*0024*/ 	.byte	0x04, 0x29
        /*0026*/ 	.short	(.L_718 - .L_717)


	//   ....[0]....
.L_717:
        /*0028*/ 	.word	0xffffffff


	//   ....[1]....
        /*002c*/ 	.word	0xffffffff


	//   ....[2]....
        /*0030*/ 	.word	0xffffffff


	//   ....[3]....
        /*0034*/ 	.word	0xffffffff


	//   ....[4]....
        /*0038*/ 	.word	0xffffffff


	//   ....[5]....
        /*003c*/ 	.word	0xffffffff


	//----- nvinfo : EIATTR_COOP_GROUP_INSTR_OFFSETS
	.align		4
.L_718:
        /*0040*/ 	.byte	0x04, 0x28
        /*0042*/ 	.short	(.L_720 - .L_719)


	//   ....[0]....
.L_719:
        /*0044*/ 	.word	0x00001670


	//   ....[1]....
        /*0048*/ 	.word	0x00001680


	//   ....[2]....
        /*004c*/ 	.word	0x000016c0


	//   ....[3]....
        /*0050*/ 	.word	0x000016d0


	//   ....[4]....
        /*0054*/ 	.word	0x00001700


	//   ....[5]....
        /*0058*/ 	.word	0x00001710


	//----- nvinfo : EIATTR_EXIT_INSTR_OFFSETS
	.align		4
.L_720:
        /*005c*/ 	.byte	0x04, 0x1c
        /*005e*/ 	.short	(.L_722 - .L_721)


	//   ....[0]....
.L_721:
        /*0060*/ 	.word	0x00001c90


	//   ....[1]....
        /*0064*/ 	.word	0x00001d10


	//----- nvinfo : EIATTR_MAX_THREADS
	.align		4
.L_722:
        /*0068*/ 	.byte	0x04, 0x05
        /*006a*/ 	.short	(.L_724 - .L_723)
.L_723:
        /*006c*/ 	.word	0x00000100
        /*0070*/ 	.word	0x00000001
        /*0074*/ 	.word	0x00000001


	//----- nvinfo : EIATTR_CRS_STACK_SIZE
	.align		4
.L_724:
        /*0078*/ 	.byte	0x04, 0x1e
        /*007a*/ 	.short	(.L_726 - .L_725)
.L_725:
        /*007c*/ 	.word	0x00000000


	//----- nvinfo : EIATTR_CBANK_PARAM_SIZE
	.align		4
.L_726:
        /*0080*/ 	.byte	0x03, 0x19
        /*0082*/ 	.short	0x00f0


	//----- nvinfo : EIATTR_PARAM_CBANK
	.align		4
        /*0084*/ 	.byte	0x04, 0x0a
        /*0086*/ 	.short	(.L_728 - .L_727)
	.align		4
.L_727:
        /*0088*/ 	.word	index@(.nv.constant0._ZN7cutlass13device_kernelIN5flash22FlashAttnBwdPreprocessIN4cute5tupleIJNS3_1CILi64EEENS5_ILi192EEEEEENS_6half_tEfNS_4arch4Sm90ELb1ELb0EEEEEvNT_6ParamsE)
        /*008c*/ 	.short	0x0210
        /*008e*/ 	.short	0x00f0


	//----- nvinfo : EIATTR_SW_WAR
	.align		4
.L_728:
        /*0090*/ 	.byte	0x04, 0x36
        /*0092*/ 	.short	(.L_730 - .L_729)
.L_729:
        /*0094*/ 	.word	0x00000008
.L_730:


//--------------------- .nv.info._ZN7cutlass13device_kernelIN5flash11enable_sm90INS1_16FlashAttnBwdSm90INS1_25CollectiveMainloopBwdSm90ILi2ELi1ELi1EN4cute5tupleIJNS5_1CILi1EEES8_S8_EEENS6_IJNS7_ILi64EEENS7_ILi96EEENS7_ILi192EEEEEENS_6half_tEfNS_4arch4Sm90ELb1ELb0ELb0ELb1ELb0ELb0ELb1ELb0ELi3ELi1ELi1ELi1ELb0EEENS1_21CollectiveEpilogueBwdISD_SE_SG_Li384ELb1ELb1ELi3EEENS1_25SingleTileBwdLPTSchedulerILb1ELi96ELb0EEEEEEEEEvNT_6ParamsE --------------------------
	.section	.nv.info._ZN7cutlass13device_kernelIN5flash11enable_sm90INS1_16FlashAttnBwdSm90INS1_25CollectiveMainloopBwdSm90ILi2ELi1ELi1EN4cute5tupleIJNS5_1CILi1EEES8_S8_EEENS6_IJNS7_ILi64EEENS7_ILi96EEENS7_ILi192EEEEEENS_6half_tEfNS_4arch4Sm90ELb1ELb0ELb0ELb1ELb0ELb0ELb1ELb0ELi3ELi1ELi1ELi1ELb0EEENS1_21CollectiveEpilogueBwdISD_SE_SG_Li384ELb1ELb1ELi3EEENS1_25SingleTileBwdLPTSchedulerILb1ELi96ELb0EEEEEEEEEvNT_6ParamsE,"",@"SHT_CUDA_INFO"
	.sectionflags	@""
	.align	4


	//----- nvinfo : EIATTR_CUDA_API_VERSION
	.align		4
        /*0000*/ 	.byte	0x04, 0x37
        /*0002*/ 	.short	(.L_732 - .L_731)
.L_731:
        /*0004*/ 	.word	0x00000082


	//----- nvinfo : EIATTR_KPARAM_INFO
	.align		4
.L_732:
        /*0008*/ 	.byte	0x04, 0x17
        /*000a*/ 	.short	(.L_734 - .L_733)
.L_733:
        /*000c*/ 	.word	0x00000000
        /*0010*/ 	.short	0x0000
        /*0012*/ 	.short	0x0070
        /*0014*/ 	.byte	0x00, 0xf0, 0x01, 0x1a


	//----- nvinfo : EIATTR_SPARSE_MMA_MASK
	.align		4
.L_734:
        /*0018*/ 	.byte	0x03, 0x50
        /*001a*/ 	.short	0x0000


	//----- nvinfo : EIATTR_MAXREG_COUNT
	.align		4
        /*001c*/ 	.byte	0x03, 0x1b
        /*001e*/ 	.short	0x0080


	//----- nvinfo : EIATTR_NUM_BARRIERS
	.align		4
        /*0020*/ 	.byte	0x02, 0x4c
        /*0022*/ 	.byte	0x10
	.zero		1


	//----- nvinfo : EIATTR_EXTERNS
	.align		4
        /*0024*/ 	.byte	0x04, 0x0f
        /*0026*/ 	.short	(.L_736 - .L_735)


	//   ....[0]....
	.align		4
.L_735:
        /*0028*/ 	.word	index@(__assertfail)


	//----- nvinfo : EIATTR_ANNOTATIONS
	.align		4
.L_736:
        /*002c*/ 	.byte	0x04, 0x55
        /*002e*/ 	.short	(.L_738 - .L_737)


	//   ....[0]....
.L_737:
        /*0030*/ 	.word	0x00000001
        /*0034*/ 	.byte	0x40, 0x05, 0x00, 0x00, 0x01, 0x00, 0x00, 0x00, 0x00, 0x17, 0x00, 0x00, 0x01, 0x00, 0x00, 0x00
        /*0044*/ 	.byte	0x10, 0xad, 0x00, 0x00


	//----- nvinfo : EIATTR_MERCURY_ISA_VERSION
	.align		4
.L_738:
        /*0048*/ 	.byte	0x03, 0x5f
        /*004a*/ 	.short	0x0101


	//----- nvinfo : EIATTR_INT_WARP_WIDE_INSTR_OFFSETS
	.align		4
        /*004c*/ 	.byte	0x04, 0x31
        /*004e*/ 	.short	(.L_740 - .L_739)


	//   ....[0]....
.L_739:
        /*0050*/ 	.word	0x00000180


	//   ....[1]....
        /*0054*/ 	.word	0x00000240


	//----- nvinfo : EIATTR_COOP_GROUP_MASK_REGIDS
	.align		4
.L_740:
        /*0058*/ 	.byte	0x04, 0x29
        /*005a*/ 	.short	(.L_742 - .L_741)


	//   ....[0]....
.L_741:
        /*005c*/ 	.word	0xffffffff


	//   ....[1]....
        /*0060*/ 	.word	0xffffffff


	//   ....[2]....
        /*0064*/ 	.word	0xffffffff


	//   ....[3]....
        /*0068*/ 	.word	0xffffffff


	//   ....[4]....
        /*006c*/ 	.word	0xffffffff


	//   ....[5]....
        /*0070*/ 	.word	0xffffffff


	//   ....[6]....
        /*0074*/ 	.word	0xffffffff


	//   ....[7]....
        /*0078*/ 	.word	0x0500000f


	//----- nvinfo : EIATTR_COOP_GROUP_INSTR_OFFSETS
	.align		4
.L_742:
        /*007c*/ 	.byte	0x04, 0x28
        /*007e*/ 	.short	(.L_744 - .L_743)


	//   ....[0]....
.L_743:
        /*0080*/ 	.word	0x00000060


	//   ....[1]....
        /*0084*/ 	.word	0x00000190


	//   ....[2]....
        /*0088*/ 	.word	0x00000220


	//   ....[3]....
        /*008c*/ 	.word	0x000003a0


	//   ....[4]....
        /*0090*/ 	.word	0x00000600


	//   ....[5]....
        /*0094*/ 	.word	0x000015a0


	//   ....[6]....
        /*0098*/ 	.word	0x000068c0


	//   ....[7]....
        /*009c*/ 	.word	0x0000af40


	//----- nvinfo : EIATTR_REG_RECONFIG
	.align		4
.L_744:
        /*00a0*/ 	.byte	0x01, 0x54
	.zero		2


	//----- nvinfo : EIATTR_SYSCALL_OFFSETS
	.align		4
        /*00a4*/ 	.byte	0x04, 0x46
        /*00a6*/ 	.short	(.L_746 - .L_745)


	//   ....[0]....
.L_745:
        /*00a8*/ 	.word	0x00001200


	//   ....[1]....
        /*00ac*/ 	.word	0x000012f0


	//   ....[2]....
        /*00b0*/ 	.word	0x00001430


	//   ....[3]....
        /*00b4*/ 	.word	0x00001520


	//----- nvinfo : EIATTR_MBARRIER_INSTR_OFFSETS
	.align		4
.L_746:
        /*00b8*/ 	.byte	0x04, 0x39
        /*00ba*/ 	.short	(.L_748 - .L_747)


	//   ....[0]....
.L_747:
        /*00bc*/ 	.word	0x00000260
        /*00c0*/ 	.word	0x000000ff
        /*00c4*/ 	.word	0x00036400
        /*00c8*/ 	.short	0x0100
        /*00ca*/ 	.byte	0x06
	.zero		1


	//   ....[1]....
        /*00cc*/ 	.word	0x00000350
        /*00d0*/ 	.word	0x000000ff
        /*00d4*/ 	.word	0x00036410
        /*00d8*/ 	.short	0x0100
        /*00da*/ 	.byte	0x08
	.zero		1


	//   ....[2]....
        /*00dc*/ 	.word	0x00000360
        /*00e0*/ 	.word	0x000000ff
        /*00e4*/ 	.word	0x00036420
        /*00e8*/ 	.short	0x0100
        /*00ea*/ 	.byte	0x08
	.zero		1


	//   ....[3]....
        /*00ec*/ 	.word	0x00000370
        /*00f0*/ 	.word	0x000000ff
        /*00f4*/ 	.word	0x00036418
        /*00f8*/ 	.short	0x0100
        /*00fa*/ 	.byte	0x08
	.zero		1


	//   ....[4]....
        /*00fc*/ 	.word	0x00000380
        /*0100*/ 	.word	0x000000ff
        /*0104*/ 	.word	0x00036428
        /*0108*/ 	.short	0x0100
        /*010a*/ 	.byte	0x08
	.zero		1


	//   ....[5]....
        /*010c*/ 	.word	0x000004b0
        /*0110*/ 	.word	0x000000ff
        /*0114*/ 	.word	0x00036430
        /*0118*/ 	.short	0x0100
        /*011a*/ 	.byte	0x08
	.zero		1


	//   ....[6]....
        /*011c*/ 	.word	0x000004c0
        /*0120*/ 	.word	0x000000ff
        /*0124*/ 	.word	0x00036438
        /*0128*/ 	.short	0x0100
        /*012a*/ 	.byte	0x08
	.zero		1


	//   ....[7]....
        /*012c*/ 	.word	0x000015e0
        /*0130*/ 	.word	0x000000ff
        /*0134*/ 	.word	0x00036400
        /*0138*/ 	.short	0x010a
        /*013a*/ 	.byte	0x24
	.zero		1


	//   ....[8]....
        /*013c*/ 	.word	0x000016e0
        /*0140*/ 	.word	0x000000ff
        /*0144*/ 	.word	0x00036400
        /*0148*/ 	.short	0x010a
        /*014a*/ 	.byte	0x24
	.zero		1


	//   ....[9]....
        /*014c*/ 	.word	0x00001dc0
        /*0150*/ 	.word	0x00000003
        /*0154*/ 	.word	0x00036410
        /*0158*/ 	.short	0x010a
        /*015a*/ 	.byte	0x3f
	.zero		1


	//   ....[10]....
        /*015c*/ 	.word	0x00001e00
        /*0160*/ 	.word	0x00000003
        /*0164*/ 	.word	0x00036410
        /*0168*/ 	.short	0x010a
        /*016a*/ 	.byte	0x3f
	.zero		1


	//   ....[11]....
        /*016c*/ 	.word	0x000024a0
        /*0170*/ 	.word	0x000000ff
        /*0174*/ 	.word	0x00036430
        /*0178*/ 	.short	0x010a
        /*017a*/ 	.byte	0x24
	.zero		1


	//   ....[12]....
        /*017c*/ 	.word	0x000024e0
        /*0180*/ 	.word	0x000000ff
        /*0184*/ 	.word	0x00036430
        /*0188*/ 	.short	0x010a
        /*018a*/ 	.byte	0x24
	.zero		1


	//   ....[13]....
        /*018c*/ 	.word	0x00003960
        /*0190*/ 	.word	0x000000ff
        /*0194*/ 	.word	0x00000000
        /*0198*/ 	.short	0x0101
        /*019a*/ 	.byte	0x04
	.zero		1


	//   ....[14]....
        /*019c*/ 	.word	0x00003cf0
        /*01a0*/ 	.word	0x00000003
        /*01a4*/ 	.word	0x00000000
        /*01a8*/ 	.short	0x0101
        /*01aa*/ 	.byte	0x3f
	.zero		1


	//   ....[15]....
        /*01ac*/ 	.word	0x00008e40
        /*01b0*/ 	.word	0x00000000
        /*01b4*/ 	.word	0x00036420
        /*01b8*/ 	.short	0x010a
        /*01ba*/ 	.byte	0x3f
	.zero		1


	//   ....[16]....
        /*01bc*/ 	.word	0x00009630
        /*01c0*/ 	.word	0x00000000
        /*01c4*/ 	.word	0x00036438
        /*01c8*/ 	.short	0x010a
        /*01ca*/ 	.byte	0x3f
	.zero		1


	//   ....[17]....
        /*01cc*/ 	.word	0x00009990
        /*01d0*/ 	.word	0x00000000
        /*01d4*/ 	.word	0x00036428
        /*01d8*/ 	.short	0x010a
        /*01da*/ 	.byte	0x3f
	.zero		1


	//   ....[18]....
        /*01dc*/ 	.word	0x00009cc0
        /*01e0*/ 	.word	0x00000000
        /*01e4*/ 	.word	0x00036438
        /*01e8*/ 	.short	0x010a
        /*01ea*/ 	.byte	0x3f
	.zero		1


	//   ....[19]....
        /*01ec*/ 	.word	0x00009fb0
        /*01f0*/ 	.word	0x00000000
        /*01f4*/ 	.word	0x00036420
        /*01f8*/ 	.short	0x010a
        /*01fa*/ 	.byte	0x3f
	.zero		1


	//   ....[20]....
        /*01fc*/ 	.word	0x0000a330
        /*0200*/ 	.word	0x00000000
        /*0204*/ 	.word	0x00036438
        /*0208*/ 	.short	0x010a
        /*020a*/ 	.byte	0x3f
	.zero		1


	//   ....[21]....
        /*020c*/ 	.word	0x0000a630
        /*0210*/ 	.word	0x00000000
        /*0214*/ 	.word	0x00036428
        /*0218*/ 	.short	0x010a
        /*021a*/ 	.byte	0x3f
	.zero		1


	//   ....[22]....
        /*021c*/ 	.word	0x0000a970
        /*0220*/ 	.word	0x00000000
        /*0224*/ 	.word	0x00036438
        /*0228*/ 	.short	0x010a
        /*022a*/ 	.byte	0x3f
	.zero		1


	//   ....[23]....
        /*022c*/ 	.word	0x0000add0
        /*0230*/ 	.word	0x00000007
        /*0234*/ 	.word	0x00000000
        /*0238*/ 	.short	0x010a
        /*023a*/ 	.byte	0x3f
	.zero		1


	//   ....[24]....
        /*023c*/ 	.word	0x0000ae50
        /*0240*/ 	.word	0x00000003
        /*0244*/ 	.word	0x00000000
        /*0248*/ 	.short	0x010a
        /*024a*/ 	.byte	0x3f
	.zero		1


	//   ....[25]....
        /*024c*/ 	.word	0x0000aea0
        /*0250*/ 	.word	0x00000009
        /*0254*/ 	.word	0x00036438
        /*0258*/ 	.short	0x010a
        /*025a*/ 	.byte	0x3f
	.zero		1


	//   ....[26]....
        /*025c*/ 	.word	0x0000af70
        /*0260*/ 	.word	0x0000009c
        /*0264*/ 	.word	0x00036400
        /*0268*/ 	.short	0x010a
        /*026a*/ 	.byte	0x3f
	.zero		1


	//   ....[27]....
        /*026c*/ 	.word	0x0000afc0
        /*0270*/ 	.word	0x00000003
        /*0274*/ 	.word	0x00036410
        /*0278*/ 	.short	0x010a
        /*027a*/ 	.byte	0x3f
	.zero		1


	//   ....[28]....
        /*027c*/ 	.word	0x0000b010
        /*0280*/ 	.word	0x0000009c
        /*0284*/ 	.word	0x00036430
        /*0288*/ 	.short	0x010a
        /*028a*/ 	.byte	0x3f
	.zero		1


	//   ....[29]....
        /*028c*/ 	.word	0x0000b060
        /*0290*/ 	.word	0x00000000
        /*0294*/ 	.word	0x00036420
        /*0298*/ 	.short	0x010a
        /*029a*/ 	.byte	0x3f
	.zero		1


	//   ....[30]....
        /*029c*/ 	.word	0x0000b0b0
        /*02a0*/ 	.word	0x00000000
        /*02a4*/ 	.word	0x00036438
        /*02a8*/ 	.short	0x010a
        /*02aa*/ 	.byte	0x3f
	.zero		1


	//   ....[31]....
        /*02ac*/ 	.word	0x0000b100
        /*02b0*/ 	.word	0x00000000
        /*02b4*/ 	.word	0x00036428
        /*02b8*/ 	.short	0x010a
        /*02ba*/ 	.byte	0x3f
	.zero		1


	//   ....[32]....
        /*02bc*/ 	.word	0x0000b160
        /*02c0*/ 	.word	0x00000000
        /*02c4*/ 	.word	0x00036438
        /*02c8*/ 	.short	0x010a
        /*02ca*/ 	.byte	0x3f
	.zero		1


	//   ....[33]....
        /*02cc*/ 	.word	0x0000b1e0
        /*02d0*/ 	.word	0x00000000
        /*02d4*/ 	.word	0x00036420
        /*02d8*/ 	.short	0x010a
        /*02da*/ 	.byte	0x3f
	.zero		1


	//   ....[34]....
        /*02dc*/ 	.word	0x0000b230
        /*02e0*/ 	.word	0x00000000
        /*02e4*/ 	.word	0x00036438
        /*02e8*/ 	.short	0x010a
        /*02ea*/ 	.byte	0x3f
	.zero		1


	//   ....[35]....
        /*02ec*/ 	.word	0x0000b280
        /*02f0*/ 	.word	0x00000000
        /*02f4*/ 	.word	0x00036428
        /*02f8*/ 	.short	0x010a
        /*02fa*/ 	.byte	0x3f
	.zero		1


	//   ....[36]....
        /*02fc*/ 	.word	0x0000b2d0
        /*0300*/ 	.word	0x00000000
        /*0304*/ 	.word	0x00036438
        /*0308*/ 	.short	0x010a
        /*030a*/ 	.byte	0x3f
	.zero		1


	//   ....[37]....
        /*030c*/ 	.word	0x0000b3a0
        /*0310*/ 	.word	0x00000007
        /*0314*/ 	.word	0x00000000
        /*0318*/ 	.short	0x010a
        /*031a*/ 	.byte	0x3f
	.zero		1


	//   ....[38]....
        /*031c*/ 	.word	0x0000b3f0
        /*0320*/ 	.word	0x00000003
        /*0324*/ 	.word	0x00000000
        /*0328*/ 	.short	0x010a
        /*032a*/ 	.byte	0x3f
	.zero		1


	//----- nvinfo : EIATTR_NUM_MBARRIERS
	.align		4
.L_748:
        /*032c*/ 	.byte	0x03, 0x38
        /*032e*/ 	.short	0x0007


	//----- nvinfo : EIATTR_EXIT_INSTR_OFFSETS
	.align		4
        /*0330*/ 	.byte	0x04, 0x1c
        /*0332*/ 	.short	(.L_750 - .L_749)


	//   ....[0]....
.L_749:
        /*0334*/ 	.word	0x0000aef0


	//----- nvinfo : EIATTR_MAX_THREADS
	.align		4
.L_750:
        /*0338*/ 	.byte	0x04, 0x05
        /*033a*/ 	.short	(.L_752 - .L_751)
.L_751:
        /*033c*/ 	.word	0x00000200
        /*0340*/ 	.word	0x00000001
        /*0344*/ 	.word	0x00000001


	//----- nvinfo : EIATTR_CRS_STACK_SIZE
	.align		4
.L_752:
        /*0348*/ 	.byte	0x04, 0x1e
        /*034a*/ 	.short	(.L_754 - .L_753)
.L_753:
        /*034c*/ 	.word	0x00000000


	//----- nvinfo : EIATTR_CBANK_PARAM_SIZE
	.align		4
.L_754:
        /*0350*/ 	.byte	0x03, 0x19
        /*0352*/ 	.short	0x06f0


	//----- nvinfo : EIATTR_PARAM_CBANK
	.align		4
        /*0354*/ 	.byte	0x04, 0x0a
        /*0356*/ 	.short	(.L_756 - .L_755)
	.align		4
.L_755:
        /*0358*/ 	.word	index@(.nv.constant0._ZN7cutlass13device_kernelIN5flash11enable_sm90INS1_16FlashAttnBwdSm90INS1_25CollectiveMainloopBwdSm90ILi2ELi1ELi1EN4cute5tupleIJNS5_1CILi1EEES8_S8_EEENS6_IJNS7_ILi64EEENS7_ILi96EEENS7_ILi192EEEEEENS_6half_tEfNS_4arch4Sm90ELb1ELb0ELb0ELb1ELb0ELb0ELb1ELb0ELi3ELi1ELi1ELi1ELb0EEENS1_21CollectiveEpilogueBwdISD_SE_SG_Li384ELb1ELb1ELi3EEENS1_25SingleTileBwdLPTSchedulerILb1ELi96ELb0EEEEEEEEEvNT_6ParamsE)
        /*035c*/ 	.short	0x0210
        /*035e*/ 	.short	0x06f0


	//----- nvinfo : EIATTR_SW_WAR
	.align		4
.L_756:
        /*0360*/ 	.byte	0x04, 0x36
        /*0362*/ 	.short	(.L_758 - .L_757)
.L_757:
        /*0364*/ 	.word	0x00000008
.L_758:


//--------------------- .nv.info._ZN7cutlass13device_kernelIN5flash11enable_sm90INS1_16FlashAttnBwdSm90INS1_25CollectiveMainloopBwdSm90ILi2ELi1ELi1EN4cute5tupleIJNS5_1CILi1EEES8_S8_EEENS6_IJNS7_ILi64EEENS7_ILi96EEENS7_ILi192EEEEEENS_6half_tEfNS_4arch4Sm90ELb1ELb0ELb0ELb1ELb1ELb0ELb1ELb0ELi3ELi1ELi1ELi1ELb0EEENS1_21CollectiveEpilogueBwdISD_SE_SG_Li384ELb1ELb1ELi3EEENS1_25SingleTileBwdLPTSchedulerILb1ELi96ELb1EEEEEEEEEvNT_6ParamsE --------------------------
	.section	.nv.info._ZN7cutlass13device_kernelIN5flash11enable_sm90INS1_16FlashAttnBwdSm90INS1_25CollectiveMainloopBwdSm90ILi2ELi1ELi1EN4cute5tupleIJNS5_1CILi1EEES8_S8_EEENS6_IJNS7_ILi64EEENS7_ILi96EEENS7_ILi192EEEEEENS_6half_tEfNS_4arch4Sm90ELb1ELb0ELb0ELb1ELb1ELb0ELb1ELb0ELi3ELi1ELi1ELi1ELb0EEENS1_21CollectiveEpilogueBwdISD_SE_SG_Li384ELb1ELb1ELi3EEENS1_25SingleTileBwdLPTSchedulerILb1ELi96ELb1EEEEEEEEEvNT_6ParamsE,"",@"SHT_CUDA_INFO"
	.sectionflags	@""
	.align	4


	//----- nvinfo : EIATTR_CUDA_API_VERSION
	.align		4
        /*0000*/ 	.byte	0x04, 0x37
        /*0002*/ 	.short	(.L_760 - .L_759)
.L_759:
        /*0004*/ 	.word	0x00000082


	//----- nvinfo : EIATTR_KPARAM_INFO
	.align		4
.L_760:
        /*0008*/ 	.byte	0x04, 0x17
        /*000a*/ 	.short	(.L_762 - .L_761)
.L_761:
        /*000c*/ 	.word	0x00000000
        /*0010*/ 	.short	0x0000
        /*0012*/ 	.short	0x0070
        /*0014*/ 	.byte	0x00, 0xf0, 0x01, 0x1a


	//----- nvinfo : EIATTR_SPARSE_MMA_MASK
	.align		4
.L_762:
        /*0018*/ 	.byte	0x03, 0x50
        /*001a*/ 	.short	0x0000


	//----- nvinfo : EIATTR_MAXREG_COUNT
	.align		4
        /*001c*/ 	.byte	0x03, 0x1b
        /*001e*/ 	.short	0x0080


	//----- nvinfo : EIATTR_NUM_BARRIERS
	.align		4
        /*0020*/ 	.byte	0x02, 0x4c
        /*0022*/ 	.byte	0x10
	.zero		1


	//----- nvinfo : EIATTR_EXTERNS
	.align		4
        /*0024*/ 	.byte	0x04, 0x0f
        /*0026*/ 	.short	(.L_764 - .L_763)


	//   ....[0]....
	.align		4
.L_763:
        /*0028*/ 	.word	index@(__assertfail)


	//----- nvinfo : EIATTR_ANNOTATIONS
	.align		4
.L_764:
        /*002c*/ 	.byte	0x04, 0x55
        /*002e*/ 	.short	(.L_766 - .L_765)


	//   ....[0]....
.L_765:
        /*0030*/ 	.word	0x00000001
        /*0034*/ 	.byte	0x40, 0x05, 0x00, 0x00, 0x01, 0x00, 0x00, 0x00, 0x20, 0x17, 0x00, 0x00, 0x01, 0x00, 0x00, 0x00
        /*0044*/ 	.byte	0x60, 0xb6, 0x00, 0x00


	//----- nvinfo : EIATTR_MERCURY_ISA_VERSION
	.align		4
.L_766:
        /*0048*/ 	.byte	0x03, 0x5f
        /*004a*/ 	.short	0x0101


	//----- nvinfo : EIATTR_INT_WARP_WIDE_INSTR_OFFSETS
	.align		4
        /*004c*/ 	.byte	0x04, 0x31
        /*004e*/ 	.short	(.L_768 - .L_767)


	//   ....[0]....
.L_767:
        /*0050*/ 	.word	0x00000180


	//   ....[1]....
        /*0054*/ 	.word	0x00000240


	//   ....[2]....
        /*0058*/ 	.word	0x00007c20


	//   ....[3]....
        /*005c*/ 	.word	0x00008410


	//   ....[4]....
        /*0060*/ 	.word	0x00008a70


	//----- nvinfo : EIATTR_COOP_GROUP_MASK_REGIDS
	.align		4
.L_768:
        /*0064*/ 	.byte	0x04, 0x29
        /*0066*/ 	.short	(.L_770 - .L_769)


	//   ....[0]....
.L_769:
        /*0068*/ 	.word	0xffffffff


	//   ....[1]....
        /*006c*/ 	.word	0xffffffff


	//   ....[2]....
        /*0070*/ 	.word	0xffffffff


	//   ....[3]....
        /*0074*/ 	.word	0xffffffff


	//   ....[4]....
        /*0078*/ 	.word	0xffffffff


	//   ....[5]....
        /*007c*/ 	.word	0xffffffff


	//   ....[6]....
        /*0080*/ 	.word	0xffffffff


	//   ....[7]....
        /*0084*/ 	.word	0xffffffff


	//   ....[8]....
        /*0088*/ 	.word	0xffffffff


	//   ....[9]....
        /*008c*/ 	.word	0xffffffff


	//   ....[10]....
        /*0090*/ 	.word	0xffffffff


	//   ....[11]....
        /*0094*/ 	.word	0xffffffff


	//   ....[12]....
        /*0098*/ 	.word	0xffffffff


	//   ....[13]....
        /*009c*/ 	.word	0x0500000f


	//   ....[14]....
        /*00a0*/ 	.word	0x0500000f


	//   ....[15]....
        /*00a4*/ 	.word	0x0500000f


	//   ....[16]....
        /*00a8*/ 	.word	0x0500000f


	//----- nvinfo : EIATTR_COOP_GROUP_INSTR_OFFSETS
	.align		4
.L_770:
        /*00ac*/ 	.byte	0x04, 0x28
        /*00ae*/ 	.short	(.L_772 - .L_771)


	//   ....[0]....
.L_771:
        /*00b0*/ 	.word	0x00000060


	//   ....[1]....
        /*00b4*/ 	.word	0x00000190


	//   ....[2]....
        /*00b8*/ 	.word	0x00000220


	//   ....[3]....
        /*00bc*/ 	.word	0x000003a0


	//   ....[4]....
        /*00c0*/ 	.word	0x00000600


	//   ....[5]....
        /*00c4*/ 	.word	0x000015c0


	//   ....[6]....
        /*00c8*/ 	.word	0x000068e0


	//   ....[7]....
        /*00cc*/ 	.word	0x00007690


	//   ....[8]....
        /*00d0*/ 	.word	0x00007b50


	//   ....[9]....
        /*00d4*/ 	.word	0x00007f50


	//   ....[10]....
        /*00d8*/ 	.word	0x00008340


	//   ....[11]....
        /*00dc*/ 	.word	0x000085f0


	//   ....[12]....
        /*00e0*/ 	.word	0x000089a0


	//   ....[13]....
        /*00e4*/ 	.word	0x0000b890


	//   ....[14]....
        /*00e8*/ 	.word	0x0000b9e0


	//   ....[15]....
        /*00ec*/ 	.word	0x0000ba50


	//   ....[16]....
        /*00f0*/ 	.word	0x0000bac0


	//----- nvinfo : EIATTR_REG_RECONFIG
	.align		4
.L_772:
        /*00f4*/ 	.byte	0x01, 0x54
	.zero		2


	//----- nvinfo : EIATTR_SYSCALL_OFFSETS
	.align		4
        /*00f8*/ 	.byte	0x04, 0x46
        /*00fa*/ 	.short	(.L_774 - .L_773)


	//   ....[0]....
.L_773:
        /*00fc*/ 	.word	0x00001220


	//   ....[1]....
        /*0100*/ 	.word	0x00001310


	//   ....[2]....
        /*0104*/ 	.word	0x00001450


	//   ....[3]....
        /*0108*/ 	.word	0x00001540


	//----- nvinfo : EIATTR_MBARRIER_INSTR_OFFSETS
	.align		4
.L_774:
        /*010c*/ 	.byte	0x04, 0x39
        /*010e*/ 	.short	(.L_776 - .L_775)


	//   ....[0]....
.L_775:
        /*0110*/ 	.word	0x00000260
        /*0114*/ 	.word	0x000000ff
        /*0118*/ 	.word	0x00036400
        /*011c*/ 	.short	0x0100
        /*011e*/ 	.byte	0x06
	.zero		1


	//   ....[1]....
        /*0120*/ 	.word	0x00000350
        /*0124*/ 	.word	0x000000ff
        /*0128*/ 	.word	0x00036410
        /*012c*/ 	.short	0x0100
        /*012e*/ 	.byte	0x08
	.zero		1


	//   ....[2]....
        /*0130*/ 	.word	0x00000360
        /*0134*/ 	.word	0x000000ff
        /*0138*/ 	.word	0x00036420
        /*013c*/ 	.short	0x0100
        /*013e*/ 	.byte	0x08
	.zero		1


	//   ....[3]....
        /*0140*/ 	.word	0x00000370
        /*0144*/ 	.word	0x000000ff
        /*0148*/ 	.word	0x00036418
        /*014c*/ 	.short	0x0100
        /*014e*/ 	.byte	0x08
	.zero		1


	//   ....[4]....
        /*0150*/ 	.word	0x00000380
        /*0154*/ 	.word	0x000000ff
        /*0158*/ 	.word	0x00036428
        /*015c*/ 	.short	0x0100
        /*015e*/ 	.byte	0x08
	.zero		1


	//   ....[5]....
        /*0160*/ 	.word	0x000004b0
        /*0164*/ 	.word	0x000000ff
        /*0168*/ 	.word	0x00036430
        /*016c*/ 	.short	0x0100
        /*016e*/ 	.byte	0x08
	.zero		1


	//   ....[6]....
        /*0170*/ 	.word	0x000004c0
        /*0174*/ 	.word	0x000000ff
        /*0178*/ 	.word	0x00036438
        /*017c*/ 	.short	0x0100
        /*017e*/ 	.byte	0x08
	.zero		1


	//   ....[7]....
        /*0180*/ 	.word	0x00001600
        /*0184*/ 	.word	0x000000ff
        /*0188*/ 	.word	0x00036400
        /*018c*/ 	.short	0x010a
        /*018e*/ 	.byte	0x24
	.zero		1


	//   ....[8]....
        /*0190*/ 	.word	0x00001700
        /*0194*/ 	.word	0x000000ff
        /*0198*/ 	.word	0x00036400
        /*019c*/ 	.short	0x010a
        /*019e*/ 	.byte	0x24
	.zero		1


	//   ....[9]....
        /*01a0*/ 	.word	0x00001de0
        /*01a4*/ 	.word	0x00000003
        /*01a8*/ 	.word	0x00036410
        /*01ac*/ 	.short	0x010a
        /*01ae*/ 	.byte	0x3f
	.zero		1


	//   ....[10]....
        /*01b0*/ 	.word	0x00001e20
        /*01b4*/ 	.word	0x00000003
        /*01b8*/ 	.word	0x00036410
        /*01bc*/ 	.short	0x010a
        /*01be*/ 	.byte	0x3f
	.zero		1


	//   ....[11]....
        /*01c0*/ 	.word	0x000024c0
        /*01c4*/ 	.word	0x000000ff
        /*01c8*/ 	.word	0x00036430
        /*01cc*/ 	.short	0x010a
        /*01ce*/ 	.byte	0x24
	.zero		1


	//   ....[12]....
        /*01d0*/ 	.word	0x00002500
        /*01d4*/ 	.word	0x000000ff
        /*01d8*/ 	.word	0x00036430
        /*01dc*/ 	.short	0x010a
        /*01de*/ 	.byte	0x24
	.zero		1


	//   ....[13]....
        /*01e0*/ 	.word	0x00003980
        /*01e4*/ 	.word	0x000000ff
        /*01e8*/ 	.word	0x00000000
        /*01ec*/ 	.short	0x0101
        /*01ee*/ 	.byte	0x04
	.zero		1


	//   ....[14]....
        /*01f0*/ 	.word	0x00003d10
        /*01f4*/ 	.word	0x00000003
        /*01f8*/ 	.word	0x00000000
        /*01fc*/ 	.short	0x0101
        /*01fe*/ 	.byte	0x3f
	.zero		1


	//   ....[15]....
        /*0200*/ 	.word	0x00009790
        /*0204*/ 	.word	0x00000000
        /*0208*/ 	.word	0x00036420
        /*020c*/ 	.short	0x010a
        /*020e*/ 	.byte	0x3f
	.zero		1


	//   ....[16]....
        /*0210*/ 	.word	0x00009f80
        /*0214*/ 	.word	0x00000000
        /*0218*/ 	.word	0x00036438
        /*021c*/ 	.short	0x010a
        /*021e*/ 	.byte	0x3f
	.zero		1


	//   ....[17]....
        /*0220*/ 	.word	0x0000a2e0
        /*0224*/ 	.word	0x00000000
        /*0228*/ 	.word	0x00036428
        /*022c*/ 	.short	0x010a
        /*022e*/ 	.byte	0x3f
	.zero		1


	//   ....[18]....
        /*0230*/ 	.word	0x0000a610
        /*0234*/ 	.word	0x00000000
        /*0238*/ 	.word	0x00036438
        /*023c*/ 	.short	0x010a
        /*023e*/ 	.byte	0x3f
	.zero		1


	//   ....[19]....
        /*0240*/ 	.word	0x0000a900
        /*0244*/ 	.word	0x00000000
        /*0248*/ 	.word	0x00036420
        /*024c*/ 	.short	0x010a
        /*024e*/ 	.byte	0x3f
	.zero		1


	//   ....[20]....
        /*0250*/ 	.word	0x0000ac80
        /*0254*/ 	.word	0x00000000
        /*0258*/ 	.word	0x00036438
        /*025c*/ 	.short	0x010a
        /*025e*/ 	.byte	0x3f
	.zero		1


	//   ....[21]....
        /*0260*/ 	.word	0x0000af80
        /*0264*/ 	.word	0x00000000
        /*0268*/ 	.word	0x00036428
        /*026c*/ 	.short	0x010a
        /*026e*/ 	.byte	0x3f
	.zero		1


	//   ....[22]....
        /*0270*/ 	.word	0x0000b2c0
        /*0274*/ 	.word	0x00000000
        /*0278*/ 	.word	0x00036438
        /*027c*/ 	.short	0x010a
        /*027e*/ 	.byte	0x3f
	.zero		1


	//   ....[23]....
        /*0280*/ 	.word	0x0000b720
        /*0284*/ 	.word	0x00000007
        /*0288*/ 	.word	0x00000000
        /*028c*/ 	.short	0x010a
        /*028e*/ 	.byte	0x3f
	.zero		1


	//   ....[24]....
        /*0290*/ 	.word	0x0000b7a0
        /*0294*/ 	.word	0x00000003
        /*0298*/ 	.word	0x00000000
        /*029c*/ 	.short	0x010a
        /*029e*/ 	.byte	0x3f
	.zero		1


	//   ....[25]....
        /*02a0*/ 	.word	0x0000b7f0
        /*02a4*/ 	.word	0x00000009
        /*02a8*/ 	.word	0x00036438
        /*02ac*/ 	.short	0x010a
        /*02ae*/ 	.byte	0x3f
	.zero		1


	//   ....[26]....
        /*02b0*/ 	.word	0x0000b8c0
        /*02b4*/ 	.word	0x0000009c
        /*02b8*/ 	.word	0x00036400
        /*02bc*/ 	.short	0x010a
        /*02be*/ 	.byte	0x3f
	.zero		1


	//   ....[27]....
        /*02c0*/ 	.word	0x0000b910
        /*02c4*/ 	.word	0x00000003
        /*02c8*/ 	.word	0x00036410
        /*02cc*/ 	.short	0x010a
        /*02ce*/ 	.byte	0x3f
	.zero		1


	//   ....[28]....
        /*02d0*/ 	.word	0x0000b960
        /*02d4*/ 	.word	0x0000009c
        /*02d8*/ 	.word	0x00036430
        /*02dc*/ 	.short	0x010a
        /*02de*/ 	.byte	0x3f
	.zero		1


	//   ....[29]....
        /*02e0*/ 	.word	0x0000bb00
        /*02e4*/ 	.word	0x00000000
        /*02e8*/ 	.word	0x00036420
        /*02ec*/ 	.short	0x010a
        /*02ee*/ 	.byte	0x3f
	.zero		1


	//   ....[30]....
        /*02f0*/ 	.word	0x0000bb50
        /*02f4*/ 	.word	0x00000000
        /*02f8*/ 	.word	0x00036438
        /*02fc*/ 	.short	0x010a
        /*02fe*/ 	.byte	0x3f
	.zero		1


	//   ....[31]....
        /*0300*/ 	.word	0x0000bba0
        /*0304*/ 	.word	0x00000000
        /*0308*/ 	.word	0x00036428
        /*030c*/ 	.short	0x010a
        /*030e*/ 	.byte	0x3f
	.zero		1


	//   ....[32]....
        /*0310*/ 	.word	0x0000bc00
        /*0314*/ 	.word	0x00000000
        /*0318*/ 	.word	0x00036438
        /*031c*/ 	.short	0x010a
        /*031e*/ 	.byte	0x3f
	.zero		1


	//   ....[33]....
        /*0320*/ 	.word	0x0000bc80
        /*0324*/ 	.word	0x00000000
        /*0328*/ 	.word	0x00036420
        /*032c*/ 	.short	0x010a
        /*032e*/ 	.byte	0x3f
	.zero		1


	//   ....[34]....
        /*0330*/ 	.word	0x0000bcd0
        /*0334*/ 	.word	0x00000000
        /*0338*/ 	.word	0x00036438
        /*033c*/ 	.short	0x010a
        /*033e*/ 	.byte	0x3f
	.zero		1


	//   ....[35]....
        /*0340*/ 	.word	0x0000bd20
        /*0344*/ 	.word	0x00000000
        /*0348*/ 	.word	0x00036428
        /*034c*/ 	.short	0x010a
        /*034e*/ 	.byte	0x3f
	.zero		1


	//   ....[36]....
        /*0350*/ 	.word	0x0000bd70
        /*0354*/ 	.word	0x00000000
        /*0358*/ 	.word	0x00036438
        /*035c*/ 	.short	0x010a
        /*035e*/ 	.byte	0x3f
	.zero		1


	//   ....[37]....
        /*0360*/ 	.word	0x0000be40
        /*0364*/ 	.word	0x00000007
        /*0368*/ 	.word	0x00000000
        /*036c*/ 	.short	0x010a
        /*036e*/ 	.byte	0x3f
	.zero		1


	//   ....[38]....
        /*0370*/ 	.word	0x0000be90
        /*0374*/ 	.word	0x00000003
        /*0378*/ 	.word	0x00000000
        /*037c*/ 	.short	0x010a
        /*037e*/ 	.byte	0x3f
	.zero		1


	//----- nvinfo : EIATTR_NUM_MBARRIERS
	.align		4
.L_776:
        /*0380*/ 	.byte	0x03, 0x38
        /*0382*/ 	.short	0x0007


	//----- nvinfo : EIATTR_EXIT_INSTR_OFFSETS
	.align		4
        /*0384*/ 	.byte	0x04, 0x1c
        /*0386*/ 	.short	(.L_778 - .L_777)


	//   ....[0]....
.L_777:
        /*0388*/ 	.word	0x0000b840


	//----- nvinfo : EIATTR_MAX_THREADS
	.align		4
.L_778:
        /*038c*/ 	.byte	0x04, 0x05
        /*038e*/ 	.short	(.L_780 - .L_779)
.L_779:
        /*0390*/ 	.word	0x00000200
        /*0394*/ 	.word	0x00000001
        /*0398*/ 	.word	0x00000001


	//----- nvinfo : EIATTR_CRS_STACK_SIZE
	.align		4
.L_780:
        /*039c*/ 	.byte	0x04, 0x1e
        /*039e*/ 	.short	(.L_782 - .L_781)
.L_781:
        /*03a0*/ 	.word	0x00000000


	//----- nvinfo : EIATTR_CBANK_PARAM_SIZE
	.align		4
.L_782:
        /*03a4*/ 	.byte	0x03, 0x19
        /*03a6*/ 	.short	0x06f0


	//----- nvinfo : EIATTR_PARAM_CBANK
	.align		4
        /*03a8*/ 	.byte	0x04, 0x0a
        /*03aa*/ 	.short	(.L_784 - .L_783)
	.align		4
.L_783:
        /*03ac*/ 	.word	index@(.nv.constant0._ZN7cutlass13device_kernelIN5flash11enable_sm90INS1_16FlashAttnBwdSm90INS1_25CollectiveMainloopBwdSm90ILi2ELi1ELi1EN4cute5tupleIJNS5_1CILi1EEES8_S8_EEENS6_IJNS7_ILi64EEENS7_ILi96EEENS7_ILi192EEEEEENS_6half_tEfNS_4arch4Sm90ELb1ELb0ELb0ELb1ELb1ELb0ELb1ELb0ELi3ELi1ELi1ELi1ELb0EEENS1_21CollectiveEpilogueBwdISD_SE_SG_Li384ELb1ELb1ELi3EEENS1_25SingleTileBwdLPTSchedulerILb1ELi96ELb1EEEEEEEEEvNT_6ParamsE)
        /*03b0*/ 	.short	0x0210
        /*03b2*/ 	.short	0x06f0


	//----- nvinfo : EIATTR_SW_WAR
	.align		4
.L_784:
        /*03b4*/ 	.byte	0x04, 0x36
        /*03b6*/ 	.short	(.L_786 - .L_785)
.L_785:
        /*03b8*/ 	.word	0x00000008
.L_786:


//--------------------- .nv.info._ZN7cutlass13device_kernelIN5flash11enable_sm90INS1_16FlashAttnBwdSm90INS1_25CollectiveMainloopBwdSm90ILi2ELi1ELi1EN4cute5tupleIJNS5_1CILi1EEES8_S8_EEENS6_IJNS7_ILi64EEENS7_ILi96EEENS7_ILi192EEEEEENS_6half_tEfNS_4arch4Sm90ELb1ELb0ELb0ELb1ELb0ELb0ELb1ELb0ELi3ELi1ELi1ELi1ELb0EEENS1_24CollectiveEpilogueBwdGQAISD_fSG_Li384ELb1ELb0EEENS1_25SingleTileBwdLPTSchedulerILb1ELi96ELb0EEEEEEEEEvNT_6ParamsE --------------------------
	.section	.nv.info._ZN7cutlass13device_kernelIN5flash11enable_sm90INS1_16FlashAttnBwdSm90INS1_25CollectiveMainloopBwdSm90ILi2ELi1ELi1EN4cute5tupleIJNS5_1CILi1EEES8_S8_EEENS6_IJNS7_ILi64EEENS7_ILi96EEENS7_ILi192EEEEEENS_6half_tEfNS_4arch4Sm90ELb1ELb0ELb0ELb1ELb0ELb0ELb1ELb0ELi3ELi1ELi1ELi1ELb0EEENS1_24CollectiveEpilogueBwdGQAISD_fSG_Li384ELb1ELb0EEENS1_25SingleTileBwdLPTSchedulerILb1ELi96ELb0EEEEEEEEEvNT_6ParamsE,"",@"SHT_CUDA_INFO"
	.sectionflags	@""
	.align	4


	//----- nvinfo : EIATTR_CUDA_API_VERSION
	.align		4
        /*0000*/ 	.byte	0x04, 0x37
        /*0002*/ 	.short	(.L_788 - .L_787)
.L_787:
        /*0004*/ 	.word	0x00000082


	//----- nvinfo : EIATTR_KPARAM_INFO
	.align		4
.L_788:
        /*0008*/ 	.byte	0x04, 0x17
        /*000a*/ 	.short	(.L_790 - .L_789)
.L_789:
        /*000c*/ 	.word	0x00000000
        /*0010*/ 	.short	0x0000
        /*0012*/ 	.short	0x0070
        /*0014*/ 	.byte	0x00, 0xf0, 0x01, 0x1c


	//----- nvinfo : EIATTR_SPARSE_MMA_MASK
	.align		4
.L_790:
        /*0018*/ 	.byte	0x03, 0x50
        /*001a*/ 	.short	0x0000


	//----- nvinfo : EIATTR_MAXREG_COUNT
	.align		4
        /*001c*/ 	.byte	0x03, 0x1b
        /*001e*/ 	.short	0x0080


	//----- nvinfo : EIATTR_NUM_BARRIERS
	.align		4
        /*0020*/ 	.byte	0x02, 0x4c
        /*0022*/ 	.byte	0x10
	.zero		1


	//----- nvinfo : EIATTR_EXTERNS
	.align		4
        /*0024*/ 	.byte	0x04, 0x0f
        /*0026*/ 	.short	(.L_792 - .L_791)


	//   ....[0]....
	.align		4
.L_791:
        /*0028*/ 	.word	index@(__assertfail)


	//----- nvinfo : EIATTR_ANNOTATIONS
	.align		4
.L_792:
        /*002c*/ 	.byte	0x04, 0x55
        /*002e*/ 	.short	(.L_794 - .L_793)


	//   ....[0]....
.L_793:
        /*0030*/ 	.word	0x00000001
        /*0034*/ 	.byte	0x40, 0x05, 0x00, 0x00, 0x01, 0x00, 0x00, 0x00, 0xf0, 0x16, 0x00, 0x00, 0x01, 0x00, 0x00, 0x00
        /*0044*/ 	.byte	0x70, 0x8d, 0x00, 0x00


	//----- nvinfo : EIATTR_MERCURY_ISA_VERSION
	.align		4
.L_794:
        /*0048*/ 	.byte	0x03, 0x5f
        /*004a*/ 	.short	0x0101


	//----- nvinfo : EIATTR_INT_WARP_WIDE_INSTR_OFFSETS
	.align		4
        /*004c*/ 	.byte	0x04, 0x31
        /*004e*/ 	.short	(.L_796 - .L_795)


	//   ....[0]....
.L_795:
        /*0050*/ 	.word	0x00000180


	//   ....[1]....
        /*0054*/ 	.word	0x00000240


	//----- nvinfo : EIATTR_COOP_GROUP_MASK_REGIDS
	.align		4
.L_796:
        /*0058*/ 	.byte	0x04, 0x29
        /*005a*/ 	.short	(.L_798 - .L_797)


	//   ....[0]....
.L_797:
        /*005c*/ 	.word	0xffffffff


	//   ....[1]....
        /*0060*/ 	.word	0xffffffff


	//   ....[2]....
        /*0064*/ 	.word	0xffffffff


	//   ....[3]....
        /*0068*/ 	.word	0xffffffff


	//   ....[4]....
        /*006c*/ 	.word	0xffffffff


	//   ....[5]....
        /*0070*/ 	.word	0xffffffff


	//   ....[6]....
        /*0074*/ 	.word	0xffffffff


	//   ....[7]....
        /*0078*/ 	.word	0x0500000f


	//----- nvinfo : EIATTR_COOP_GROUP_INSTR_OFFSETS
	.align		4
.L_798:
        /*007c*/ 	.byte	0x04, 0x28
        /*007e*/ 	.short	(.L_800 - .L_799)


	//   ....[0]....
.L_799:
        /*0080*/ 	.word	0x00000060


	//   ....[1]....
        /*0084*/ 	.word	0x00000190


	//   ....[2]....
        /*0088*/ 	.word	0x00000220


	//   ....[3]....
        /*008c*/ 	.word	0x000003a0


	//   ....[4]....
        /*0090*/ 	.word	0x00000600


	//   ....[5]....
        /*0094*/ 	.word	0x00001590


	//   ....[6]....
        /*0098*/ 	.word	0x00004920


	//   ....[7]....
        /*009c*/ 	.word	0x00008fa0


	//----- nvinfo : EIATTR_REG_RECONFIG
	.align		4
.L_800:
        /*00a0*/ 	.byte	0x01, 0x54
	.zero		2


	//----- nvinfo : EIATTR_SYSCALL_OFFSETS
	.align		4
        /*00a4*/ 	.byte	0x04, 0x46
        /*00a6*/ 	.short	(.L_802 - .L_801)


	//   ....[0]....
.L_801:
        /*00a8*/ 	.word	0x000011f0


	//   ....[1]....
        /*00ac*/ 	.word	0x000012e0


	//   ....[2]....
        /*00b0*/ 	.word	0x00001420


	//   ....[3]....
        /*00b4*/ 	.word	0x00001510


	//----- nvinfo : EIATTR_MBARRIER_INSTR_OFFSETS
	.align		4
.L_802:
        /*00b8*/ 	.byte	0x04, 0x39
        /*00ba*/ 	.short	(.L_804 - .L_803)


	//   ....[0]....
.L_803:
        /*00bc*/ 	.word	0x00000260
        /*00c0*/ 	.word	0x000000ff
        /*00c4*/ 	.word	0x00036400
        /*00c8*/ 	.short	0x0100
        /*00ca*/ 	.byte	0x06
	.zero		1


	//   ....[1]....
        /*00cc*/ 	.word	0x00000350
        /*00d0*/ 	.word	0x000000ff
        /*00d4*/ 	.word	0x00036410
        /*00d8*/ 	.short	0x0100
        /*00da*/ 	.byte	0x08
	.zero		1


	//   ....[2]....
        /*00dc*/ 	.word	0x00000360
        /*00e0*/ 	.word	0x000000ff
        /*00e4*/ 	.word	0x00036420
        /*00e8*/ 	.short	0x0100
        /*00ea*/ 	.byte	0x08
	.zero		1


	//   ....[3]....
        /*00ec*/ 	.word	0x00000370
        /*00f0*/ 	.word	0x000000ff
        /*00f4*/ 	.word	0x00036418
        /*00f8*/ 	.short	0x0100
        /*00fa*/ 	.byte	0x08
	.zero		1


	//   ....[4]....
        /*00fc*/ 	.word	0x00000380
        /*0100*/ 	.word	0x000000ff
        /*0104*/ 	.word	0x00036428
        /*0108*/ 	.short	0x0100
        /*010a*/ 	.byte	0x08
	.zero		1


	//   ....[5]....
        /*010c*/ 	.word	0x000004b0
        /*0110*/ 	.word	0x000000ff
        /*0114*/ 	.word	0x00036430
        /*0118*/ 	.short	0x0100
        /*011a*/ 	.byte	0x08
	.zero		1


	//   ....[6]....
        /*011c*/ 	.word	0x000004c0
        /*0120*/ 	.word	0x000000ff
        /*0124*/ 	.word	0x00036438
        /*0128*/ 	.short	0x0100
        /*012a*/ 	.byte	0x08
	.zero		1


	//   ....[7]....
        /*012c*/ 	.word	0x000015d0
        /*0130*/ 	.word	0x000000ff
        /*0134*/ 	.word	0x00036400
        /*0138*/ 	.short	0x010a
        /*013a*/ 	.byte	0x24
	.zero		1


	//   ....[8]....
        /*013c*/ 	.word	0x000016d0
        /*0140*/ 	.word	0x000000ff
        /*0144*/ 	.word	0x00036400
        /*0148*/ 	.short	0x010a
        /*014a*/ 	.byte	0x24
	.zero		1


	//   ....[9]....
        /*014c*/ 	.word	0x00001db0
        /*0150*/ 	.word	0x00000003
        /*0154*/ 	.word	0x00036410
        /*0158*/ 	.short	0x010a
        /*015a*/ 	.byte	0x3f
	.zero		1


	//   ....[10]....
        /*015c*/ 	.word	0x00001df0
        /*0160*/ 	.word	0x00000003
        /*0164*/ 	.word	0x00036410
        /*0168*/ 	.short	0x010a
        /*016a*/ 	.byte	0x3f
	.zero		1


	//   ....[11]....
        /*016c*/ 	.word	0x00002490
        /*0170*/ 	.word	0x000000ff
        /*0174*/ 	.word	0x00036430
        /*0178*/ 	.short	0x010a
        /*017a*/ 	.byte	0x24
	.zero		1


	//   ....[12]....
        /*017c*/ 	.word	0x000024d0
        /*0180*/ 	.word	0x000000ff
        /*0184*/ 	.word	0x00036430
        /*0188*/ 	.short	0x010a
        /*018a*/ 	.byte	0x24
	.zero		1


	//   ....[13]....
        /*018c*/ 	.word	0x00003950
        /*0190*/ 	.word	0x000000ff
        /*0194*/ 	.word	0x00000000
        /*0198*/ 	.short	0x0101
        /*019a*/ 	.byte	0x04
	.zero		1


	//   ....[14]....
        /*019c*/ 	.word	0x00003ce0
        /*01a0*/ 	.word	0x00000003
        /*01a4*/ 	.word	0x00000000
        /*01a8*/ 	.short	0x0101
        /*01aa*/ 	.byte	0x3f
	.zero		1


	//   ....[15]....
        /*01ac*/ 	.word	0x00006ea0
        /*01b0*/ 	.word	0x00000000
        /*01b4*/ 	.word	0x00036420
        /*01b8*/ 	.short	0x010a
        /*01ba*/ 	.byte	0x3f
	.zero		1


	//   ....[16]....
        /*01bc*/ 	.word	0x00007690
        /*01c0*/ 	.word	0x00000000
        /*01c4*/ 	.word	0x00036438
        /*01c8*/ 	.short	0x010a
        /*01ca*/ 	.byte	0x3f
	.zero		1


	//   ....[17]....
        /*01cc*/ 	.word	0x000079f0
        /*01d0*/ 	.word	0x00000000
        /*01d4*/ 	.word	0x00036428
        /*01d8*/ 	.short	0x010a
        /*01da*/ 	.byte	0x3f
	.zero		1


	//   ....[18]....
        /*01dc*/ 	.word	0x00007d20
        /*01e0*/ 	.word	0x00000000
        /*01e4*/ 	.word	0x00036438
        /*01e8*/ 	.short	0x010a
        /*01ea*/ 	.byte	0x3f
	.zero		1


	//   ....[19]....
        /*01ec*/ 	.word	0x00008010
        /*01f0*/ 	.word	0x00000000
        /*01f4*/ 	.word	0x00036420
        /*01f8*/ 	.short	0x010a
        /*01fa*/ 	.byte	0x3f
	.zero		1


	//   ....[20]....
        /*01fc*/ 	.word	0x00008390
        /*0200*/ 	.word	0x00000000
        /*0204*/ 	.word	0x00036438
        /*0208*/ 	.short	0x010a
        /*020a*/ 	.byte	0x3f
	.zero		1


	//   ....[21]....
        /*020c*/ 	.word	0x00008690
        /*0210*/ 	.word	0x00000000
        /*0214*/ 	.word	0x00036428
        /*0218*/ 	.short	0x010a
        /*021a*/ 	.byte	0x3f
	.zero		1


	//   ....[22]....
        /*021c*/ 	.word	0x000089d0
        /*0220*/ 	.word	0x00000000
        /*0224*/ 	.word	0x00036438
        /*0228*/ 	.short	0x010a
        /*022a*/ 	.byte	0x3f
	.zero		1


	//   ....[23]....
        /*022c*/ 	.word	0x00008e30
        /*0230*/ 	.word	0x00000007
        /*0234*/ 	.word	0x00000000
        /*0238*/ 	.short	0x010a
        /*023a*/ 	.byte	0x3f
	.zero		1


	//   ....[24]....
        /*023c*/ 	.word	0x00008eb0
        /*0240*/ 	.word	0x00000003
        /*0244*/ 	.word	0x00000000
        /*0248*/ 	.short	0x010a
        /*024a*/ 	.byte	0x3f
	.zero		1


	//   ....[25]....
        /*024c*/ 	.word	0x00008f00
        /*0250*/ 	.word	0x00000009
        /*0254*/ 	.word	0x00036438
        /*0258*/ 	.short	0x010a
        /*025a*/ 	.byte	0x3f
	.zero		1


	//   ....[26]....
        /*025c*/ 	.word	0x00008fd0
        /*0260*/ 	.word	0x0000009b
        /*0264*/ 	.word	0x00036400
        /*0268*/ 	.short	0x010a
        /*026a*/ 	.byte	0x3f
	.zero		1


	//   ....[27]....
        /*026c*/ 	.word	0x00009020
        /*0270*/ 	.word	0x00000003
        /*0274*/ 	.word	0x00036410
        /*0278*/ 	.short	0x010a
        /*027a*/ 	.byte	0x3f
	.zero		1


	//   ....[28]....
        /*027c*/ 	.word	0x00009070
        /*0280*/ 	.word	0x0000009b
        /*0284*/ 	.word	0x00036430
        /*0288*/ 	.short	0x010a
        /*028a*/ 	.byte	0x3f
	.zero		1


	//   ....[29]....
        /*028c*/ 	.word	0x000090c0
        /*0290*/ 	.word	0x00000000
        /*0294*/ 	.word	0x00036420
        /*0298*/ 	.short	0x010a
        /*029a*/ 	.byte	0x3f
	.zero		1


	//   ....[30]....
        /*029c*/ 	.word	0x00009110
        /*02a0*/ 	.word	0x00000000
        /*02a4*/ 	.word	0x00036438
        /*02a8*/ 	.short	0x010a
        /*02aa*/ 	.byte	0x3f
	.zero		1


	//   ....[31]....
        /*02ac*/ 	.word	0x00009160
        /*02b0*/ 	.word	0x00000000
        /*02b4*/ 	.word	0x00036428
        /*02b8*/ 	.short	0x010a
        /*02ba*/ 	.byte	0x3f
	.zero		1


	//   ....[32]....
        /*02bc*/ 	.word	0x000091c0
        /*02c0*/ 	.word	0x00000000
        /*02c4*/ 	.word	0x00036438
        /*02c8*/ 	.short	0x010a
        /*02ca*/ 	.byte	0x3f
	.zero		1


	//   ....[33]....
        /*02cc*/ 	.word	0x00009240
        /*02d0*/ 	.word	0x00000000
        /*02d4*/ 	.word	0x00036420
        /*02d8*/ 	.short	0x010a
        /*02da*/ 	.byte	0x3f
	.zero		1


	//   ....[34]....
        /*02dc*/ 	.word	0x00009290
        /*02e0*/ 	.word	0x00000000
        /*02e4*/ 	.word	0x00036438
        /*02e8*/ 	.short	0x010a
        /*02ea*/ 	.byte	0x3f
	.zero		1


	//   ....[35]....
        /*02ec*/ 	.word	0x000092e0
        /*02f0*/ 	.word	0x00000000
        /*02f4*/ 	.word	0x00036428
        /*02f8*/ 	.short	0x010a
        /*02fa*/ 	.byte	0x3f
	.zero		1


	//   ....[36]....
        /*02fc*/ 	.word	0x00009330
        /*0300*/ 	.word	0x00000000
        /*0304*/ 	.word	0x00036438
        /*0308*/ 	.short	0x010a
        /*030a*/ 	.byte	0x3f
	.zero		1


	//   ....[37]....
        /*030c*/ 	.word	0x00009400
        /*0310*/ 	.word	0x00000007
        /*0314*/ 	.word	0x00000000
        /*0318*/ 	.short	0x010a
        /*031a*/ 	.byte	0x3f
	.zero		1


	//   ....[38]....
        /*031c*/ 	.word	0x00009450
        /*0320*/ 	.word	0x00000003
        /*0324*/ 	.word	0x00000000
        /*0328*/ 	.short	0x010a
        /*032a*/ 	.byte	0x3f
	.zero		1


	//----- nvinfo : EIATTR_NUM_MBARRIERS
	.align		4
.L_804:
        /*032c*/ 	.byte	0x03, 0x38
        /*032e*/ 	.short	0x0007


	//----- nvinfo : EIATTR_EXIT_INSTR_OFFSETS
	.align		4
        /*0330*/ 	.byte	0x04, 0x1c
        /*0332*/ 	.short	(.L_806 - .L_805)


	//   ....[0]....
.L_805:
        /*0334*/ 	.word	0x00008f50


	//----- nvinfo : EIATTR_MAX_THREADS
	.align		4
.L_806:
        /*0338*/ 	.byte	0x04, 0x05
        /*033a*/ 	.short	(.L_808 - .L_807)
.L_807:
        /*033c*/ 	.word	0x00000200
        /*0340*/ 	.word	0x00000001
        /*0344*/ 	.word	0x00000001


	//----- nvinfo : EIATTR_CRS_STACK_SIZE
	.align		4
.L_808:
        /*0348*/ 	.byte	0x04, 0x1e
        /*034a*/ 	.short	(.L_810 - .L_809)
.L_809:
        /*034c*/ 	.word	0x00000000


	//----- nvinfo : EIATTR_CBANK_PARAM_SIZE
	.align		4
.L_810:
        /*0350*/ 	.byte	0x03, 0x19
        /*0352*/ 	.short	0x0770


	//----- nvinfo : EIATTR_PARAM_CBANK
	.align		4
        /*0354*/ 	.byte	0x04, 0x0a
        /*0356*/ 	.short	(.L_812 - .L_811)
	.align		4
.L_811:
        /*0358*/ 	.word	index@(.nv.constant0._ZN7cutlass13device_kernelIN5flash11enable_sm90INS1_16FlashAttnBwdSm90INS1_25CollectiveMainloopBwdSm90ILi2ELi1ELi1EN4cute5tupleIJNS5_1CILi1EEES8_S8_EEENS6_IJNS7_ILi64EEENS7_ILi96EEENS7_ILi192EEEEEENS_6half_tEfNS_4arch4Sm90ELb1ELb0ELb0ELb1ELb0ELb0ELb1ELb0ELi3ELi1ELi1ELi1ELb0EEENS1_24CollectiveEpilogueBwdGQAISD_fSG_Li384ELb1ELb0EEENS1_25SingleTileBwdLPTSchedulerILb1ELi96ELb0EEEEEEEEEvNT_6ParamsE)
        /*035c*/ 	.short	0x0210
        /*035e*/ 	.short	0x0770


	//----- nvinfo : EIATTR_SW_WAR
	.align		4
.L_812:
        /*0360*/ 	.byte	0x04, 0x36
        /*0362*/ 	.short	(.L_814 - .L_813)
.L_813:
        /*0364*/ 	.word	0x00000008
.L_814:


//--------------------- .nv.info._ZN7cutlass13device_kernelIN5flash32FlashAttnBwdPostprocessConvertdQIN4cute5tupleIJNS3_1CILi96EEENS5_ILi192EEEEEENS_6half_tEfNS_4arch4Sm90ELi384ENS3_8TiledMMAINS3_8MMA_AtomIJNS3_4SM904GMMA25MMA_64x96x16_F32F16F16_SSILNSF_5MajorE1ELSH_1ELNSF_7ScaleInE1ELSI_1EEEEEENS3_6LayoutINS4_IJNS5_ILi3EEENS5_ILi1EEESN_EEENS4_IJSN_NS5_ILi0EEESP_EEEEENS4_IJNS3_10UnderscoreESS_SS_EEEEELb1EEEEEvNT_6ParamsE --------------------------
	.section	.nv.info._ZN7cutlass13device_kernelIN5flash32FlashAttnBwdPostprocessConvertdQIN4cute5tupleIJNS3_1CILi96EEENS5_ILi192EEEEEENS_6half_tEfNS_4arch4Sm90ELi384ENS3_8TiledMMAINS3_8MMA_AtomIJNS3_4SM904GMMA25MMA_64x96x16_F32F16F16_SSILNSF_5MajorE1ELSH_1ELNSF_7ScaleInE1ELSI_1EEEEEENS3_6LayoutINS4_IJNS5_ILi3EEENS5_ILi1EEESN_EEENS4_IJSN_NS5_ILi0EEESP_EEEEENS4_IJNS3_10UnderscoreESS_SS_EEEEELb1EEEEEvNT_6ParamsE,"",@"SHT_CUDA_INFO"
	.sectionflags	@""
	.align	4


	//----- nvinfo : EIATTR_CUDA_API_VERSION
	.align		4
        /*0000*/ 	.byte	0x04, 0x37
        /*0002*/ 	.short	(.L_816 - .L_815)
.L_815:
        /*0004*/ 	.word	0x00000082


	//----- nvinfo : EIATTR_KPARAM_INFO
	.align		4
.L_816:
        /*0008*/ 	.byte	0x04, 0x17
        /*000a*/ 	.short	(.L_818 - .L_817)
.L_817:
        /*000c*/ 	.word	0x00000000
        /*0010*/ 	.short	0x0000
        /*0012*/ 	.short	0x0000
        /*0014*/ 	.byte	0x00, 0xf0, 0xc1, 0x01


	//----- nvinfo : EIATTR_SPARSE_MMA_MASK
	.align		4
.L_818:
        /*0018*/ 	.byte	0x03, 0x50
        /*001a*/ 	.short	0x0000


	//----- nvinfo : EIATTR_MAXREG_COUNT
	.align		4
        /*001c*/ 	.byte	0x03, 0x1b
        /*001e*/ 	.short	0x0050


	//----- nvinfo : EIATTR_NUM_BARRIERS
	.align		4
        /*0020*/ 	.byte	0x02, 0x4c
        /*0022*/ 	.byte	0x01
	.zero		1


	//----- nvinfo : EIATTR_MERCURY_ISA_VERSION
	.align		4
        /*0024*/ 	.byte	0x03, 0x5f
        /*0026*/ 	.short	0x0101


	//----- nvinfo : EIATTR_MBARRIER_INSTR_OFFSETS
	.align		4
        /*0028*/ 	.byte	0x04, 0x39
        /*002a*/ 	.short	(.L_820 - .L_819)


	//   ....[0]....
.L_819:
        /*002c*/ 	.word	0x00000490
        /*0030*/ 	.word	0x000000ff
        /*0034*/ 	.word	0x0001b000
        /*0038*/ 	.short	0x0100
        /*003a*/ 	.byte	0x06
	.zero		1


	//   ....[1]....
        /*003c*/ 	.word	0x000005a0
        /*0040*/ 	.word	0x00000002
        /*0044*/ 	.word	0x0001b000
        /*0048*/ 	.short	0x010a
        /*004a*/ 	.byte	0x3f
	.zero		1


	//----- nvinfo : EIATTR_NUM_MBARRIERS
	.align		4
.L_820:
        /*004c*/ 	.byte	0x03, 0x38
        /*004e*/ 	.short	0x0001


	//----- nvinfo : EIATTR_EXIT_INSTR_OFFSETS
	.align		4
        /*0050*/ 	.byte	0x04, 0x1c
        /*0052*/ 	.short	(.L_822 - .L_821)


	//   ....[0]....
.L_821:
        /*0054*/ 	.word	0x000001a0


	//   ....[1]....
        /*0058*/ 	.word	0x00001630


	//   ....[2]....
        /*005c*/ 	.word	0x00001710


	//----- nvinfo : EIATTR_MAX_THREADS
	.align		4
.L_822:
        /*0060*/ 	.byte	0x04, 0x05
        /*0062*/ 	.short	(.L_824 - .L_823)
.L_823:
        /*0064*/ 	.word	0x00000180
        /*0068*/ 	.word	0x00000001
        /*006c*/ 	.word	0x00000001


	//----- nvinfo : EIATTR_CRS_STACK_SIZE
	.align		4
.L_824:
        /*0070*/ 	.byte	0x04, 0x1e
        /*0072*/ 	.short	(.L_826 - .L_825)
.L_825:
        /*0074*/ 	.word	0x00000000


	//----- nvinfo : EIATTR_CBANK_PARAM_SIZE
	.align		4
.L_826:
        /*0078*/ 	.byte	0x03, 0x19
        /*007a*/ 	.short	0x0070


	//----- nvinfo : EIATTR_PARAM_CBANK
	.align		4
        /*007c*/ 	.byte	0x04, 0x0a
        /*007e*/ 	.short	(.L_828 - .L_827)
	.align		4
.L_827:
        /*0080*/ 	.word	index@(.nv.constant0._ZN7cutlass13device_kernelIN5flash32FlashAttnBwdPostprocessConvertdQIN4cute5tupleIJNS3_1CILi96EEENS5_ILi192EEEEEENS_6half_tEfNS_4arch4Sm90ELi384ENS3_8TiledMMAINS3_8MMA_AtomIJNS3_4SM904GMMA25MMA_64x96x16_F32F16F16_SSILNSF_5MajorE1ELSH_1ELNSF_7ScaleInE1ELSI_1EEEEEENS3_6LayoutINS4_IJNS5_ILi3EEENS5_ILi1EEESN_EEENS4_IJSN_NS5_ILi0EEESP_EEEEENS4_IJNS3_10UnderscoreESS_SS_EEEEELb1EEEEEvNT_6ParamsE)
        /*0084*/ 	.short	0x0210
        /*0086*/ 	.short	0x0070


	//----- nvinfo : EIATTR_SW_WAR
	.align		4
.L_828:
        /*0088*/ 	.byte	0x04, 0x36
        /*008a*/ 	.short	(.L_830 - .L_829)
.L_829:
        /*008c*/ 	.word	0x00000008
.L_830:


//--------------------- .nv.info._ZN7cutlass13device_kernelIN5flash32FlashAttnBwdPostprocessConvertdQIN4cute5tupleIJNS3_1CILi64EEENS5_ILi192EEEEEENS_6half_tEfNS_4arch4Sm90ELi384ENS3_8TiledMMAINS3_8MMA_AtomIJNS3_4SM904GMMA25MMA_64x64x16_F32F16F16_SSILNSF_5MajorE0ELSH_1ELNSF_7ScaleInE1ELSI_1EEEEEENS3_6LayoutINS4_IJNS5_ILi1EEENS5_ILi3EEESM_EEENS4_IJNS5_ILi0EEESM_SP_EEEEENS4_IJNS3_10UnderscoreESS_SS_EEEEELb0EEEEEvNT_6ParamsE --------------------------
	.section	.nv.info._ZN7cutlass13device_kernelIN5flash32FlashAttnBwdPostprocessConvertdQIN4cute5tupleIJNS3_1CILi64EEENS5_ILi192EEEEEENS_6half_tEfNS_4arch4Sm90ELi384ENS3_8TiledMMAINS3_8MMA_AtomIJNS3_4SM904GMMA25MMA_64x64x16_F32F16F16_SSILNSF_5MajorE0ELSH_1ELNSF_7ScaleInE1ELSI_1EEEEEENS3_6LayoutINS4_IJNS5_ILi1EEENS5_ILi3EEESM_EEENS4_IJNS5_ILi0EEESM_SP_EEEEENS4_IJNS3_10UnderscoreESS_SS_EEEEELb0EEEEEvNT_6ParamsE,"",@"SHT_CUDA_INFO"
	.sectionflags	@""
	.align	4


	//----- nvinfo : EIATTR_CUDA_API_VERSION
	.align		4
        /*0000*/ 	.byte	0x04, 0x37
        /*0002*/ 	.short	(.L_832 - .L_831)
.L_831:
        /*0004*/ 	.word	0x00000082


	//----- nvinfo : EIATTR_KPARAM_INFO
	.align		4
.L_832:
        /*0008*/ 	.byte	0x04, 0x17
        /*000a*/ 	.short	(.L_834 - .L_833)
.L_833:
        /*000c*/ 	.word	0x00000000
        /*0010*/ 	.short	0x0000
        /*0012*/ 	.short	0x0000
        /*0014*/ 	.byte	0x00, 0xf0, 0xc1, 0x01


	//----- nvinfo : EIATTR_SPARSE_MMA_MASK
	.align		4
.L_834:
        /*0018*/ 	.byte	0x03, 0x50
        /*001a*/ 	.short	0x0000


	//----- nvinfo : EIATTR_MAXREG_COUNT
	.align		4
        /*001c*/ 	.byte	0x03, 0x1b
        /*001e*/ 	.short	0x0050


	//----- nvinfo : EIATTR_NUM_BARRIERS
	.align		4
        /*0020*/ 	.byte	0x02, 0x4c
        /*0022*/ 	.byte	0x01
	.zero		1


	//----- nvinfo : EIATTR_MERCURY_ISA_VERSION
	.align		4
        /*0024*/ 	.byte	0x03, 0x5f
        /*0026*/ 	.short	0x0101


	//----- nvinfo : EIATTR_MBARRIER_INSTR_OFFSETS
	.align		4
        /*0028*/ 	.byte	0x04, 0x39
        /*002a*/ 	.short	(.L_836 - .L_835)


	//   ....[0]....
.L_835:
        /*002c*/ 	.word	0x000004a0
        /*0030*/ 	.word	0x000000ff
        /*0034*/ 	.word	0x00012000
        /*0038*/ 	.short	0x0100
        /*003a*/ 	.byte	0x06
	.zero		1


	//   ....[1]....
        /*003c*/ 	.word	0x000005b0
        /*0040*/ 	.word	0x00000029
        /*0044*/ 	.word	0x00012000
        /*0048*/ 	.short	0x010a
        /*004a*/ 	.byte	0x3f
	.zero		1


	//----- nvinfo : EIATTR_NUM_MBARRIERS
	.align		4
.L_836:
        /*004c*/ 	.byte	0x03, 0x38
        /*004e*/ 	.short	0x0001


	//----- nvinfo : EIATTR_EXIT_INSTR_OFFSETS
	.align		4
        /*0050*/ 	.byte	0x04, 0x1c
        /*0052*/ 	.short	(.L_838 - .L_837)


	//   ....[0]....
.L_837:
        /*0054*/ 	.word	0x000001b0


	//   ....[1]....
        /*0058*/ 	.word	0x00001220


	//   ....[2]....
        /*005c*/ 	.word	0x000012f0


	//----- nvinfo : EIATTR_MAX_THREADS
	.align		4
.L_838:
        /*0060*/ 	.byte	0x04, 0x05
        /*0062*/ 	.short	(.L_840 - .L_839)
.L_839:
        /*0064*/ 	.word	0x00000180
        /*0068*/ 	.word	0x00000001
        /*006c*/ 	.word	0x00000001


	//----- nvinfo : EIATTR_CRS_STACK_SIZE
	.align		4
.L_840:
        /*0070*/ 	.byte	0x04, 0x1e
        /*0072*/ 	.short	(.L_842 - .L_841)
.L_841:
        /*0074*/ 	.word	0x00000000


	//----- nvinfo : EIATTR_CBANK_PARAM_SIZE
	.align		4
.L_842:
        /*0078*/ 	.byte	0x03, 0x19
        /*007a*/ 	.short	0x0070


	//----- nvinfo : EIATTR_PARAM_CBANK
	.align		4
        /*007c*/ 	.byte	0x04, 0x0a
        /*007e*/ 	.short	(.L_844 - .L_843)
	.align		4
.L_843:
        /*0080*/ 	.word	index@(.nv.constant0._ZN7cutlass13device_kernelIN5flash32FlashAttnBwdPostprocessConvertdQIN4cute5tupleIJNS3_1CILi64EEENS5_ILi192EEEEEENS_6half_tEfNS_4arch4Sm90ELi384ENS3_8TiledMMAINS3_8MMA_AtomIJNS3_4SM904GMMA25MMA_64x64x16_F32F16F16_SSILNSF_5MajorE0ELSH_1ELNSF_7ScaleInE1ELSI_1EEEEEENS3_6LayoutINS4_IJNS5_ILi1EEENS5_ILi3EEESM_EEENS4_IJNS5_ILi0EEESM_SP_EEEEENS4_IJNS3_10UnderscoreESS_SS_EEEEELb0EEEEEvNT_6ParamsE)
        /*0084*/ 	.short	0x0210
        /*0086*/ 	.short	0x0070


	//----- nvinfo : EIATTR_SW_WAR
	.align		4
.L_844:
        /*0088*/ 	.byte	0x04, 0x36
        /*008a*/ 	.short	(.L_846 - .L_845)
.L_845:
        /*008c*/ 	.word	0x00000008
.L_846:


//--------------------- .nv.info._ZN7cutlass13device_kernelIN5flash11enable_sm90INS1_16FlashAttnBwdSm90INS1_25CollectiveMainloopBwdSm90ILi2ELi1ELi1EN4cute5tupleIJNS5_1CILi1EEES8_S8_EEENS6_IJNS7_ILi64EEENS7_ILi96EEENS7_ILi192EEEEEENS_6half_tEfNS_4arch4Sm90ELb1ELb0ELb0ELb1ELb1ELb0ELb1ELb0ELi3ELi1ELi1ELi1ELb0EEENS1_24CollectiveEpilogueBwdGQAISD_fSG_Li384ELb1ELb1EEENS1_25SingleTileBwdLPTSchedulerILb1ELi96ELb1EEEEEEEEEvNT_6ParamsE --------------------------
	.section	.nv.info._ZN7cutlass13device_kernelIN5flash11enable_sm90INS1_16FlashAttnBwdSm90INS1_25CollectiveMainloopBwdSm90ILi2ELi1ELi1EN4cute5tupleIJNS5_1CILi1EEES8_S8_EEENS6_IJNS7_ILi64EEENS7_ILi96EEENS7_ILi192EEEEEENS_6half_tEfNS_4arch4Sm90ELb1ELb0ELb0ELb1ELb1ELb0ELb1ELb0ELi3ELi1ELi1ELi1ELb0EEENS1_24CollectiveEpilogueBwdGQAISD_fSG_Li384ELb1ELb1EEENS1_25SingleTileBwdLPTSchedulerILb1ELi96ELb1EEEEEEEEEvNT_6ParamsE,"",@"SHT_CUDA_INFO"
	.sectionflags	@""
	.align	4


	//----- nvinfo : EIATTR_CUDA_API_VERSION
	.align		4
        /*0000*/ 	.byte	0x04, 0x37
        /*0002*/ 	.short	(.L_848 - .L_847)
.L_847:
        /*0004*/ 	.word	0x00000082


	//----- nvinfo : EIATTR_KPARAM_INFO
	.align		4
.L_848:
        /*0008*/ 	.byte	0x04, 0x17
        /*000a*/ 	.short	(.L_850 - .L_849)
.L_849:
        /*000c*/ 	.word	0x00000000
        /*0010*/ 	.short	0x0000
        /*0012*/ 	.short	0x0070
        /*0014*/ 	.byte	0x00, 0xf0, 0x01, 0x1c


	//----- nvinfo : EIATTR_SPARSE_MMA_MASK
	.align		4
.L_850:
        /*0018*/ 	.byte	0x03, 0x50
        /*001a*/ 	.short	0x0000


	//----- nvinfo : EIATTR_MAXREG_COUNT
	.align		4
        /*001c*/ 	.byte	0x03, 0x1b
        /*001e*/ 	.short	0x0080


	//----- nvinfo : EIATTR_NUM_BARRIERS
	.align		4
        /*0020*/ 	.byte	0x02, 0x4c
        /*0022*/ 	.byte	0x10
	.zero		1


	//----- nvinfo : EIATTR_EXTERNS
	.align		4
        /*0024*/ 	.byte	0x04, 0x0f
        /*0026*/ 	.short	(.L_852 - .L_851)


	//   ....[0]....
	.align		4
.L_851:
        /*0028*/ 	.word	index@(__assertfail)


	//----- nvinfo : EIATTR_ANNOTATIONS
	.align		4
.L_852:
        /*002c*/ 	.byte	0x04, 0x55
        /*002e*/ 	.short	(.L_854 - .L_853)


	//   ....[0]....
.L_853:
        /*0030*/ 	.word	0x00000001
        /*0034*/ 	.byte	0x40, 0x05, 0x00, 0x00, 0x01, 0x00, 0x00, 0x00, 0x10, 0x17, 0x00, 0x00, 0x01, 0x00, 0x00, 0x00
        /*0044*/ 	.byte	0x60, 0x9b, 0x00, 0x00


	//----- nvinfo : EIATTR_MERCURY_ISA_VERSION
	.align		4
.L_854:
        /*0048*/ 	.byte	0x03, 0x5f
        /*004a*/ 	.short	0x0101


	//----- nvinfo : EIATTR_INT_WARP_WIDE_INSTR_OFFSETS
	.align		4
        /*004c*/ 	.byte	0x04, 0x31
        /*004e*/ 	.short	(.L_856 - .L_855)


	//   ....[0]....
.L_855:
        /*0050*/ 	.word	0x00000180


	//   ....[1]....
        /*0054*/ 	.word	0x00000240


	//   ....[2]....
        /*0058*/ 	.word	0x00006120


	//   ....[3]....
        /*005c*/ 	.word	0x00006910


	//   ....[4]....
        /*0060*/ 	.word	0x00006f70


	//----- nvinfo : EIATTR_COOP_GROUP_MASK_REGIDS
	.align		4
.L_856:
        /*0064*/ 	.byte	0x04, 0x29
        /*0066*/ 	.short	(.L_858 - .L_857)


	//   ....[0]....
.L_857:
        /*0068*/ 	.word	0xffffffff


	//   ....[1]....
        /*006c*/ 	.word	0xffffffff


	//   ....[2]....
        /*0070*/ 	.word	0xffffffff


	//   ....[3]....
        /*0074*/ 	.word	0xffffffff


	//   ....[4]....
        /*0078*/ 	.word	0xffffffff


	//   ....[5]....
        /*007c*/ 	.word	0xffffffff


	//   ....[6]....
        /*0080*/ 	.word	0xffffffff


	//   ....[7]....
        /*0084*/ 	.word	0xffffffff


	//   ....[8]....
        /*0088*/ 	.word	0xffffffff


	//   ....[9]....
        /*008c*/ 	.word	0xffffffff


	//   ....[10]....
        /*0090*/ 	.word	0xffffffff


	//   ....[11]....
        /*0094*/ 	.word	0xffffffff


	//   ....[12]....
        /*0098*/ 	.word	0xffffffff


	//   ....[13]....
        /*009c*/ 	.word	0xffffffff


	//   ....[14]....
        /*00a0*/ 	.word	0xffffffff


	//   ....[15]....
        /*00a4*/ 	.word	0xffffffff


	//   ....[16]....
        /*00a8*/ 	.word	0xffffffff


	//   ....[17]....
        /*00ac*/ 	.word	0x0500000f


	//   ....[18]....
        /*00b0*/ 	.word	0x0500000f


	//   ....[19]....
        /*00b4*/ 	.word	0x0500000f


	//   ....[20]....
        /*00b8*/ 	.word	0x0500000f


	//   ....[21]....
        /*00bc*/ 	.word	0x0500000f


	//   ....[22]....
        /*00c0*/ 	.word	0x0500000f


	//----- nvinfo : EIATTR_COOP_GROUP_INSTR_OFFSETS
	.align		4
.L_858:
        /*00c4*/ 	.byte	0x04, 0x28
        /*00c6*/ 	.short	(.L_860 - .L_859)


	//   ....[0]....
.L_859:
        /*00c8*/ 	.word	0x00000060


	//   ....[1]....
        /*00cc*/ 	.word	0x00000190


	//   ....[2]....
        /*00d0*/ 	.word	0x00000220


	//   ....[3]....
        /*00d4*/ 	.word	0x000003a0


	//   ....[4]....
        /*00d8*/ 	.word	0x00000600


	//   ....[5]....
        /*00dc*/ 	.word	0x000015b0


	//   ....[6]....
        /*00e0*/ 	.word	0x00004720


	//   ....[7]....
        /*00e4*/ 	.word	0x000048b0


	//   ....[8]....
        /*00e8*/ 	.word	0x00004b40


	//   ....[9]....
        /*00ec*/ 	.word	0x00004cd0


	//   ....[10]....
        /*00f0*/ 	.word	0x00004de0


	//   ....[11]....
        /*00f4*/ 	.word	0x00005b90


	//   ....[12]....
        /*00f8*/ 	.word	0x00006050


	//   ....[13]....
        /*00fc*/ 	.word	0x00006450


	//   ....[14]....
        /*0100*/ 	.word	0x00006840


	//   ....[15]....
        /*0104*/ 	.word	0x00006af0


	//   ....[16]....
        /*0108*/ 	.word	0x00006ea0


	//   ....[17]....
        /*010c*/ 	.word	0x00009d90


	//   ....[18]....
        /*0110*/ 	.word	0x00009ee0


	//   ....[19]....
        /*0114*/ 	.word	0x00009f50


	//   ....[20]....
        /*0118*/ 	.word	0x00009fc0


	//   ....[21]....
        /*011c*/ 	.word	0x0000a030


	//   ....[22]....
        /*0120*/ 	.word	0x0000a0a0


	//----- nvinfo : EIATTR_REG_RECONFIG
	.align		4
.L_860:
        /*0124*/ 	.byte	0x01, 0x54
	.zero		2


	//----- nvinfo : EIATTR_SYSCALL_OFFSETS
	.align		4
        /*0128*/ 	.byte	0x04, 0x46
        /*012a*/ 	.short	(.L_862 - .L_861)


	//   ....[0]....
.L_861:
        /*012c*/ 	.word	0x00001210


	//   ....[1]....
        /*0130*/ 	.word	0x00001300


	//   ....[2]....
        /*0134*/ 	.word	0x00001440


	//   ....[3]....
        /*0138*/ 	.word	0x00001530


	//----- nvinfo : EIATTR_MBARRIER_INSTR_OFFSETS
	.align		4
.L_862:
        /*013c*/ 	.byte	0x04, 0x39
        /*013e*/ 	.short	(.L_864 - .L_863)


	//   ....[0]....
.L_863:
        /*0140*/ 	.word	0x00000260
        /*0144*/ 	.word	0x000000ff
        /*0148*/ 	.word	0x00036400
        /*014c*/ 	.short	0x0100
        /*014e*/ 	.byte	0x06
	.zero		1


	//   ....[1]....
        /*0150*/ 	.word	0x00000350
        /*0154*/ 	.word	0x000000ff
        /*0158*/ 	.word	0x00036410
        /*015c*/ 	.short	0x0100
        /*015e*/ 	.byte	0x08
	.zero		1


	//   ....[2]....
        /*0160*/ 	.word	0x00000360
        /*0164*/ 	.word	0x000000ff
        /*0168*/ 	.word	0x00036420
        /*016c*/ 	.short	0x0100
        /*016e*/ 	.byte	0x08
	.zero		1


	//   ....[3]....
        /*0170*/ 	.word	0x00000370
        /*0174*/ 	.word	0x000000ff
        /*0178*/ 	.word	0x00036418
        /*017c*/ 	.short	0x0100
        /*017e*/ 	.byte	0x08
	.zero		1


	//   ....[4]....
        /*0180*/ 	.word	0x00000380
        /*0184*/ 	.word	0x000000ff
        /*0188*/ 	.word	0x00036428
        /*018c*/ 	.short	0x0100
        /*018e*/ 	.byte	0x08
	.zero		1


	//   ....[5]....
        /*0190*/ 	.word	0x000004b0
        /*0194*/ 	.word	0x000000ff
        /*0198*/ 	.word	0x00036430
        /*019c*/ 	.short	0x0100
        /*019e*/ 	.byte	0x08
	.zero		1


	//   ....[6]....
        /*01a0*/ 	.word	0x000004c0
        /*01a4*/ 	.word	0x000000ff
        /*01a8*/ 	.word	0x00036438
        /*01ac*/ 	.short	0x0100
        /*01ae*/ 	.byte	0x08
	.zero		1


	//   ....[7]....
        /*01b0*/ 	.word	0x000015f0
        /*01b4*/ 	.word	0x000000ff
        /*01b8*/ 	.word	0x00036400
        /*01bc*/ 	.short	0x010a
        /*01be*/ 	.byte	0x24
	.zero		1


	//   ....[8]....
        /*01c0*/ 	.word	0x000016f0
        /*01c4*/ 	.word	0x000000ff
        /*01c8*/ 	.word	0x00036400
        /*01cc*/ 	.short	0x010a
        /*01ce*/ 	.byte	0x24
	.zero		1


	//   ....[9]....
        /*01d0*/ 	.word	0x00001dd0
        /*01d4*/ 	.word	0x00000003
        /*01d8*/ 	.word	0x00036410
        /*01dc*/ 	.short	0x010a
        /*01de*/ 	.byte	0x3f
	.zero		1


	//   ....[10]....
        /*01e0*/ 	.word	0x00001e10
        /*01e4*/ 	.word	0x00000003
        /*01e8*/ 	.word	0x00036410
        /*01ec*/ 	.short	0x010a
        /*01ee*/ 	.byte	0x3f
	.zero		1


	//   ....[11]....
        /*01f0*/ 	.word	0x000024b0
        /*01f4*/ 	.word	0x000000ff
        /*01f8*/ 	.word	0x00036430
        /*01fc*/ 	.short	0x010a
        /*01fe*/ 	.byte	0x24
	.zero		1


	//   ....[12]....
        /*0200*/ 	.word	0x000024f0
        /*0204*/ 	.word	0x000000ff
        /*0208*/ 	.word	0x00036430
        /*020c*/ 	.short	0x010a
        /*020e*/ 	.byte	0x24
	.zero		1


	//   ....[13]....
        /*0210*/ 	.word	0x00003970
        /*0214*/ 	.word	0x000000ff
        /*0218*/ 	.word	0x00000000
        /*021c*/ 	.short	0x0101
        /*021e*/ 	.byte	0x04
	.zero		1


	//   ....[14]....
        /*0220*/ 	.word	0x00003d00
        /*0224*/ 	.word	0x00000003
        /*0228*/ 	.word	0x00000000
        /*022c*/ 	.short	0x0101
        /*022e*/ 	.byte	0x3f
	.zero		1


	//   ....[15]....
        /*0230*/ 	.word	0x00007c90
        /*0234*/ 	.word	0x00000000
        /*0238*/ 	.word	0x00036420
        /*023c*/ 	.short	0x010a
        /*023e*/ 	.byte	0x3f
	.zero		1


	//   ....[16]....
        /*0240*/ 	.word	0x00008480
        /*0244*/ 	.word	0x00000000
        /*0248*/ 	.word	0x00036438
        /*024c*/ 	.short	0x010a
        /*024e*/ 	.byte	0x3f
	.zero		1


	//   ....[17]....
        /*0250*/ 	.word	0x000087e0
        /*0254*/ 	.word	0x00000000
        /*0258*/ 	.word	0x00036428
        /*025c*/ 	.short	0x010a
        /*025e*/ 	.byte	0x3f
	.zero		1


	//   ....[18]....
        /*0260*/ 	.word	0x00008b10
        /*0264*/ 	.word	0x00000000
        /*0268*/ 	.word	0x00036438
        /*026c*/ 	.short	0x010a
        /*026e*/ 	.byte	0x3f
	.zero		1


	//   ....[19]....
        /*0270*/ 	.word	0x00008e00
        /*0274*/ 	.word	0x00000000
        /*0278*/ 	.word	0x00036420
        /*027c*/ 	.short	0x010a
        /*027e*/ 	.byte	0x3f
	.zero		1


	//   ....[20]....
        /*0280*/ 	.word	0x00009180
        /*0284*/ 	.word	0x00000000
        /*0288*/ 	.word	0x00036438
        /*028c*/ 	.short	0x010a
        /*028e*/ 	.byte	0x3f
	.zero		1


	//   ....[21]....
        /*0290*/ 	.word	0x00009480
        /*0294*/ 	.word	0x00000000
        /*0298*/ 	.word	0x00036428
        /*029c*/ 	.short	0x010a
        /*029e*/ 	.byte	0x3f
	.zero		1


	//   ....[22]....
        /*02a0*/ 	.word	0x000097c0
        /*02a4*/ 	.word	0x00000000
        /*02a8*/ 	.word	0x00036438
        /*02ac*/ 	.short	0x010a
        /*02ae*/ 	.byte	0x3f
	.zero		1


	//   ....[23]....
        /*02b0*/ 	.word	0x00009c20
        /*02b4*/ 	.word	0x00000007
        /*02b8*/ 	.word	0x00000000
        /*02bc*/ 	.short	0x010a
        /*02be*/ 	.byte	0x3f
	.zero		1


	//   ....[24]....
        /*02c0*/ 	.word	0x00009ca0
        /*02c4*/ 	.word	0x00000003
        /*02c8*/ 	.word	0x00000000
        /*02cc*/ 	.short	0x010a
        /*02ce*/ 	.byte	0x3f
	.zero		1


	//   ....[25]....
        /*02d0*/ 	.word	0x00009cf0
        /*02d4*/ 	.word	0x00000009
        /*02d8*/ 	.word	0x00036438
        /*02dc*/ 	.short	0x010a
        /*02de*/ 	.byte	0x3f
	.zero		1


	//   ....[26]....
        /*02e0*/ 	.word	0x00009dc0
        /*02e4*/ 	.word	0x0000009b
        /*02e8*/ 	.word	0x00036400
        /*02ec*/ 	.short	0x010a
        /*02ee*/ 	.byte	0x3f
	.zero		1


	//   ....[27]....
        /*02f0*/ 	.word	0x00009e10
        /*02f4*/ 	.word	0x00000003
        /*02f8*/ 	.word	0x00036410
        /*02fc*/ 	.short	0x010a
        /*02fe*/ 	.byte	0x3f
	.zero		1


	//   ....[28]....
        /*0300*/ 	.word	0x00009e60
        /*0304*/ 	.word	0x0000009b
        /*0308*/ 	.word	0x00036430
        /*030c*/ 	.short	0x010a
        /*030e*/ 	.byte	0x3f
	.zero		1


	//   ....[29]....
        /*0310*/ 	.word	0x0000a0e0
        /*0314*/ 	.word	0x00000000
        /*0318*/ 	.word	0x00036420
        /*031c*/ 	.short	0x010a
        /*031e*/ 	.byte	0x3f
	.zero		1


	//   ....[30]....
        /*0320*/ 	.word	0x0000a130
        /*0324*/ 	.word	0x00000000
        /*0328*/ 	.word	0x00036438
        /*032c*/ 	.short	0x010a
        /*032e*/ 	.byte	0x3f
	.zero		1


	//   ....[31]....
        /*0330*/ 	.word	0x0000a180
        /*0334*/ 	.word	0x00000000
        /*0338*/ 	.word	0x00036428
        /*033c*/ 	.short	0x010a
        /*033e*/ 	.byte	0x3f
	.zero		1


	//   ....[32]....
        /*0340*/ 	.word	0x0000a1e0
        /*0344*/ 	.word	0x00000000
        /*0348*/ 	.word	0x00036438
        /*034c*/ 	.short	0x010a
        /*034e*/ 	.byte	0x3f
	.zero		1


	//   ....[33]....
        /*0350*/ 	.word	0x0000a260
        /*0354*/ 	.word	0x00000000
        /*0358*/ 	.word	0x00036420
        /*035c*/ 	.short	0x010a
        /*035e*/ 	.byte	0x3f
	.zero		1


	//   ....[34]....
        /*0360*/ 	.word	0x0000a2b0
        /*0364*/ 	.word	0x00000000
        /*0368*/ 	.word	0x00036438
        /*036c*/ 	.short	0x010a
        /*036e*/ 	.byte	0x3f
	.zero		1


	//   ....[35]....
        /*0370*/ 	.word	0x0000a300
        /*0374*/ 	.word	0x00000000
        /*0378*/ 	.word	0x00036428
        /*037c*/ 	.short	0x010a
        /*037e*/ 	.byte	0x3f
	.zero		1


	//   ....[36]....
        /*0380*/ 	.word	0x0000a350
        /*0384*/ 	.word	0x00000000
        /*0388*/ 	.word	0x00036438
        /*038c*/ 	.short	0x010a
        /*038e*/ 	.byte	0x3f
	.zero		1


	//   ....[37]....
        /*0390*/ 	.word	0x0000a420
        /*0394*/ 	.word	0x00000007
        /*0398*/ 	.word	0x00000000
        /*039c*/ 	.short	0x010a
        /*039e*/ 	.byte	0x3f
	.zero		1


	//   ....[38]....
        /*03a0*/ 	.word	0x0000a470
        /*03a4*/ 	.word	0x00000003
        /*03a8*/ 	.word	0x00000000
        /*03ac*/ 	.short	0x010a
        /*03ae*/ 	.byte	0x3f
	.zero		1


	//----- nvinfo : EIATTR_NUM_MBARRIERS
	.align		4
.L_864:
        /*03b0*/ 	.byte	0x03, 0x38
        /*03b2*/ 	.short	0x0007


	//----- nvinfo : EIATTR_EXIT_INSTR_OFFSETS
	.align		4
        /*03b4*/ 	.byte	0x04, 0x1c
        /*03b6*/ 	.short	(.L_866 - .L_865)


	//   ....[0]....
.L_865:
        /*03b8*/ 	.word	0x00009d40


	//----- nvinfo : EIATTR_MAX_THREADS
	.align		4
.L_866:
        /*03bc*/ 	.byte	0x04, 0x05
        /*03be*/ 	.short	(.L_868 - .L_867)
.L_867:
        /*03c0*/ 	.word	0x00000200
        /*03c4*/ 	.word	0x00000001
        /*03c8*/ 	.word	0x00000001


	//----- nvinfo : EIATTR_CRS_STACK_SIZE
	.align		4
.L_868:
        /*03cc*/ 	.byte	0x04, 0x1e
        /*03ce*/ 	.short	(.L_870 - .L_869)
.L_869:
        /*03d0*/ 	.word	0x00000000


	//----- nvinfo : EIATTR_CBANK_PARAM_SIZE
	.align		4
.L_870:
        /*03d4*/ 	.byte	0x03, 0x19
        /*03d6*/ 	.short	0x0770


	//----- nvinfo : EIATTR_PARAM_CBANK
	.align		4
        /*03d8*/ 	.byte	0x04, 0x0a
        /*03da*/ 	.short	(.L_872 - .L_871)
	.align		4
.L_871:
        /*03dc*/ 	.word	index@(.nv.constant0._ZN7cutlass13device_kernelIN5flash11enable_sm90INS1_16FlashAttnBwdSm90INS1_25CollectiveMainloopBwdSm90ILi2ELi1ELi1EN4cute5tupleIJNS5_1CILi1EEES8_S8_EEENS6_IJNS7_ILi64EEENS7_ILi96EEENS7_ILi192EEEEEENS_6half_tEfNS_4arch4Sm90ELb1ELb0ELb0ELb1ELb1ELb0ELb1ELb0ELi3ELi1ELi1ELi1ELb0EEENS1_24CollectiveEpilogueBwdGQAISD_fSG_Li384ELb1ELb1EEENS1_25SingleTileBwdLPTSchedulerILb1ELi96ELb1EEEEEEEEEvNT_6ParamsE)
        /*03e0*/ 	.short	0x0210
        /*03e2*/ 	.short	0x0770


	//----- nvinfo : EIATTR_SW_WAR
	.align		4
.L_872:
        /*03e4*/ 	.byte	0x04, 0x36
        /*03e6*/ 	.short	(.L_874 - .L_873)
.L_873:
        /*03e8*/ 	.word	0x00000008
.L_874:


//--------------------- .nv.info._ZN7cutlass13device_kernelIN5flash22FlashAttnBwdPreprocessIN4cute5tupleIJNS3_1CILi64EEENS5_ILi192EEEEEENS_6half_tEfNS_4arch4Sm90ELb1ELb1EEEEEvNT_6ParamsE --------------------------
	.section	.nv.info._ZN7cutlass13device_kernelIN5flash22FlashAttnBwdPreprocessIN4cute5tupleIJNS3_1CILi64EEENS5_ILi192EEEEEENS_6half_tEfNS_4arch4Sm90ELb1ELb1EEEEEvNT_6ParamsE,"",@"SHT_CUDA_INFO"
	.sectionflags	@""
	.align	4


	//----- nvinfo : EIATTR_CUDA_API_VERSION
	.align		4
        /*0000*/ 	.byte	0x04, 0x37
        /*0002*/ 	.short	(.L_876 - .L_875)
.L_875:
        /*0004*/ 	.word	0x00000082


	//----- nvinfo : EIATTR_KPARAM_INFO
	.align		4
.L_876:
        /*0008*/ 	.byte	0x04, 0x17
        /*000a*/ 	.short	(.L_878 - .L_877)
.L_877:
        /*000c*/ 	.word	0x00000000
        /*0010*/ 	.short	0x0000
        /*0012*/ 	.short	0x0000
        /*0014*/ 	.byte	0x00, 0xf0, 0xc1, 0x03


	//----- nvinfo : EIATTR_SPARSE_MMA_MASK
	.align		4
.L_878:
        /*0018*/ 	.byte	0x03, 0x50
        /*001a*/ 	.short	0x0000


	//----- nvinfo : EIATTR_MAXREG_COUNT
	.align		4
        /*001c*/ 	.byte	0x03, 0x1b
        /*001e*/ 	.short	0x0080


	//----- nvinfo : EIATTR_MERCURY_ISA_VERSION
	.align		4
        /*0020*/ 	.byte	0x03, 0x5f
        /*0022*/ 	.short	0x0101


	//----- nvinfo : EIATTR_COOP_GROUP_MASK_REGIDS
	.align		4
        /*0024*/ 	.byte	0x04, 0x29
        /*0026*/ 	.short	(.L_880 - .L_879)


	//   ....[0]....
.L_879:
        /*0028*/ 	.word	0xffffffff


	//   ....[1]....
        /*002c*/ 	.word	0xffffffff


	//   ....[2]....
        /*0030*/ 	.word	0xffffffff


	//   ....[3]....
        /*0034*/ 	.word	0xffffffff


	//   ....[4]....
        /*0038*/ 	.word	0xffffffff


	//   ....[5]....
        /*003c*/ 	.word	0xffffffff


	//----- nvinfo : EIATTR_COOP_GROUP_INSTR_OFFSETS
	.align		4
.L_880:
        /*0040*/ 	.byte	0x04, 0x28
        /*0042*/ 	.short	(.L_882 - .L_881)


	//   ....[0]....
.L_881:
        /*0044*/ 	.word	0x00001ca0


	//   ....[1]....
        /*0048*/ 	.word	0x00001cd0


	//   ....[2]....
        /*004c*/ 	.word	0x00001d10


	//   ....[3]....
        /*0050*/ 	.word	0x00001d40


	//   ....[4]....
        /*0054*/ 	.word	0x00001db0


	//   ....[5]....
        /*0058*/ 	.word	0x00001de0


	//----- nvinfo : EIATTR_EXIT_INSTR_OFFSETS
	.align		4
.L_882:
        /*005c*/ 	.byte	0x04, 0x1c
        /*005e*/ 	.short	(.L_884 - .L_883)


	//   ....[0]....
.L_883:
        /*0060*/ 	.word	0x000001c0


	//   ....[1]....
        /*0064*/ 	.word	0x00002330


	//   ....[2]....
        /*0068*/ 	.word	0x000023b0


	//----- nvinfo : EIATTR_MAX_THREADS
	.align		4
.L_884:
        /*006c*/ 	.byte	0x04, 0x05
        /*006e*/ 	.short	(.L_886 - .L_885)
.L_885:
        /*0070*/ 	.word	0x00000100
        /*0074*/ 	.word	0x00000001
        /*0078*/ 	.word	0x00000001


	//----- nvinfo : EIATTR_CRS_STACK_SIZE
	.align		4
.L_886:
        /*007c*/ 	.byte	0x04, 0x1e
        /*007e*/ 	.short	(.L_888 - .L_887)
.L_887:
        /*0080*/ 	.word	0x00000000


	//----- nvinfo : EIATTR_CBANK_PARAM_SIZE
	.align		4
.L_888:
        /*0084*/ 	.byte	0x03, 0x19
        /*0086*/ 	.short	0x00f0


	//----- nvinfo : EIATTR_PARAM_CBANK
	.align		4
        /*0088*/ 	.byte	0x04, 0x0a
        /*008a*/ 	.short	(.L_890 - .L_889)
	.align		4
.L_889:
        /*008c*/ 	.word	index@(.nv.constant0._ZN7cutlass13device_kernelIN5flash22FlashAttnBwdPreprocessIN4cute5tupleIJNS3_1CILi64EEENS5_ILi192EEEEEENS_6half_tEfNS_4arch4Sm90ELb1ELb1EEEEEvNT_6ParamsE)
        /*0090*/ 	.short	0x0210
        /*0092*/ 	.short	0x00f0


	//----- nvinfo : EIATTR_SW_WAR
	.align		4
.L_890:
        /*0094*/ 	.byte	0x04, 0x36
        /*0096*/ 	.short	(.L_892 - .L_891)
.L_891:
        /*0098*/ 	.word	0x00000008
.L_892:


//--------------------- .nv.callgraph             --------------------------
	.section	.nv.callgraph,"",@"SHT_CUDA_CALLGRAPH"
	.align	4
	.sectionentsize	8
	.align		4
        /*0000*/ 	.word	0x00000000
	.align		4
        /*0004*/ 	.word	0xffffffff
	.align		4
        /*0008*/ 	.word	index@(_ZN7cutlass13device_kernelIN5flash11enable_sm90INS1_16FlashAttnBwdSm90INS1_25CollectiveMainloopBwdSm90ILi2ELi1ELi1EN4cute5tupleIJNS5_1CILi1EEES8_S8_EEENS6_IJNS7_ILi64EEENS7_ILi96EEENS7_ILi192EEEEEENS_6half_tEfNS_4arch4Sm90ELb0ELb0ELb0ELb0ELb0ELb0ELb1ELb0ELi3ELi1ELi1ELi1ELb0EEENS1_21CollectiveEpilogueBwdISD_SE_SG_Li384ELb0ELb1ELi3EEENS1_19SingleTileSchedulerILb0ELb0ELb0ELi96EEEEEEEEEvNT_6ParamsE)
	.align		4
        /*000c*/ 	.word	index@(__assertfail)
	.align		4
        /*0010*/ 	.word	index@(_ZN7cutlass13device_kernelIN5flash11enable_sm90INS1_16FlashAttnBwdSm90INS1_25CollectiveMainloopBwdSm90ILi2ELi1ELi1EN4cute5tupleIJNS5_1CILi1EEES8_S8_EEENS6_IJNS7_ILi64EEENS7_ILi96EEENS7_ILi192EEEEEENS_6half_tEfNS_4arch4Sm90ELb0ELb0ELb0ELb0ELb1ELb0ELb1ELb0ELi3ELi1ELi1ELi1ELb0EEENS1_21CollectiveEpilogueBwdISD_SE_SG_Li384ELb0ELb1ELi3EEENS1_19SingleTileSchedulerILb0ELb0ELb0ELi96EEEEEEEEEvNT_6ParamsE)
	.align		4
        /*0014*/ 	.word	index@(__assertfail)
	.align		4
        /*0018*/ 	.word	index@(_ZN7cutlass13device_kernelIN5flash11enable_sm90INS1_16FlashAttnBwdSm90INS1_25CollectiveMainloopBwdSm90ILi2ELi1ELi1EN4cute5tupleIJNS5_1CILi1EEES8_S8_EEENS6_IJNS7_ILi64EEENS7_ILi96EEENS7_ILi192EEEEEENS_6half_tEfNS_4arch4Sm90ELb0ELb0ELb0ELb0ELb0ELb0ELb1ELb0ELi3ELi1ELi1ELi1ELb0EEENS1_24CollectiveEpilogueBwdGQAISD_fSG_Li384ELb0ELb0EEENS1_19SingleTileSchedulerILb0ELb0ELb0ELi96EEEEEEEEEvNT_6ParamsE)
	.align		4
        /*001c*/ 	.word	index@(__assertfail)
	.align		4
        /*0020*/ 	.word	index@(_ZN7cutlass13device_kernelIN5flash11enable_sm90INS1_16FlashAttnBwdSm90INS1_25CollectiveMainloopBwdSm90ILi2ELi1ELi1EN4cute5tupleIJNS5_1CILi1EEES8_S8_EEENS6_IJNS7_ILi64EEENS7_ILi96EEENS7_ILi192EEEEEENS_6half_tEfNS_4arch4Sm90ELb0ELb0ELb0ELb0ELb1ELb0ELb1ELb0ELi3ELi1ELi1ELi1ELb0EEENS1_24CollectiveEpilogueBwdGQAISD_fSG_Li384ELb0ELb1EEENS1_19SingleTileSchedulerILb0ELb0ELb0ELi96EEEEEEEEEvNT_6ParamsE)
	.align		4
        /*0024*/ 	.word	index@(__assertfail)
	.align		4
        /*0028*/ 	.word	index@(_ZN7cutlass13device_kernelIN5flash11enable_sm90INS1_16FlashAttnBwdSm90INS1_25CollectiveMainloopBwdSm90ILi2ELi1ELi1EN4cute5tupleIJNS5_1CILi1EEES8_S8_EEENS6_IJNS7_ILi64EEENS7_ILi96EEENS7_ILi192EEEEEENS_6half_tEfNS_4arch4Sm90ELb0ELb0ELb0ELb1ELb0ELb0ELb1ELb0ELi3ELi1ELi1ELi1ELb0EEENS1_21CollectiveEpilogueBwdISD_SE_SG_Li384ELb1ELb1ELi3EEENS1_19SingleTileSchedulerILb1ELb0ELb0ELi96EEEEEEEEEvNT_6ParamsE)
	.align		4
        /*002c*/ 	.word	index@(__assertfail)
	.align		4
        /*0030*/ 	.word	index@(_ZN7cutlass13device_kernelIN5flash11enable_sm90INS1_16FlashAttnBwdSm90INS1_25CollectiveMainloopBwdSm90ILi2ELi1ELi1EN4cute5tupleIJNS5_1CILi1EEES8_S8_EEENS6_IJNS7_ILi64EEENS7_ILi96EEENS7_ILi192EEEEEENS_6half_tEfNS_4arch4Sm90ELb0ELb0ELb0ELb1ELb1ELb0ELb1ELb0ELi3ELi1ELi1ELi1ELb0EEENS1_21CollectiveEpilogueBwdISD_SE_SG_Li384ELb1ELb1ELi3EEENS1_19SingleTileSchedulerILb1ELb0ELb0ELi96EEEEEEEEEvNT_6ParamsE)
	.align		4
        /*0034*/ 	.word	index@(__assertfail)
	.align		4
        /*0038*/ 	.word	index@(_ZN7cutlass13device_kernelIN5flash11enable_sm90INS1_16FlashAttnBwdSm90INS1_25CollectiveMainloopBwdSm90ILi2ELi1ELi1EN4cute5tupleIJNS5_1CILi1EEES8_S8_EEENS6_IJNS7_ILi64EEENS7_ILi96EEENS7_ILi192EEEEEENS_6half_tEfNS_4arch4Sm90ELb0ELb0ELb0ELb1ELb0ELb0ELb1ELb0ELi3ELi1ELi1ELi1ELb0EEENS1_24CollectiveEpilogueBwdGQAISD_fSG_Li384ELb1ELb0EEENS1_19SingleTileSchedulerILb1ELb0ELb0ELi96EEEEEEEEEvNT_6ParamsE)
	.align		4
        /*003c*/ 	.word	index@(__assertfail)
	.align		4
        /*0040*/ 	.word	index@(_ZN7cutlass13device_kernelIN5flash11enable_sm90INS1_16FlashAttnBwdSm90INS1_25CollectiveMainloopBwdSm90ILi2ELi1ELi1EN4cute5tupleIJNS5_1CILi1EEES8_S8_EEENS6_IJNS7_ILi64EEENS7_ILi96EEENS7_ILi192EEEEEENS_6half_tEfNS_4arch4Sm90ELb0ELb0ELb0ELb1ELb1ELb0ELb1ELb0ELi3ELi1ELi1ELi1ELb0EEENS1_24CollectiveEpilogueBwdGQAISD_fSG_Li384ELb1ELb1EEENS1_19SingleTileSchedulerILb1ELb0ELb0ELi96EEEEEEEEEvNT_6ParamsE)
	.align		4
        /*0044*/ 	.word	index@(__assertfail)
	.align		4
        /*0048*/ 	.word	index@(_ZN7cutlass13device_kernelIN5flash11enable_sm90INS1_16FlashAttnBwdSm90INS1_25CollectiveMainloopBwdSm90ILi2ELi1ELi1EN4cute5tupleIJNS5_1CILi1EEES8_S8_EEENS6_IJNS7_ILi64EEENS7_ILi96EEENS7_ILi192EEEEEENS_6half_tEfNS_4arch4Sm90ELb0ELb1ELb0ELb0ELb0ELb0ELb1ELb0ELi3ELi1ELi1ELi1ELb0EEENS1_21CollectiveEpilogueBwdISD_SE_SG_Li384ELb0ELb1ELi3EEENS1_19SingleTileSchedulerILb0ELb0ELb0ELi96EEEEEEEEEvNT_6ParamsE)
	.align		4
        /*004c*/ 	.word	index@(__assertfail)
	.align		4
        /*0050*/ 	.word	index@(_ZN7cutlass13device_kernelIN5flash11enable_sm90INS1_16FlashAttnBwdSm90INS1_25CollectiveMainloopBwdSm90ILi2ELi1ELi1EN4cute5tupleIJNS5_1CILi1EEES8_S8_EEENS6_IJNS7_ILi64EEENS7_ILi96EEENS7_ILi192EEEEEENS_6half_tEfNS_4arch4Sm90ELb0ELb1ELb0ELb0ELb1ELb0ELb1ELb0ELi3ELi1ELi1ELi1ELb0EEENS1_21CollectiveEpilogueBwdISD_SE_SG_Li384ELb0ELb1ELi3EEENS1_19SingleTileSchedulerILb0ELb0ELb0ELi96EEEEEEEEEvNT_6ParamsE)
	.align		4
        /*0054*/ 	.word	index@(__assertfail)
	.align		4
        /*0058*/ 	.word	index@(_ZN7cutlass13device_kernelIN5flash11enable_sm90INS1_16FlashAttnBwdSm90INS1_25CollectiveMainloopBwdSm90ILi2ELi1ELi1EN4cute5tupleIJNS5_1CILi1EEES8_S8_EEENS6_IJNS7_ILi64EEENS7_ILi96EEENS7_ILi192EEEEEENS_6half_tEfNS_4arch4Sm90ELb0ELb1ELb0ELb0ELb0ELb0ELb1ELb0ELi3ELi1ELi1ELi1ELb0EEENS1_24CollectiveEpilogueBwdGQAISD_fSG_Li384ELb0ELb0EEENS1_19SingleTileSchedulerILb0ELb0ELb0ELi96EEEEEEEEEvNT_6ParamsE)
	.align		4
        /*005c*/ 	.word	index@(__assertfail)
	.align		4
        /*0060*/ 	.word	index@(_ZN7cutlass13device_kernelIN5flash11enable_sm90INS1_16FlashAttnBwdSm90INS1_25CollectiveMainloopBwdSm90ILi2ELi1ELi1EN4cute5tupleIJNS5_1CILi1EEES8_S8_EEENS6_IJNS7_ILi64EEENS7_ILi96EEENS7_ILi192EEEEEENS_6half_tEfNS_4arch4Sm90ELb0ELb1ELb0ELb0ELb1ELb0ELb1ELb0ELi3ELi1ELi1ELi1ELb0EEENS1_24CollectiveEpilogueBwdGQAISD_fSG_Li384ELb0ELb1EEENS1_19SingleTileSchedulerILb0ELb0ELb0ELi96EEEEEEEEEvNT_6ParamsE)
	.align		4
        /*0064*/ 	.word	index@(__assertfail)
	.align		4
        /*0068*/ 	.word	index@(_ZN7cutlass13device_kernelIN5flash11enable_sm90INS1_16FlashAttnBwdSm90INS1_25CollectiveMainloopBwdSm90ILi2ELi1ELi1EN4cute5tupleIJNS5_1CILi1EEES8_S8_EEENS6_IJNS7_ILi64EEENS7_ILi96EEENS7_ILi192EEEEEENS_6half_tEfNS_4arch4Sm90ELb0ELb1ELb0ELb1ELb0ELb0ELb1ELb0ELi3ELi1ELi1ELi1ELb0EEENS1_21CollectiveEpilogueBwdISD_SE_SG_Li384ELb1ELb1ELi3EEENS1_19SingleTileSchedulerILb1ELb0ELb0ELi96EEEEEEEEEvNT_6ParamsE)
	.align		4
        /*006c*/ 	.word	index@(__assertfail)
	.align		4
        /*0070*/ 	.word	index@(_ZN7cutlass13device_kernelIN5flash11enable_sm90INS1_16FlashAttnBwdSm90INS1_25CollectiveMainloopBwdSm90ILi2ELi1ELi1EN4cute5tupleIJNS5_1CILi1EEES8_S8_EEENS6_IJNS7_ILi64EEENS7_ILi96EEENS7_ILi192EEEEEENS_6half_tEfNS_4arch4Sm90ELb0ELb1ELb0ELb1ELb1ELb0ELb1ELb0ELi3ELi1ELi1ELi1ELb0EEENS1_21CollectiveEpilogueBwdISD_SE_SG_Li384ELb1ELb1ELi3EEENS1_19SingleTileSchedulerILb1ELb0ELb0ELi96EEEEEEEEEvNT_6ParamsE)
	.align		4
        /*0074*/ 	.word	index@(__assertfail)
	.align		4
        /*0078*/ 	.word	index@(_ZN7cutlass13device_kernelIN5flash11enable_sm90INS1_16FlashAttnBwdSm90INS1_25CollectiveMainloopBwdSm90ILi2ELi1ELi1EN4cute5tupleIJNS5_1CILi1EEES8_S8_EEENS6_IJNS7_ILi64EEENS7_ILi96EEENS7_ILi192EEEEEENS_6half_tEfNS_4arch4Sm90ELb0ELb1ELb0ELb1ELb0ELb0ELb1ELb0ELi3ELi1ELi1ELi1ELb0EEENS1_24CollectiveEpilogueBwdGQAISD_fSG_Li384ELb1ELb0EEENS1_19SingleTileSchedulerILb1ELb0ELb0ELi96EEEEEEEEEvNT_6ParamsE)
	.align		4
        /*007c*/ 	.word	index@(__assertfail)
	.align		4
        /*0080*/ 	.word	index@(_ZN7cutlass13device_kernelIN5flash11enable_sm90INS1_16FlashAttnBwdSm90INS1_25CollectiveMainloopBwdSm90ILi2ELi1ELi1EN4cute5tupleIJNS5_1CILi1EEES8_S8_EEENS6_IJNS7_ILi64EEENS7_ILi96EEENS7_ILi192EEEEEENS_6half_tEfNS_4arch4Sm90ELb0ELb1ELb0ELb1ELb1ELb0ELb1ELb0ELi3ELi1ELi1ELi1ELb0EEENS1_24CollectiveEpilogueBwdGQAISD_fSG_Li384ELb1ELb1EEENS1_19SingleTileSchedulerILb1ELb0ELb0ELi96EEEEEEEEEvNT_6ParamsE)
	.align		4
        /*0084*/ 	.word	index@(__assertfail)
	.align		4
        /*0088*/ 	.word	index@(_ZN7cutlass13device_kernelIN5flash11enable_sm90INS1_16FlashAttnBwdSm90INS1_25CollectiveMainloopBwdSm90ILi2ELi1ELi1EN4cute5tupleIJNS5_1CILi1EEES8_S8_EEENS6_IJNS7_ILi64EEENS7_ILi96EEENS7_ILi192EEEEEENS_6half_tEfNS_4arch4Sm90ELb1ELb0ELb0ELb0ELb0ELb0ELb1ELb0ELi3ELi1ELi1ELi1ELb0EEENS1_21CollectiveEpilogueBwdISD_SE_SG_Li384ELb0ELb1ELi3EEENS1_25SingleTileBwdLPTSchedulerILb0ELi96ELb0EEEEEEEEEvNT_6ParamsE)
	.align		4
        /*008c*/ 	.word	index@(__assertfail)
	.align		4
        /*0090*/ 	.word	index@(_ZN7cutlass13device_kernelIN5flash11enable_sm90INS1_16FlashAttnBwdSm90INS1_25CollectiveMainloopBwdSm90ILi2ELi1ELi1EN4cute5tupleIJNS5_1CILi1EEES8_S8_EEENS6_IJNS7_ILi64EEENS7_ILi96EEENS7_ILi192EEEEEENS_6half_tEfNS_4arch4Sm90ELb1ELb0ELb0ELb0ELb1ELb0ELb1ELb0ELi3ELi1ELi1ELi1ELb0EEENS1_21CollectiveEpilogueBwdISD_SE_SG_Li384ELb0ELb1ELi3EEENS1_25SingleTileBwdLPTSchedulerILb0ELi96ELb1EEEEEEEEEvNT_6ParamsE)
	.align		4
        /*0094*/ 	.word	index@(__assertfail)
	.align		4
        /*0098*/ 	.word	index@(_ZN7cutlass13device_kernelIN5flash11enable_sm90INS1_16FlashAttnBwdSm90INS1_25CollectiveMainloopBwdSm90ILi2ELi1ELi1EN4cute5tupleIJNS5_1CILi1EEES8_S8_EEENS6_IJNS7_ILi64EEENS7_ILi96EEENS7_ILi192EEEEEENS_6half_tEfNS_4arch4Sm90ELb1ELb0ELb0ELb0ELb0ELb0ELb1ELb0ELi3ELi1ELi1ELi1ELb0EEENS1_24CollectiveEpilogueBwdGQAISD_fSG_Li384ELb0ELb0EEENS1_25SingleTileBwdLPTSchedulerILb0ELi96ELb0EEEEEEEEEvNT_6ParamsE)
	.align		4
        /*009c*/ 	.word	index@(__assertfail)
	.align		4
        /*00a0*/ 	.word	index@(_ZN7cutlass13device_kernelIN5flash11enable_sm90INS1_16FlashAttnBwdSm90INS1_25CollectiveMainloopBwdSm90ILi2ELi1ELi1EN4cute5tupleIJNS5_1CILi1EEES8_S8_EEENS6_IJNS7_ILi64EEENS7_ILi96EEENS7_ILi192EEEEEENS_6half_tEfNS_4arch4Sm90ELb1ELb0ELb0ELb0ELb1ELb0ELb1ELb0ELi3ELi1ELi1ELi1ELb0EEENS1_24CollectiveEpilogueBwdGQAISD_fSG_Li384ELb0ELb1EEENS1_25SingleTileBwdLPTSchedulerILb0ELi96ELb1EEEEEEEEEvNT_6ParamsE)
	.align		4
        /*00a4*/ 	.word	index@(__assertfail)
	.align		4
        /*00a8*/ 	.word	index@(_ZN7cutlass13device_kernelIN5flash11enable_sm90INS1_16FlashAttnBwdSm90INS1_25CollectiveMainloopBwdSm90ILi2ELi1ELi1EN4cute5tupleIJNS5_1CILi1EEES8_S8_EEENS6_IJNS7_ILi64EEENS7_ILi96EEENS7_ILi192EEEEEENS_6half_tEfNS_4arch4Sm90ELb1ELb0ELb0ELb1ELb0ELb0ELb1ELb0ELi3ELi1ELi1ELi1ELb0EEENS1_21CollectiveEpilogueBwdISD_SE_SG_Li384ELb1ELb1ELi3EEENS1_25SingleTileBwdLPTSchedulerILb1ELi96ELb0EEEEEEEEEvNT_6ParamsE)
	.align		4
        /*00ac*/ 	.word	index@(__assertfail)
	.align		4
        /*00b0*/ 	.word	index@(_ZN7cutlass13device_kernelIN5flash11enable_sm90INS1_16FlashAttnBwdSm90INS1_25CollectiveMainloopBwdSm90ILi2ELi1ELi1EN4cute5tupleIJNS5_1CILi1EEES8_S8_EEENS6_IJNS7_ILi64EEENS7_ILi96EEENS7_ILi192EEEEEENS_6half_tEfNS_4arch4Sm90ELb1ELb0ELb0ELb1ELb1ELb0ELb1ELb0ELi3ELi1ELi1ELi1ELb0EEENS1_21CollectiveEpilogueBwdISD_SE_SG_Li384ELb1ELb1ELi3EEENS1_25SingleTileBwdLPTSchedulerILb1ELi96ELb1EEEEEEEEEvNT_6ParamsE)
	.align		4
        /*00b4*/ 	.word	index@(__assertfail)
	.align		4
        /*00b8*/ 	.word	index@(_ZN7cutlass13device_kernelIN5flash11enable_sm90INS1_16FlashAttnBwdSm90INS1_25CollectiveMainloopBwdSm90ILi2ELi1ELi1EN4cute5tupleIJNS5_1CILi1EEES8_S8_EEENS6_IJNS7_ILi64EEENS7_ILi96EEENS7_ILi192EEEEEENS_6half_tEfNS_4arch4Sm90ELb1ELb0ELb0ELb1ELb0ELb0ELb1ELb0ELi3ELi1ELi1ELi1ELb0EEENS1_24CollectiveEpilogueBwdGQAISD_fSG_Li384ELb1ELb0EEENS1_25SingleTileBwdLPTSchedulerILb1ELi96ELb0EEEEEEEEEvNT_6ParamsE)
	.align		4
        /*00bc*/ 	.word	index@(__assertfail)
	.align		4
        /*00c0*/ 	.word	index@(_ZN7cutlass13device_kernelIN5flash11enable_sm90INS1_16FlashAttnBwdSm90INS1_25CollectiveMainloopBwdSm90ILi2ELi1ELi1EN4cute5tupleIJNS5_1CILi1EEES8_S8_EEENS6_IJNS7_ILi64EEENS7_ILi96EEENS7_ILi192EEEEEENS_6half_tEfNS_4arch4Sm90ELb1ELb0ELb0ELb1ELb1ELb0ELb1ELb0ELi3ELi1ELi1ELi1ELb0EEENS1_24CollectiveEpilogueBwdGQAISD_fSG_Li384ELb1ELb1EEENS1_25SingleTileBwdLPTSchedulerILb1ELi96ELb1EEEEEEEEEvNT_6ParamsE)
	.align		4
        /*00c4*/ 	.word	index@(__assertfail)
	.align		4
        /*00c8*/ 	.word	0x00000000
	.align		4
        /*00cc*/ 	.word	0xfffffffe
	.align		4
        /*00d0*/ 	.word	0x00000000
	.align		4
        /*00d4*/ 	.word	0xfffffffd
	.align		4
        /*00d8*/ 	.word	0x00000000
	.align		4
        /*00dc*/ 	.word	0xfffffffc


//--------------------- .nv.constant4             --------------------------
	.section	.nv.constant4,"a",@progbits
	.align	8
	.align		8
.nv.constant4:
        /*0000*/ 	.dword	__assertfail
	.align		8
        /*0008*/ 	.dword	__unnamed_1
	.align		8
        /*0010*/ 	.dword	__unnamed_2
	.align		8
        /*0018*/ 	.dword	__unnamed_3
	.align		8
        /*0020*/ 	.dword	__unnamed_4
	.align		8
        /*0028*/ 	.dword	_ZN66_INTERNAL_5e14b357_30_flash_bwd_hdim192_fp16_sm90_cu_ceb34e2a_29384cuda3std3__45__cpo5beginE
	.align		8
        /*0030*/ 	.dword	_ZN66_INTERNAL_5e14b357_30_flash_bwd_hdim192_fp16_sm90_cu_ceb34e2a_29384cuda3std3__45__cpo3endE
	.align		8
        /*0038*/ 	.dword	_ZN66_INTERNAL_5e14b357_30_flash_bwd_hdim192_fp16_sm90_cu_ceb34e2a_29384cuda3std3__45__cpo6cbeginE
	.align		8
        /*0040*/ 	.dword	_ZN66_INTERNAL_5e14b357_30_flash_bwd_hdim192_fp16_sm90_cu_ceb34e2a_29384cuda3std3__45__cpo4cendE
	.align		8
        /*0048*/ 	.dword	_ZN66_INTERNAL_5e14b357_30_flash_bwd_hdim192_fp16_sm90_cu_ceb34e2a_29384cuda3std3__468_GLOBAL__N__5e14b357_30_flash_bwd_hdim192_fp16_sm90_cu_ceb34e2a_29386ignoreE
	.align		8
        /*0050*/ 	.dword	_ZN66_INTERNAL_5e14b357_30_flash_bwd_hdim192_fp16_sm90_cu_ceb34e2a_29384cuda3std3__419piecewise_constructE
	.align		8
        /*0058*/ 	.dword	_ZN66_INTERNAL_5e14b357_30_flash_bwd_hdim192_fp16_sm90_cu_ceb34e2a_29384cuda3std3__48in_placeE
	.align		8
        /*0060*/ 	.dword	_ZN66_INTERNAL_5e14b357_30_flash_bwd_hdim192_fp16_sm90_cu_ceb34e2a_29384cuda3std6ranges3__45__cpo4swapE
	.align		8
        /*0068*/ 	.dword	_ZN66_INTERNAL_5e14b357_30_flash_bwd_hdim192_fp16_sm90_cu_ceb34e2a_29384cuda3std6ranges3__45__cpo9iter_moveE
	.align		8
        /*0070*/ 	.dword	_ZN66_INTERNAL_5e14b357_30_flash_bwd_hdim192_fp16_sm90_cu_ceb34e2a_29384cute7productE
	.align		8
        /*0078*/ 	.dword	_ZN66_INTERNAL_5e14b357_30_flash_bwd_hdim192_fp16_sm90_cu_ceb34e2a_29384cute1_E
	.align		8
        /*0080*/ 	.dword	$str$23
	.align		8
        /*0088*/ 	.dword	$str$24


//--------------------- .text._ZN7cutlass13device_kernelIN5flash11enable_sm90INS1_16FlashAttnBwdSm90INS1_25CollectiveMainloopBwdSm90ILi2ELi1ELi1EN4cute5tupleIJNS5_1CILi1EEES8_S8_EEENS6_IJNS7_ILi64EEENS7_ILi96EEENS7_ILi192EEEEEENS_6half_tEfNS_4arch4Sm90ELb0ELb0ELb0ELb0ELb0ELb0ELb1ELb0ELi3ELi1ELi1ELi1ELb0EEENS1_21CollectiveEpilogueBwdISD_SE_SG_Li384ELb0ELb1ELi3EEENS1_19SingleTileSchedulerILb0ELb0ELb0ELi96EEEEEEEEEvNT_6ParamsE --------------------------
	.section	.text._ZN7cutlass13device_kernelIN5flash11enable_sm90INS1_16FlashAttnBwdSm90INS1_25CollectiveMainloopBwdSm90ILi2ELi1ELi1EN4cute5tupleIJNS5_1CILi1EEES8_S8_EEENS6_IJNS7_ILi64EEENS7_ILi96EEENS7_ILi192EEEEEENS_6half_tEfNS_4arch4Sm90ELb0ELb0ELb0ELb0ELb0ELb0ELb1ELb0ELi3ELi1ELi1ELi1ELb0EEENS1_21CollectiveEpilogueBwdISD_SE_SG_Li384ELb0ELb1ELi3EEENS1_19SingleTileSchedulerILb0ELb0ELb0ELi96EEEEEEEEEvNT_6ParamsE,"ax",@progbits
	.align	128
.text._ZN7cutlass13device_kernelIN5flash11enable_sm90INS1_16FlashAttnBwdSm90INS1_25CollectiveMainloopBwdSm90ILi2ELi1ELi1EN4cute5tupleIJNS5_1CILi1EEES8_S8_EEENS6_IJNS7_ILi64EEENS7_ILi96EEENS7_ILi192EEEEEENS_6half_tEfNS_4arch4Sm90ELb0ELb0ELb0ELb0ELb0ELb0ELb1ELb0ELi3ELi1ELi1ELi1ELb0EEENS1_21CollectiveEpilogueBwdISD_SE_SG_Li384ELb0ELb1ELi3EEENS1_19SingleTileSchedulerILb0ELb0ELb0ELi96EEEEEEEEEvNT_6ParamsE:
        .type           _ZN7cutlass13device_kernelIN5flash11enable_sm90INS1_16FlashAttnBwdSm90INS1_25CollectiveMainloopBwdSm90ILi2ELi1ELi1EN4cute5tupleIJNS5_1CILi1EEES8_S8_EEENS6_IJNS7_ILi64EEENS7_ILi96EEENS7_ILi192EEEEEENS_6half_tEfNS_4arch4Sm90ELb0ELb0ELb0ELb0ELb0ELb0ELb1ELb0ELi3ELi1ELi1ELi1ELb0EEENS1_21CollectiveEpilogueBwdISD_SE_SG_Li384ELb0ELb1ELi3EEENS1_19SingleTileSchedulerILb0ELb0ELb0ELi96EEEEEEEEEvNT_6ParamsE,@function
        .size           _ZN7cutlass13device_kernelIN5flash11enable_sm90INS1_16FlashAttnBwdSm90INS1_25CollectiveMainloopBwdSm90ILi2ELi1ELi1EN4cute5tupleIJNS5_1CILi1EEES8_S8_EEENS6_IJNS7_ILi64EEENS7_ILi96EEENS7_ILi192EEEEEENS_6half_tEfNS_4arch4Sm90ELb0ELb0ELb0ELb0ELb0ELb0ELb1ELb0ELi3ELi1ELi1ELi1ELb0EEENS1_21CollectiveEpilogueBwdISD_SE_SG_Li384ELb0ELb1ELi3EEENS1_19SingleTileSchedulerILb0ELb0ELb0ELi96EEEEEEEEEvNT_6ParamsE,(.L_x_3855 - _ZN7cutlass13device_kernelIN5flash11enable_sm90INS1_16FlashAttnBwdSm90INS1_25CollectiveMainloopBwdSm90ILi2ELi1ELi1EN4cute5tupleIJNS5_1CILi1EEES8_S8_EEENS6_IJNS7_ILi64EEENS7_ILi96EEENS7_ILi192EEEEEENS_6half_tEfNS_4arch4Sm90ELb0ELb0ELb0ELb0ELb0ELb0ELb1ELb0ELi3ELi1ELi1ELi1ELb0EEENS1_21CollectiveEpilogueBwdISD_SE_SG_Li384ELb0ELb1ELi3EEENS1_19SingleTileSchedulerILb0ELb0ELb0ELi96EEEEEEEEEvNT_6ParamsE)
        .other          _ZN7cutlass13device_kernelIN5flash11enable_sm90INS1_16FlashAttnBwdSm90INS1_25CollectiveMainloopBwdSm90ILi2ELi1ELi1EN4cute5tupleIJNS5_1CILi1EEES8_S8_EEENS6_IJNS7_ILi64EEENS7_ILi96EEENS7_ILi192EEEEEENS_6half_tEfNS_4arch4Sm90ELb0ELb0ELb0ELb0ELb0ELb0ELb1ELb0ELi3ELi1ELi1ELi1ELb0EEENS1_21CollectiveEpilogueBwdISD_SE_SG_Li384ELb0ELb1ELi3EEENS1_19SingleTileSchedulerILb0ELb0ELb0ELi96EEEEEEEEEvNT_6ParamsE,@"STO_CUDA_ENTRY STV_DEFAULT"
_ZN7cutlass13device_kernelIN5flash11enable_sm90INS1_16FlashAttnBwdSm90INS1_25CollectiveMainloopBwdSm90ILi2ELi1ELi1EN4cute5tupleIJNS5_1CILi1EEES8_S8_EEENS6_IJNS7_ILi64EEENS7_ILi96EEENS7_ILi192EEEEEENS_6half_tEfNS_4arch4Sm90ELb0ELb0ELb0ELb0ELb0ELb0ELb1ELb0ELi3ELi1ELi1ELi1ELb0EEENS1_21CollectiveEpilogueBwdISD_SE_SG_Li384ELb0ELb1ELi3EEENS1_19SingleTileSchedulerILb0ELb0ELb0ELi96EEEEEEEEEvNT_6ParamsE:
[----:B------:R-:W1:Y:S01]  /*0000*/  LDC R1, c[0x0][0x28] ;  /* 0x00000a00ff017b82 */ /* 0x000e620000000800 */
[----:B------:R-:W2:Y:S01]  /*0010*/  S2R R3, SR_TID.X ;  /* 0x0000000000037919 */ /* 0x000ea20000002100 */
[----:B------:R-:W-:Y:S01]  /*0020*/  ELECT P0, URZ, PT ;  /* 0x00000000003f782f */ /* 0x000fe20003800000 */
[----:B------:R-:W-:Y:S01]  /*0030*/  BSSY B0, `(.L_x_0) ;  /* 0x0000019000007945 */ /* 0x000fe20003800000 */
[----:B--2---:R-:W-:-:S05]  /*0040*/  SHF.R.U32.HI R0, RZ, 0x5, R3 ;  /* 0x00000005ff007819 */ /* 0x004fca0000011603 */
[----:B------:R-:W2:Y:S02]  /*0050*/  SHFL.IDX PT, R2, R0, RZ, 0x1f ;  /* 0x00001fff00027589 */ /* 0x000ea400000e0000 */
[----:B--2---:R-:W-:-:S13]  /*0060*/  ISETP.EQ.AND P0, PT, R2, RZ, P0 ;  /* 0x000000ff0200720c */ /* 0x004fda0000702270 */
[----:B-1----:R-:W-:Y:S05]  /*0070*/  @!P0 BRA `(.L_x_1) ;  /* 0x0000000000508947 */ /* 0x002fea0003800000 */
[----:B------:R-:W-:Y:S02]  /*0080*/  ULDC.64 UR4, c[0x0][0x198] ;  /* 0x0000660000047ab9 */ /* 0x000fe40000000a00 */
[----:B------:R-:W-:Y:S02]  /*0090*/  UIADD3 UR6, UP0, UR4, 0xf0, URZ ;  /* 0x000000f004067890 */ /* 0x000fe4000ff1e03f */
[----:B------:R-:W-:Y:S02]  /*00a0*/  UIADD3 UR8, UP1, UR4, 0x1f0, URZ ;  /* 0x000001f004087890 */ /* 0x000fe4000ff3e03f */
[----:B------:R-:W-:Y:S02]  /*00b0*/  UIADD3 UR10, UP2, UR4, 0x2f0, URZ ;  /* 0x000002f0040a7890 */ /* 0x000fe4000ff5e03f */
[----:B------:R-:W-:Y:S02]  /*00c0*/  UIADD3 UR12, UP3, UR4, 0x3f0, URZ ;  /* 0x000003f0040c7890 */ /* 0x000fe4000ff7e03f */
[----:B------:R-:W-:-:S02]  /*00d0*/  UIADD3 UR14, UP4, UR4, 0x670, URZ ;  /* 0x00000670040e7890 */ /* 0x000fc4000ff9e03f */
[----:B------:R-:W-:Y:S02]  /*00e0*/  UIADD3.X UR7, URZ, UR5, URZ, UP0, !UPT ;  /* 0x000000053f077290 */ /* 0x000fe400087fe43f */
[----:B------:R-:W-:Y:S02]  /*00f0*/  UIADD3 UR4, UP5, UR4, 0x770, URZ ;  /* 0x0000077004047890 */ /* 0x000fe4000ffbe03f */
[----:B------:R-:W-:Y:S02]  /*0100*/  UIADD3.X UR9, URZ, UR5, URZ, UP1, !UPT ;  /* 0x000000053f097290 */ /* 0x000fe40008ffe43f */
[----:B------:R-:W-:Y:S02]  /*0110*/  UIADD3.X UR11, URZ, UR5, URZ, UP2, !UPT ;  /* 0x000000053f0b7290 */ /* 0x000fe400097fe43f */
[----:B------:R-:W-:Y:S01]  /*0120*/  UIADD3.X UR13, URZ, UR5, URZ, UP3, !UPT ;  /* 0x000000053f0d7290 */ /* 0x000fe20009ffe43f */
[----:B------:R1:W-:Y:S01]  /*0130*/  UTMACCTL.PF [UR6] ;  /* 0x00000000060079b9 */ /* 0x0003e20008040000 */
[----:B------:R-:W-:-:S03]  /*0140*/  UIADD3.X UR15, URZ, UR5, URZ, UP4, !UPT ;  /* 0x000000053f0f7290 */ /* 0x000fc6000a7fe43f */
[----:B------:R1:W-:Y:S01]  /*0150*/  UTMACCTL.PF [UR8] ;  /* 0x00000000080079b9 */ /* 0x0003e20008040000 */
[----:B------:R-:W-:Y:S01]  /*0160*/  UIADD3.X UR5, URZ, UR5, URZ, UP5, !UPT ;  /* 0x000000053f057290 */ /* 0x000fe2000affe43f */
[----:B------:R1:W-:Y:S02]  /*0170*/  UTMACCTL.PF [UR10] ;  /* 0x000000000a0079b9 */ /* 0x0003e40008040000 */
[----:B------:R1:W-:Y:S02]  /*0180*/  UTMACCTL.PF [UR12] ;  /* 0x000000000c0079b9 */ /* 0x0003e40008040000 */
[----:B------:R1:W-:Y:S04]  /*0190*/  UTMACCTL.PF [UR14] ;  /* 0x000000000e0079b9 */ /* 0x0003e80008040000 */
[----:B------:R1:W-:Y:S02]  /*01a0*/  UTMACCTL.PF [UR4] ;  /* 0x00000000040079b9 */ /* 0x0003e40008040000 */
[----:B-1----:R-:W-:Y:S01]  /*01b0*/  NOP ;  /* 0x0000000000007918 */ /* 0x002fe20000000000 */
.L_x_1:
[----:B------:R-:W-:Y:S05]  /*01c0*/  BSYNC B0 ;  /* 0x0000000000007941 */ /* 0x000fea0003800000 */
.L_x_0:
[----:B------:R-:W-:Y:S01]  /*01d0*/  VOTEU.ANY UP0, P0 ;  /* 0x00000000003f7886 */ /* 0x000fe20000000100 */
[----:B------:R-:W1:Y:S01]  /*01e0*/  SHFL.IDX PT, R2, R0, RZ, 0x1f ;  /* 0x00001fff00027589 */ /* 0x000e6200000e0000 */
[----:B------:R-:W-:Y:S01]  /*01f0*/  UMOV UR4, 0x1 ;  /* 0x0000000100047882 */ /* 0x000fe20000000000 */
[----:B------:R-:W-:Y:S02]  /*0200*/  SHF.R.U32.HI R3, RZ, 0x7, R3 ;  /* 0x00000007ff037819 */ /* 0x000fe40000011603 */
[----:B------:R-:W2:Y:S01]  /*0210*/  @UP0 S2UR UR7, SR_CgaCtaId ;  /* 0x00000000000709c3 */ /* 0x000ea20000008800 */
[----:B------:R-:W-:Y:S01]  /*0220*/  @UP0 UMOV UR6, 0x400 ;  /* 0x0000040000060882 */ /* 0x000fe20000000000 */
[----:B------:R-:W-:-:S04]  /*0230*/  @UP0 UIADD3 UR4, -UR4, 0x100000, URZ ;  /* 0x0010000004040890 */ /* 0x000fc8000fffe13f */
[----:B------:R-:W-:Y:S02]  /*0240*/  @UP0 USHF.L.U32 UR5, UR4, 0xb, URZ ;  /* 0x0000000b04050899 */ /* 0x000fe4000800063f */
[----:B------:R-:W-:Y:S01]  /*0250*/  @UP0 USHF.L.U32 UR4, UR4, 0x1, URZ ;  /* 0x0000000104040899 */ /* 0x000fe2000800063f */
[----:B-1----:R-:W-:Y:S02]  /*0260*/  ISETP.NE.AND P1, PT, R2, RZ, PT ;  /* 0x000000ff0200720c */ /* 0x002fe40003f25270 */
[----:B------:R1:W3:Y:S01]  /*0270*/  SHFL.IDX PT, R2, R3, RZ, 0x1f ;  /* 0x00001fff03027589 */ /* 0x0002e200000e0000 */
[----:B--2---:R-:W-:Y:S01]  /*0280*/  @UP0 ULEA UR6, UR7, UR6, 0x18 ;  /* 0x0000000607060291 */ /* 0x004fe2000f8ec03f */
[----:B------:R-:W-:Y:S02]  /*0290*/  VOTEU.ANY UP0, P0 ;  /* 0x00000000003f7886 */ /* 0x000fe40000000100 */
[----:B------:R-:W2:Y:S09]  /*02a0*/  FENCE.VIEW.ASYNC.S ;  /* 0x00000000000073c6 */ /* 0x000eb20000000000 */
[----:B--2---:R1:W2:Y:S02]  /*02b0*/  @UP0 SYNCS.EXCH.64 URZ, [UR6+0x36400], UR4 ;  /* 0x03640004063f05b2 */ /* 0x0042a40008000100 */
[----:B-1----:R-:W-:Y:S05]  /*02c0*/  @P1 BRA `(.L_x_2) ;  /* 0x0000000000481947 */ /* 0x002fea0003800000 */
[----:B------:R-:W1:Y:S01]  /*02d0*/  S2UR UR5, SR_CgaCtaId ;  /* 0x00000000000579c3 */ /* 0x000e620000008800 */
[----:B------:R-:W-:Y:S01]  /*02e0*/  UMOV UR4, 0x400 ;  /* 0x0000040000047882 */ /* 0x000fe20000000000 */
[----:B------:R-:W-:Y:S01]  /*02f0*/  UMOV UR6, 0x1 ;  /* 0x0000000100067882 */ /* 0x000fe20000000000 */
[----:B------:R-:W-:Y:S01]  /*0300*/  UMOV UR9, 0x180 ;  /* 0x0000018000097882 */ /* 0x000fe20000000000 */
[----:B------:R-:W-:-:S04]  /*0310*/  UIADD3 UR6, -UR6, 0x100000, URZ ;  /* 0x0010000006067890 */ /* 0x000fc8000fffe13f */
[----:B------:R-:W-:Y:S02]  /*0320*/  USHF.L.U32 UR7, UR6, 0xb, URZ ;  /* 0x0000000b06077899 */ /* 0x000fe4000800063f */
[----:B------:R-:W-:Y:S01]  /*0330*/  USHF.L.U32 UR6, UR6, 0x1, URZ ;  /* 0x0000000106067899 */ /* 0x000fe2000800063f */
[----:B------:R-:W-:Y:S01]  /*0340*/  ELECT P0, URZ, PT ;  /* 0x00000000003f782f */ /* 0x000fe20003800000 */
[----:B-1----:R-:W-:Y:S02]  /*0350*/  ULEA UR8, UR5, UR4, 0x18 ;  /* 0x0000000405087291 */ /* 0x002fe4000f8ec03f */
[----:B------:R-:W-:-:S04]  /*0360*/  UIADD3 UR4, -UR9, 0x100000, URZ ;  /* 0x0010000009047890 */ /* 0x000fc8000fffe13f */
[----:B------:R-:W-:Y:S02]  /*0370*/  USHF.L.U32 UR5, UR4, 0xb, URZ ;  /* 0x0000000b04057899 */ /* 0x000fe4000800063f */
[----:B------:R-:W-:Y:S01]  /*0380*/  USHF.L.U32 UR4, UR4, 0x1, URZ ;  /* 0x0000000104047899 */ /* 0x000fe2000800063f */
[----:B------:R-:W1:Y:S03]  /*0390*/  FENCE.VIEW.ASYNC.S ;  /* 0x00000000000073c6 */ /* 0x000e660000000000 */
[----:B-1----:R1:W4:Y:S08]  /*03a0*/  SYNCS.EXCH.64 URZ, [UR8+0x36410], UR6 ;  /* 0x03641006083f75b2 */ /* 0x0023300008000100 */
[----:B------:R1:W5:Y:S01]  /*03b0*/  SYNCS.EXCH.64 URZ, [UR8+0x36420], UR4 ;  /* 0x03642004083f75b2 */ /* 0x0003620008000100 */
[----:B------:R1:W1:Y:S01]  /*03c0*/  SYNCS.EXCH.64 URZ, [UR8+0x36418], UR6 ;  /* 0x03641806083f75b2 */ /* 0x0002620008000100 */
[----:B------:R1:W1:Y:S01]  /*03d0*/  SYNCS.EXCH.64 URZ, [UR8+0x36428], UR4 ;  /* 0x03642804083f75b2 */ /* 0x0002620008000100 */
[----:B------:R-:W-:Y:S01]  /*03e0*/  NOP ;  /* 0x0000000000007918 */ /* 0x000fe20000000000 */
.L_x_2:
[----:B------:R-:W3:Y:S01]  /*03f0*/  SHFL.IDX PT, R3, R0, RZ, 0x1f ;  /* 0x00001fff00037589 */ /* 0x000ee200000e0000 */
[----:B------:R-:W-:Y:S01]  /*0400*/  NOP ;  /* 0x0000000000007918 */ /* 0x000fe20000000000 */
[----:B---3--:R-:W-:-:S13]  /*0410*/  ISETP.NE.AND P0, PT, R3, RZ, PT ;  /* 0x000000ff0300720c */ /* 0x008fda0003f05270 */
[----:B------:R-:W-:Y:S05]  /*0420*/  @P0 BRA `(.L_x_3) ;  /* 0x0000000000400947 */ /* 0x000fea0003800000 */
[----:B-1----:R-:W1:Y:S01]  /*0430*/  S2UR UR5, SR_CgaCtaId ;  /* 0x00000000000579c3 */ /* 0x002e620000008800 */
[----:B------:R-:W-:Y:S01]  /*0440*/  UMOV UR4, 0x400 ;  /* 0x0000040000047882 */ /* 0x000fe20000000000 */
[----:B------:R-:W-:Y:S01]  /*0450*/  UMOV UR6, 0x1 ;  /* 0x0000000100067882 */ /* 0x000fe20000000000 */
[----:B------:R-:W-:Y:S01]  /*0460*/  UMOV UR7, 0x180 ;  /* 0x0000018000077882 */ /* 0x000fe20000000000 */
[----:B------:R-:W-:Y:S01]  /*0470*/  ELECT P0, URZ, PT ;  /* 0x00000000003f782f */ /* 0x000fe20003800000 */
[----:B-1----:R-:W-:Y:S02]  /*0480*/  ULEA UR8, UR5, UR4, 0x18 ;  /* 0x0000000405087291 */ /* 0x002fe4000f8ec03f */
[----:B------:R-:W-:-:S04]  /*0490*/  UIADD3 UR4, -UR6, 0x100000, URZ ;  /* 0x0010000006047890 */ /* 0x000fc8000fffe13f */
[----:B------:R-:W-:Y:S02]  /*04a0*/  USHF.L.U32 UR5, UR4, 0xb, URZ ;  /* 0x0000000b04057899 */ /* 0x000fe4000800063f */
[----:B------:R-:W-:Y:S02]  /*04b0*/  USHF.L.U32 UR4, UR4, 0x1, URZ ;  /* 0x0000000104047899 */ /* 0x000fe4000800063f */
[----:B------:R-:W-:-:S04]  /*04c0*/  UIADD3 UR6, -UR7, 0x100000, URZ ;  /* 0x0010000007067890 */ /* 0x000fc8000fffe13f */
[----:B------:R-:W-:Y:S02]  /*04d0*/  USHF.L.U32 UR7, UR6, 0xb, URZ ;  /* 0x0000000b06077899 */ /* 0x000fe4000800063f */
[----:B------:R-:W-:Y:S01]  /*04e0*/  USHF.L.U32 UR6, UR6, 0x1, URZ ;  /* 0x0000000106067899 */ /* 0x000fe2000800063f */
[----:B------:R-:W1:Y:S03]  /*04f0*/  FENCE.VIEW.ASYNC.S ;  /* 0x00000000000073c6 */ /* 0x000e660000000000 */
[----:B-1----:R3:W1:Y:S08]  /*0500*/  SYNCS.EXCH.64 URZ, [UR8+0x36430], UR4 ;  /* 0x03643004083f75b2 */ /* 0x0026700008000100 */
[----:B------:R3:W1:Y:S02]  /*0510*/  SYNCS.EXCH.64 URZ, [UR8+0x36438], UR6 ;  /* 0x03643806083f75b2 */ /* 0x0006640008000100 */
[----:B---3--:R-:W-:Y:S01]  /*0520*/  NOP ;  /* 0x0000000000007918 */ /* 0x008fe20000000000 */
.L_x_3:
[----:B------:R-:W-:Y:S01]  /*0530*/  ISETP.NE.AND P0, PT, R2, RZ, PT ;  /* 0x000000ff0200720c */ /* 0x000fe20003f05270 */
[----:B------:R-:W-:Y:S01]  /*0540*/  IMAD.MOV.U32 R17, RZ, RZ, 0x1 ;  /* 0x00000001ff117424 */ /* 0x000fe200078e00ff */
[----:B------:R-:W-:-:S04]  /*0550*/  NOP ;  /* 0x0000000000007918 */ /* 0x000fc80000000000 */
[----:B------:R-:W-:Y:S01]  /*0560*/  SEL R17, R17, 0x2, !P0 ;  /* 0x0000000211117807 */ /* 0x000fe20004000000 */
[----:B-12-45:R-:W-:Y:S06]  /*0570*/  BAR.SYNC.DEFER_BLOCKING 0x0 ;  /* 0x0000000000007b1d */ /* 0x036fec0000010000 */
[----:B------:R-:W-:Y:S05]  /*0580*/  @!P0 BRA `(.L_x_4) ;  /* 0x0000003c00648947 */ /* 0x000fea0003800000 */
.L_x_5:
[----:B------:R-:W-:-:S08]  /*0590*/  NOP ;  /* 0x0000000000007918 */ /* 0x000fd00000000000 */
[----:B------:R-:W1:Y:S02]  /*05a0*/  USETMAXREG.TRY_ALLOC.CTAPOOL UP0, 0xa0 ;  /* 0x000000a0000079c8 */ /* 0x000e640008000600 */
[----:B-1----:R-:W-:-:S13]  /*05b0*/  PLOP3.LUT P0, PT, PT, PT, UP0, 0x80, 0x0 ;  /* 0x000000000000781c */ /* 0x002fda0003f0f008 */
[----:B------:R-:W-:Y:S05]  /*05c0*/  @!P0 BRA `(.L_x_5) ;  /* 0xfffffffc00f08947 */ /* 0x000fea000383ffff */
[----:B------:R-:W-:Y:S01]  /*05d0*/  LOP3.LUT R0, R0, 0x3, RZ, 0xc0, !PT ;  /* 0x0000000300007812 */ /* 0x000fe200078ec0ff */
[----:B------:R-:W1:Y:S01]  /*05e0*/  S2R R2, SR_TID.X ;  /* 0x0000000000027919 */ /* 0x000e620000002100 */
[----:B------:R-:W2:Y:S04]  /*05f0*/  S2UR UR4, SR_CTAID.Z ;  /* 0x00000000000479c3 */ /* 0x000ea80000002700 */
[----:B------:R-:W3:Y:S02]  /*0600*/  SHFL.IDX PT, R0, R0, RZ, 0x1f ;  /* 0x00001fff00007589 */ /* 0x000ee400000e0000 */
[----:B---3--:R-:W-:Y:S02]  /*0610*/  ISETP.NE.AND P0, PT, R0, RZ, PT ;  /* 0x000000ff0000720c */ /* 0x008fe40003f05270 */
[----:B-1----:R-:W-:-:S11]  /*0620*/  SHF.R.U32.HI R2, RZ, 0x7, R2 ;  /* 0x00000007ff027819 */ /* 0x002fd60000011602 */
[----:B------:R-:W-:-:S05]  /*0630*/  @!P0 VIADD R2, R2, 0x9 ;  /* 0x0000000902028836 */ /* 0x000fca0000000000 */
[----:B------:R1:W-:Y:S06]  /*0640*/  @!P0 BAR.ARV R2, 0xa0 ;  /* 0x000280020000851d */ /* 0x0003ec0000002000 */
[----:B--2---:R-:W-:-:S13]  /*0650*/  ISETP.LE.AND P0, PT, RZ, UR4, PT ;  /* 0x00000004ff007c0c */ /* 0x004fda000bf03270 */
[----:B-1----:R-:W-:Y:S05]  /*0660*/  @!P0 EXIT ;  /* 0x000000000000894d */ /* 0x002fea0003800000 */
[----:B------:R-:W1:Y:S01]  /*0670*/  S2UR UR4, SR_CgaCtaId ;  /* 0x00000000000479c3 */ /* 0x000e620000008800 */
[----:B------:R-:W-:Y:S02]  /*0680*/  UMOV UR37, 0x400 ;  /* 0x0000040000257882 */ /* 0x000fe40000000000 */
[----:B-1----:R-:W-:-:S04]  /*0690*/  ULEA UR37, UR4, UR37, 0x18 ;  /* 0x0000002504257291 */ /* 0x002fc8000f8ec03f */
[----:B------:R-:W-:-:S04]  /*06a0*/  UIADD3 UR36, UR37, 0x30400, URZ ;  /* 0x0003040025247890 */ /* 0x000fc8000fffe03f */
[----:B------:R-:W-:-:S06]  /*06b0*/  ULOP3.LUT UP0, URZ, UR36, 0x1bf, URZ, 0xc0, !UPT ;  /* 0x000001bf243f7892 */ /* 0x000fcc000f80c03f */
[----:B------:R-:W-:-:S13]  /*06c0*/  PLOP3.LUT P0, PT, PT, PT, UP0, 0x80, 0x0 ;  /* 0x000000000000781c */ /* 0x000fda0003f0f008 */
[----:B------:R-:W-:Y:S05]  /*06d0*/  @!P0 BRA `(.L_x_6) ;  /* 0x00000000007c8947 */ /* 0x000fea0003800000 */
[----:B------:R-:W-:Y:S01]  /*06e0*/  MOV R2, 0x0 ;  /* 0x0000000000027802 */ /* 0x000fe20000000f00 */
[----:B------:R-:W-:Y:S01]  /*06f0*/  ULDC.64 UR4, c[0x4][0x80] ;  /* 0x0100200000047ab9 */ /* 0x000fe20000000a00 */
[----:B------:R-:W-:Y:S01]  /*0700*/  ULDC.64 UR6, c[0x4][0x8] ;  /* 0x0100020000067ab9 */ /* 0x000fe20000000a00 */
[----:B------:R-:W-:Y:S01]  /*0710*/  IMAD.U32 R4, RZ, RZ, UR4 ;  /* 0x00000004ff047e24 */ /* 0x000fe2000f8e00ff */
[----:B------:R1:W2:Y:S01]  /*0720*/  LDC.64 R14, c[0x4][R2] ;  /* 0x01000000020e7b82 */ /* 0x0002a20000000a00 */
[----:B------:R-:W-:Y:S01]  /*0730*/  IMAD.U32 R5, RZ, RZ, UR5 ;  /* 0x00000005ff057e24 */ /* 0x000fe2000f8e00ff */
[----:B------:R-:W-:Y:S01]  /*0740*/  ULDC.64 UR4, c[0x4][0x88] ;  /* 0x0100220000047ab9 */ /* 0x000fe20000000a00 */
[----:B------:R-:W-:Y:S02]  /*0750*/  IMAD.U32 R10, RZ, RZ, UR6 ;  /* 0x00000006ff0a7e24 */ /* 0x000fe4000f8e00ff */
[----:B------:R-:W-:Y:S02]  /*0760*/  IMAD.U32 R6, RZ, RZ, UR4 ;  /* 0x00000004ff067e24 */ /* 0x000fe4000f8e00ff */
[----:B------:R-:W-:-:S02]  /*0770*/  IMAD.U32 R7, RZ, RZ, UR5 ;  /* 0x00000005ff077e24 */ /* 0x000fc4000f8e00ff */
[----:B------:R-:W-:Y:S02]  /*0780*/  IMAD.U32 R11, RZ, RZ, UR7 ;  /* 0x00000007ff0b7e24 */ /* 0x000fe4000f8e00ff */
[----:B------:R-:W-:Y:S02]  /*0790*/  IMAD.MOV.U32 R8, RZ, RZ, 0x70 ;  /* 0x00000070ff087424 */ /* 0x000fe400078e00ff */
[----:B------:R-:W-:Y:S02]  /*07a0*/  IMAD.MOV.U32 R12, RZ, RZ, 0x1 ;  /* 0x00000001ff0c7424 */ /* 0x000fe400078e00ff */
[----:B-1----:R-:W-:-:S07]  /*07b0*/  IMAD.MOV.U32 R13, RZ, RZ, RZ ;  /* 0x000000ffff0d7224 */ /* 0x002fce00078e00ff */
[----:B------:R-:W-:-:S07]  /*07c0*/  LEPC R20, `(.L_x_7) ;  /* 0x000000001014794e */ /* 0x000fce0000000000 */
[----:B--2---:R-:W-:Y:S05]  /*07d0*/  CALL.ABS.NOINC R14 ;  /* 0x000000000e007343 */ /* 0x004fea0003c00000 */
.L_x_7:
[----:B------:R-:W1:Y:S01]  /*07e0*/  LDC.64 R2, c[0x4][R2] ;  /* 0x0100000002027b82 */ /* 0x000e620000000a00 */
[----:B------:R-:W-:Y:S01]  /*07f0*/  ULDC.64 UR4, c[0x4][0x80] ;  /* 0x0100200000047ab9 */ /* 0x000fe20000000a00 */
[----:B------:R-:W-:Y:S01]  /*0800*/  ULDC.64 UR6, c[0x4][0x88] ;  /* 0x0100220000067ab9 */ /* 0x000fe20000000a00 */
[----:B------:R-:W-:Y:S02]  /*0810*/  IMAD.U32 R4, RZ, RZ, UR4 ;  /* 0x00000004ff047e24 */ /* 0x000fe4000f8e00ff */
        /* <DEDUP_REMOVED lines=8> */
[----:B------:R-:W-:-:S07]  /*08a0*/  IMAD.MOV.U32 R13, RZ, RZ, RZ ;  /* 0x000000ffff0d7224 */ /* 0x000fce00078e00ff */
[----:B------:R-:W-:-:S07]  /*08b0*/  LEPC R20, `(.L_x_6) ;  /* 0x000000001014794e */ /* 0x000fce0000000000 */
[----:B-1----:R-:W-:Y:S05]  /*08c0*/  CALL.ABS.NOINC R2 ;  /* 0x0000000002007343 */ /* 0x002fea0003c00000 */
.L_x_6:
[----:B------:R-:W-:-:S04]  /*08d0*/  IMAD.U32 R19, RZ, RZ, UR37 ;  /* 0x00000025ff137e24 */ /* 0x000fc8000f8e00ff */
[----:B------:R-:W-:-:S05]  /*08e0*/  VIADD R18, R19, 0x33400 ;  /* 0x0003340013127836 */ /* 0x000fca0000000000 */
[----:B------:R-:W-:-:S13]  /*08f0*/  LOP3.LUT P0, RZ, R18, 0x1bf, RZ, 0xc0, !PT ;  /* 0x000001bf12ff7812 */ /* 0x000fda000780c0ff */
        /* <DEDUP_REMOVED lines=17> */
.L_x_9:
        /* <DEDUP_REMOVED lines=15> */
.L_x_8:
[----:B------:R-:W1:Y:S01]  /*0b00*/  S2R R2, SR_TID.X ;  /* 0x0000000000027919 */ /* 0x000e620000002100 */
[----:B------:R-:W-:Y:S01]  /*0b10*/  UMOV UR4, 0xffffffff ;  /* 0xffffffff00047882 */ /* 0x000fe20000000000 */
[----:B-1----:R-:W-:-:S05]  /*0b20*/  VIADD R0, R2, 0xffffff80 ;  /* 0xffffff8002007836 */ /* 0x002fca0000000000 */
[----:B------:R-:W-:-:S04]  /*0b30*/  SHF.R.S32.HI R3, RZ, 0x1f, R0 ;  /* 0x0000001fff037819 */ /* 0x000fc80000011400 */
[----:B------:R-:W-:-:S04]  /*0b40*/  LEA.HI R2, R3, R0, RZ, 0x7 ;  /* 0x0000000003027211 */ /* 0x000fc800078f38ff */
[----:B------:R-:W-:Y:S01]  /*0b50*/  SHF.R.S32.HI R13, RZ, 0x7, R2 ;  /* 0x00000007ff0d7819 */ /* 0x000fe20000011402 */
[----:B------:R-:W-:Y:S06]  /*0b60*/  BRA.DIV UR4, `(.L_x_10) ;  /* 0x0000006a041c7947 */ /* 0x000fec000b800000 */
[----:B------:R1:W2:Y:S02]  /*0b70*/  SHFL.IDX PT, R14, R13, RZ, 0x1f ;  /* 0x00001fff0d0e7589 */ /* 0x0002a400000e0000 */
.L_x_94:
[----:B------:R-:W-:Y:S02]  /*0b80*/  SHF.L.U32 R12, RZ, 0x1f, RZ ;  /* 0x0000001fff0c7819 */ /* 0x000fe400000006ff */
[----:B------:R-:W-:Y:S01]  /*0b90*/  LOP3.LUT R5, R2, 0xffffff80, RZ, 0xc0, !PT ;  /* 0xffffff8002057812 */ /* 0x000fe200078ec0ff */
[----:B--2---:R-:W-:Y:S01]  /*0ba0*/  IMAD.HI R2, R14, 0x55555556, RZ ;  /* 0x555555560e027827 */ /* 0x004fe200078e02ff */
[----:B------:R-:W2:Y:S01]  /*0bb0*/  SYNCS.PHASECHK.TRANS64.TRYWAIT P0, [UR37+0x36400], R12 ;  /* 0x0364000cff0075a7 */ /* 0x000ea20008000165 */
[CC--:B------:R-:W-:Y:S02]  /*0bc0*/  LEA.HI R6, R3.reuse, R0.reuse, RZ, 0x5 ;  /* 0x0000000003067211 */ /* 0x0c0fe400078f28ff */
[----:B------:R-:W-:Y:S01]  /*0bd0*/  IMAD.IADD R4, R0, 0x1, -R5 ;  /* 0x0000000100047824 */ /* 0x000fe200078e0a05 */
[----:B------:R-:W-:Y:S02]  /*0be0*/  LEA.HI R3, R3, R0, RZ, 0x4 ;  /* 0x0000000003037211 */ /* 0x000fe400078f20ff */
[----:B------:R-:W-:-:S02]  /*0bf0*/  LEA.HI R5, R2, R2, RZ, 0x1 ;  /* 0x0000000202057211 */ /* 0x000fc400078f08ff */
[----:B------:R-:W-:Y:S02]  /*0c00*/  SHF.R.S32.HI R9, RZ, 0x1f, R4 ;  /* 0x0000001fff097819 */ /* 0x000fe40000011404 */
[----:B------:R-:W-:Y:S01]  /*0c10*/  SHF.R.S32.HI R152, RZ, 0x5, R6 ;  /* 0x00000005ff987819 */ /* 0x000fe20000011406 */
[----:B------:R-:W-:Y:S01]  /*0c20*/  IMAD R5, R5, -0x3, R14 ;  /* 0xfffffffd05057824 */ /* 0x000fe200078e020e */
[----:B------:R-:W-:Y:S02]  /*0c30*/  LEA.HI R8, R9, R4, RZ, 0x2 ;  /* 0x0000000409087211 */ /* 0x000fe400078f10ff */
[----:B------:R-:W-:Y:S02]  /*0c40*/  SHF.R.S32.HI R7, RZ, 0x1f, R6 ;  /* 0x0000001fff077819 */ /* 0x000fe40000011406 */
[----:B------:R-:W-:Y:S02]  /*0c50*/  SHF.R.S32.HI R2, RZ, 0x4, R3 ;  /* 0x00000004ff027819 */ /* 0x000fe40000011403 */
[----:B------:R-:W-:-:S02]  /*0c60*/  SHF.R.S32.HI R10, RZ, 0x2, R8 ;  /* 0x00000002ff0a7819 */ /* 0x000fc40000011408 */
[----:B------:R-:W-:Y:S02]  /*0c70*/  SHF.R.S32.HI R11, RZ, 0x1f, R8 ;  /* 0x0000001fff0b7819 */ /* 0x000fe40000011408 */
[----:B------:R-:W-:Y:S02]  /*0c80*/  LEA.HI R6, R3, R2, RZ, 0x1 ;  /* 0x0000000203067211 */ /* 0x000fe400078f08ff */
[----:B------:R-:W-:Y:S02]  /*0c90*/  LEA.HI R7, R7, R152, RZ, 0x2 ;  /* 0x0000009807077211 */ /* 0x000fe400078f10ff */
[----:B------:R-:W-:Y:S02]  /*0ca0*/  LEA.HI R11, R11, R10, RZ, 0x3 ;  /* 0x0000000a0b0b7211 */ /* 0x000fe400078f18ff */
[----:B------:R-:W-:Y:S02]  /*0cb0*/  LOP3.LUT R153, R6, 0xfffffffe, RZ, 0xc0, !PT ;  /* 0xfffffffe06997812 */ /* 0x000fe400078ec0ff */
[----:B------:R-:W-:-:S02]  /*0cc0*/  LOP3.LUT R7, R7, 0xfffffffc, RZ, 0xc0, !PT ;  /* 0xfffffffc07077812 */ /* 0x000fc400078ec0ff */
[----:B------:R-:W-:Y:S01]  /*0cd0*/  LOP3.LUT R11, R11, 0xfffffff8, RZ, 0xc0, !PT ;  /* 0xfffffff80b0b7812 */ /* 0x000fe200078ec0ff */
[----:B------:R-:W-:Y:S01]  /*0ce0*/  IMAD.IADD R153, R2, 0x1, -R153 ;  /* 0x0000000102997824 */ /* 0x000fe200078e0a99 */
[----:B------:R-:W-:Y:S01]  /*0cf0*/  LEA.HI R9, R9, R4, RZ, 0x5 ;  /* 0x0000000409097211 */ /* 0x000fe200078f28ff */
[----:B------:R-:W-:Y:S02]  /*0d00*/  IMAD.IADD R152, R152, 0x1, -R7 ;  /* 0x0000000198987824 */ /* 0x000fe400078e0a07 */
[----:B------:R-:W-:Y:S01]  /*0d10*/  IMAD.IADD R16, R10, 0x1, -R11 ;  /* 0x000000010a107824 */ /* 0x000fe200078e0a0b */
[----:B------:R-:W-:Y:S01]  /*0d20*/  SHF.R.S32.HI R9, RZ, 0x5, R9 ;  /* 0x00000005ff097819 */ /* 0x000fe20000011409 */
[----:B--2---:R-:W-:Y:S06]  /*0d30*/  @P0 BRA `(.L_x_11) ;  /* 0x0000000000080947 */ /* 0x004fec0003800000 */
[----:B------:R-:W2:Y:S02]  /*0d40*/  SYNCS.PHASECHK.TRANS64.TRYWAIT P0, [UR37+0x36400], R12 ;  /* 0x0364000cff0075a7 */ /* 0x000ea40008000165 */
[----:B--2---:R-:W-:Y:S05]  /*0d50*/  @!P0 BRA `(.L_x_12) ;  /* 0x0000006400bc8947 */ /* 0x004fea0003800000 */
.L_x_11:
[----:B--2---:R-:W2:Y:S01]  /*0d60*/  LDC R12, c[0x0][0x280] ;  /* 0x0000a000ff0c7b82 */ /* 0x004ea20000000800 */
[----:B------:R-:W-:Y:S01]  /*0d70*/  IMAD R16, R9, 0x10, R16 ;  /* 0x0000001009107824 */ /* 0x000fe200078e0210 */
[----:B------:R-:W-:Y:S02]  /*0d80*/  CS2R R118, SRZ ;  /* 0x0000000000767805 */ /* 0x000fe4000001ff00 */
[----:B------:R-:W-:Y:S02]  /*0d90*/  CS2R R116, SRZ ;  /* 0x0000000000747805 */ /* 0x000fe4000001ff00 */
[----:B------:R-:W-:Y:S02]  /*0da0*/  CS2R R114, SRZ ;  /* 0x0000000000727805 */ /* 0x000fe4000001ff00 */
[----:B------:R-:W-:Y:S02]  /*0db0*/  CS2R R112, SRZ ;  /* 0x0000000000707805 */ /* 0x000fe4000001ff00 */
[----:B------:R-:W-:-:S02]  /*0dc0*/  CS2R R110, SRZ ;  /* 0x00000000006e7805 */ /* 0x000fc4000001ff00 */
[----:B------:R-:W-:Y:S02]  /*0dd0*/  CS2R R108, SRZ ;  /* 0x00000000006c7805 */ /* 0x000fe4000001ff00 */
        /* <DEDUP_REMOVED lines=16> */
[----:B--2---:R-:W-:-:S02]  /*0ee0*/  ISETP.GE.AND P0, PT, R12, 0x1, PT ;  /* 0x000000010c00780c */ /* 0x004fc40003f06270 */
        /* <DEDUP_REMOVED lines=25> */
[----:B------:R-:W-:Y:S01]  /*1080*/  CS2R R24, SRZ ;  /* 0x0000000000187805 */ /* 0x000fe2000001ff00 */
[----:B------:R-:W-:Y:S06]  /*1090*/  @!P0 BRA `(.L_x_13) ;  /* 0x0000002000948947 */ /* 0x000fec0003800000 */
[----:B------:R-:W-:Y:S01]  /*10a0*/  LOP3.LUT R3, R3, 0xfffffff0, RZ, 0xc0, !PT ;  /* 0xfffffff003037812 */ /* 0x000fe200078ec0ff */
[----:B------:R-:W2:Y:S01]  /*10b0*/  S2R R11, SR_CTAID.X ;  /* 0x00000000000b7919 */ /* 0x000ea20000002500 */
[----:B------:R-:W-:Y:S01]  /*10c0*/  LOP3.LUT R9, R8, 0xfffffffc, RZ, 0xc0, !PT ;  /* 0xfffffffc08097812 */ /* 0x000fe200078ec0ff */
[----:B------:R-:W2:Y:S01]  /*10d0*/  LDC R20, c[0x0][0x290] ;  /* 0x0000a400ff147b82 */ /* 0x000ea20000000800 */
[----:B------:R-:W-:-:S04]  /*10e0*/  IMAD.HI R10, R13, 0x55555556, RZ ;  /* 0x555555560d0a7827 */ /* 0x000fc800078e02ff */
[----:B------:R-:W-:Y:S01]  /*10f0*/  IMAD.IADD R3, R0, 0x1, -R3 ;  /* 0x0000000100037824 */ /* 0x000fe200078e0a03 */
[----:B------:R-:W-:Y:S01]  /*1100*/  LEA.HI R10, R10, R10, RZ, 0x1 ;  /* 0x0000000a0a0a7211 */ /* 0x000fe200078f08ff */
[----:B------:R-:W-:Y:S02]  /*1110*/  IMAD R14, R13, 0x400, R4 ;  /* 0x000004000d0e7824 */ /* 0x000fe400078e0204 */
[----:B------:R-:W-:Y:S01]  /*1120*/  IMAD.MOV.U32 R15, RZ, RZ, 0x20 ;  /* 0x00000020ff0f7424 */ /* 0x000fe200078e00ff */
[----:B------:R-:W-:Y:S01]  /*1130*/  LEA.HI R0, R3, R3, RZ, 0x1 ;  /* 0x0000000303007211 */ /* 0x000fe200078f08ff */
[----:B------:R-:W-:Y:S01]  /*1140*/  IMAD R10, R10, -0x3, R13 ;  /* 0xfffffffd0a0a7824 */ /* 0x000fe200078e020d */
[----:B------:R-:W-:Y:S01]  /*1150*/  SHF.R.S32.HI R6, RZ, 0x1f, R3 ;  /* 0x0000001fff067819 */ /* 0x000fe20000011403 */
[----:B------:R-:W-:Y:S01]  /*1160*/  IMAD.MOV.U32 R119, RZ, RZ, RZ ;  /* 0x000000ffff777224 */ /* 0x000fe200078e00ff */
[--C-:B------:R-:W-:Y:S02]  /*1170*/  SHF.R.S32.HI R2, RZ, 0x1, R0.reuse ;  /* 0x00000001ff027819 */ /* 0x100fe40000011400 */
[----:B------:R-:W-:-:S02]  /*1180*/  SHF.R.S32.HI R7, RZ, 0x1f, R0 ;  /* 0x0000001fff077819 */ /* 0x000fc40000011400 */
[----:B------:R-:W-:Y:S02]  /*1190*/  LEA.HI R8, R6, R3, RZ, 0x3 ;  /* 0x0000000306087211 */ /* 0x000fe400078f18ff */
[----:B------:R-:W-:Y:S02]  /*11a0*/  LEA.HI R7, R7, R2, RZ, 0x2 ;  /* 0x0000000207077211 */ /* 0x000fe400078f10ff */
[----:B------:R-:W-:Y:S01]  /*11b0*/  LOP3.LUT R0, R0, 0x7fffffe, RZ, 0xc0, !PT ;  /* 0x07fffffe00007812 */ /* 0x000fe200078ec0ff */
[----:B------:R-:W-:Y:S01]  /*11c0*/  IMAD.SHL.U32 R8, R8, 0x20, RZ ;  /* 0x0000002008087824 */ /* 0x000fe200078e00ff */
[----:B------:R-:W-:-:S03]  /*11d0*/  LOP3.LUT R7, R7, 0xfffffffc, RZ, 0xc0, !PT ;  /* 0xfffffffc07077812 */ /* 0x000fc600078ec0ff */
[----:B------:R-:W-:Y:S01]  /*11e0*/  IMAD.IADD R6, R3, 0x1, -R0 ;  /* 0x0000000103067824 */ /* 0x000fe200078e0a00 */
[----:B------:R-:W-:Y:S01]  /*11f0*/  LOP3.LUT R8, R8, 0x7fffff00, RZ, 0xc0, !PT ;  /* 0x7fffff0008087812 */ /* 0x000fe200078ec0ff */
[----:B------:R-:W-:Y:S02]  /*1200*/  IMAD.IADD R7, R2, 0x1, -R7 ;  /* 0x0000000102077824 */ /* 0x000fe400078e0a07 */
[----:B------:R-:W-:Y:S02]  /*1210*/  IMAD.SHL.U32 R3, R153, 0x8, RZ ;  /* 0x0000000899037824 */ /* 0x000fe400078e00ff */
[C---:B------:R-:W-:Y:S01]  /*1220*/  IMAD.SHL.U32 R0, R7.reuse, 0x40, RZ ;  /* 0x0000004007007824 */ /* 0x040fe200078e00ff */
[----:B------:R-:W-:Y:S01]  /*1230*/  LOP3.LUT P0, RZ, R7, 0x2, RZ, 0xc0, !PT ;  /* 0x0000000207ff7812 */ /* 0x000fe2000780c0ff */
[----:B-1----:R-:W-:Y:S02]  /*1240*/  IMAD R13, R13, 0x800, R8 ;  /* 0x000008000d0d7824 */ /* 0x002fe400078e0208 */
[----:B------:R-:W-:Y:S01]  /*1250*/  IMAD.IADD R2, R4, 0x1, -R9 ;  /* 0x0000000104027824 */ /* 0x000fe200078e0a09 */
[----:B------:R-:W-:Y:S01]  /*1260*/  LOP3.LUT R0, R0, 0xc0, RZ, 0xc0, !PT ;  /* 0x000000c000007812 */ /* 0x000fe200078ec0ff */
[----:B------:R-:W-:Y:S01]  /*1270*/  IMAD R13, R6, 0x20, R13 ;  /* 0x00000020060d7824 */ /* 0x000fe200078e020d */
[----:B------:R-:W-:Y:S01]  /*1280*/  SEL R15, R15, 0xffffffe0, !P0 ;  /* 0xffffffe00f0f7807 */ /* 0x000fe20004000000 */
[----:B------:R-:W-:Y:S01]  /*1290*/  VIADD R4, R12, 0x3f ;  /* 0x0000003f0c047836 */ /* 0x000fe20000000000 */
[----:B------:R-:W-:Y:S01]  /*12a0*/  LOP3.LUT R3, R0, 0x8, R3, 0xf8, !PT ;  /* 0x0000000800037812 */ /* 0x000fe200078ef803 */
[----:B------:R-:W-:Y:S01]  /*12b0*/  IMAD R13, R152, 0x200, R13 ;  /* 0x00000200980d7824 */ /* 0x000fe200078e020d */
[----:B------:R-:W-:Y:S01]  /*12c0*/  SHF.R.U32.HI R0, RZ, 0x3, R0 ;  /* 0x00000003ff007819 */ /* 0x000fe20000011600 */
[----:B--2---:R-:W-:Y:S01]  /*12d0*/  IMAD R9, R11, -0x60, R20 ;  /* 0xffffffa00b097824 */ /* 0x004fe200078e0214 */
[----:B------:R-:W-:-:S02]  /*12e0*/  SHF.R.S32.HI R11, RZ, 0x1f, R4 ;  /* 0x0000001fff0b7819 */ /* 0x000fc40000011404 */
[----:B------:R-:W-:Y:S02]  /*12f0*/  CS2R R6, SRZ ;  /* 0x0000000000067805 */ /* 0x000fe4000001ff00 */
[----:B------:R-:W-:Y:S01]  /*1300*/  LOP3.LUT R0, R3, R0, RZ, 0x3c, !PT ;  /* 0x0000000003007212 */ /* 0x000fe200078e3cff */
[----:B------:R-:W-:Y:S01]  /*1310*/  IMAD R9, R10, -0x20, R9 ;  /* 0xffffffe00a097824 */ /* 0x000fe200078e0209 */
[----:B------:R-:W-:Y:S01]  /*1320*/  LEA.HI R11, R11, R4, RZ, 0x6 ;  /* 0x000000040b0b7211 */ /* 0x000fe200078f30ff */
[----:B------:R-:W-:Y:S02]  /*1330*/  IMAD.SHL.U32 R4, R14, 0x4, RZ ;  /* 0x000000040e047824 */ /* 0x000fe400078e00ff */
[----:B------:R-:W-:Y:S01]  /*1340*/  IMAD.IADD R0, R0, 0x1, R13 ;  /* 0x0000000100007824 */ /* 0x000fe200078e020d */
[----:B------:R-:W-:Y:S01]  /*1350*/  LOP3.LUT R13, R17, 0x1, RZ, 0xfc, !PT ;  /* 0x00000001110d7812 */ /* 0x000fe200078efcff */
[----:B------:R-:W-:Y:S01]  /*1360*/  IMAD R2, R2, -0x2, R9 ;  /* 0xfffffffe02027824 */ /* 0x000fe200078e0209 */
[----:B------:R-:W-:Y:S01]  /*1370*/  SHF.R.S32.HI R17, RZ, 0x6, R11 ;  /* 0x00000006ff117819 */ /* 0x000fe2000001140b */
[----:B------:R-:W-:Y:S01]  /*1380*/  IMAD.MOV.U32 R12, RZ, RZ, RZ ;  /* 0x000000ffff0c7224 */ /* 0x000fe200078e00ff */
[----:B------:R-:W-:Y:S01]  /*1390*/  LEA R14, R0, UR37, 0x1 ;  /* 0x00000025000e7c11 */ /* 0x000fe2000f8e08ff */
[----:B------:R-:W-:Y:S01]  /*13a0*/  IMAD.MOV.U32 R3, RZ, RZ, RZ ;  /* 0x000000ffff037224 */ /* 0x000fe200078e00ff */
[----:B------:R-:W-:-:S02]  /*13b0*/  LEA R0, R4, UR37, 0x2 ;  /* 0x0000002504007c11 */ /* 0x000fc4000f8e10ff */
[----:B------:R-:W-:-:S07]  /*13c0*/  IADD3 R15, R15, 0x30400, R14 ;  /* 0x000304000f0f7810 */ /* 0x000fce0007ffe00e */
.L_x_24:
[----:B------:R-:W-:Y:S01]  /*13d0*/  ISETP.NE.AND P0, PT, R13, 0x3, PT ;  /* 0x000000030d00780c */ /* 0x000fe20003f05270 */
[----:B------:R-:W-:-:S12]  /*13e0*/  YIELD ;  /* 0x0000000000007946 */ /* 0x000fd80003800000 */
[----:B--2---:R-:W-:Y:S05]  /*13f0*/  @!P0 BRA `(.L_x_14) ;  /* 0x0000000000048947 */ /* 0x004fea0003800000 */
[----:B------:R-:W-:Y:S01]  /*1400*/  BPT.TRAP 0x1 ;  /* 0x000000040000795c */ /* 0x000fe20000300000 */
.L_x_14:
[----:B------:R-:W-:Y:S02]  /*1410*/  LEA R4, R3, UR37, 0x3 ;  /* 0x0000002503047c11 */ /* 0x000fe4000f8e18ff */
[----:B------:R-:W-:-:S04]  /*1420*/  SHF.L.U32 R9, R12, 0x1f, RZ ;  /* 0x0000001f0c097819 */ /* 0x000fc800000006ff */
[----:B------:R1:W2:Y:S01]  /*1430*/  SYNCS.PHASECHK.TRANS64.TRYWAIT P1, [R4+URZ+0x36410], R9 ;  /* 0x03641009040075a7 */ /* 0x0002a2000802017f */
[----:B------:R-:W-:Y:S05]  /*1440*/  @!P0 BRA `(.L_x_15) ;  /* 0x0000000000048947 */ /* 0x000fea0003800000 */
[----:B------:R-:W-:Y:S01]  /*1450*/  BPT.TRAP 0x1 ;  /* 0x000000040000795c */ /* 0x000fe20000300000 */
.L_x_15:
[----:B--2---:R-:W-:Y:S05]  /*1460*/  @P1 BRA `(.L_x_16) ;  /* 0x0000000000081947 */ /* 0x004fea0003800000 */
[----:B------:R-:W2:Y:S02]  /*1470*/  SYNCS.PHASECHK.TRANS64.TRYWAIT P1, [R4+URZ+0x36410], R9 ;  /* 0x03641009040075a7 */ /* 0x000ea4000802017f */
[----:B--2---:R-:W-:Y:S05]  /*1480*/  @!P1 BRA `(.L_x_17) ;  /* 0x0000006000049947 */ /* 0x004fea0003800000 */
.L_x_16:
[----:B------:R-:W-:Y:S05]  /*1490*/  WARPSYNC.ALL ;  /* 0x0000000000007948 */ /* 0x000fea0003800000 */
[----:B------:R-:W-:Y:S01]  /*14a0*/  R2UR UR6, R5 ;  /* 0x00000000050672ca */ /* 0x000fe200000e0000 */
[----:B------:R-:W-:Y:S01]  /*14b0*/  UIADD3 UR4, UR37, 0x1e000, URZ ;  /* 0x0001e00025047890 */ /* 0x000fe2000fffe03f */
[C---:B------:R-:W-:Y:S01]  /*14c0*/  R2UR UR7, R3.reuse ;  /* 0x00000000030772ca */ /* 0x040fe200000e0000 */
[----:B------:R-:W-:Y:S01]  /*14d0*/  WARPGROUP.ARRIVE ;  /* 0x00000000000079c5 */ /* 0x000fe20000000000 */
[----:B------:R-:W-:Y:S01]  /*14e0*/  UMOV UR13, 0x40000040 ;  /* 0x40000040000d7882 */ /* 0x000fe20000000000 */
[----:B------:R-:W-:Y:S01]  /*14f0*/  USHF.R.U32.HI UR5, URZ, 0x4, UR4 ;  /* 0x000000043f057899 */ /* 0x000fe20008011604 */
[----:B------:R-:W-:Y:S01]  /*1500*/  IMAD R8, R3, 0x40, R16 ;  /* 0x0000004003087824 */ /* 0x000fe200078e0210 */
[----:B------:R-:W-:Y:S01]  /*1510*/  UMOV UR15, 0x40000040 ;  /* 0x40000040000f7882 */ /* 0x000fe20000000000 */
[----:B------:R-:W-:Y:S01]  /*1520*/  UMOV UR9, 0x40000040 ;  /* 0x4000004000097882 */ /* 0x000fe20000000000 */
[----:B------:R-:W-:Y:S01]  /*1530*/  ULOP3.LUT UR5, UR5, 0x3fff, URZ, 0xc0, !UPT ;  /* 0x00003fff05057892 */ /* 0x000fe2000f8ec03f */
[----:B------:R-:W-:Y:S01]  /*1540*/  UMOV UR11, 0x40000040 ;  /* 0x40000040000b7882 */ /* 0x000fe20000000000 */
[----:B------:R-:W-:-:S02]  /*1550*/  LEA R8, R8, UR37, 0x2 ;  /* 0x0000002508087c11 */ /* 0x000fc4000f8e10ff */
[----:B------:R-:W-:Y:S02]  /*1560*/  ULEA UR4, UR6, UR37, 0xc ;  /* 0x0000002506047291 */ /* 0x000fe4000f8e603f */
[----:B------:R-:W-:Y:S02]  /*1570*/  ULOP3.LUT UR5, UR5, 0x10000, URZ, 0xfc, !UPT ;  /* 0x0001000005057892 */ /* 0x000fe4000f8efc3f */
[----:B------:R-:W-:-:S04]  /*1580*/  USHF.R.U32.HI UR6, URZ, 0x4, UR4 ;  /* 0x000000043f067899 */ /* 0x000fc80008011604 */
[----:B------:R-:W-:Y:S02]  /*1590*/  ULOP3.LUT UR8, UR6, 0x3fff, URZ, 0xc0, !UPT ;  /* 0x00003fff06087892 */ /* 0x000fe4000f8ec03f */
[----:B------:R-:W-:Y:S02]  /*15a0*/  UIMAD UR6, UR7, 0x600, UR5 ;  /* 0x00000600070678a4 */ /* 0x000fe4000f8e0205 */
[----:B------:R-:W-:-:S04]  /*15b0*/  ULOP3.LUT UR8, UR8, 0x10000, URZ, 0xfc, !UPT ;  /* 0x0001000008087892 */ /* 0x000fc8000f8efc3f */
[----:B------:R-:W-:Y:S01]  /*15c0*/  UIADD3 UR10, UR8, 0x606, URZ ;  /* 0x00000606080a7890 */ /* 0x000fe2000fffe03f */
[----:B------:R-:W-:Y:S02]  /*15d0*/  UMOV UR12, UR6 ;  /* 0x00000006000c7c82 */ /* 0x000fe40008000000 */
[----:B------:R-:W-:Y:S02]  /*15e0*/  UMOV UR14, UR8 ;  /* 0x00000008000e7c82 */ /* 0x000fe40008000000 */
[----:B------:R-:W-:Y:S01]  /*15f0*/  HGMMA.64x32x16.F32 R136, gdesc[UR12], RZ, !UPT, gsb0 ;  /* 0x006000000c8879f0 */ /* 0x000fe2000c0008ff */
[----:B------:R-:W-:Y:S02]  /*1600*/  UIADD3 UR12, UR6, 0x2, URZ ;  /* 0x00000002060c7890 */ /* 0x000fe4000fffe03f */
[----:B------:R-:W-:Y:S01]  /*1610*/  UIADD3 UR14, UR8, 0x2, URZ ;  /* 0x00000002080e7890 */ /* 0x000fe2000fffe03f */
[----:B------:R-:W-:Y:S01]  /*1620*/  UMOV UR13, 0x40000040 ;  /* 0x40000040000d7882 */ /* 0x000fe20000000000 */
[----:B------:R-:W-:Y:S01]  /*1630*/  UMOV UR15, 0x40000040 ;  /* 0x40000040000f7882 */ /* 0x000fe20000000000 */
[----:B------:R-:W-:-:S02]  /*1640*/  WARPGROUP.DEPBAR.LE gsb0, 0x0 ;  /* 0x00008000000079c5 */ /* 0x000fc40000010000 */
[----:B------:R-:W-:-:S06]  /*1650*/  WARPGROUP.ARRIVE ;  /* 0x00000000000079c5 */ /* 0x000fcc0000000000 */
[----:B------:R-:W-:Y:S01]  /*1660*/  HGMMA.64x32x16.F32 R136, gdesc[UR12], R136, gsb0 ;  /* 0x006000000c8879f0 */ /* 0x000fe20008000888 */
[----:B------:R-:W-:Y:S02]  /*1670*/  UIADD3 UR12, UR6, 0x4, URZ ;  /* 0x00000004060c7890 */ /* 0x000fe4000fffe03f */
[----:B------:R-:W-:Y:S01]  /*1680*/  UIADD3 UR14, UR8, 0x4, URZ ;  /* 0x00000004080e7890 */ /* 0x000fe2000fffe03f */
[----:B------:R-:W-:Y:S01]  /*1690*/  UMOV UR13, 0x40000040 ;  /* 0x40000040000d7882 */ /* 0x000fe20000000000 */
[----:B------:R-:W-:Y:S01]  /*16a0*/  UMOV UR15, 0x40000040 ;  /* 0x40000040000f7882 */ /* 0x000fe20000000000 */
[----:B------:R-:W-:Y:S02]  /*16b0*/  WARPGROUP.DEPBAR.LE gsb0, 0x0 ;  /* 0x00008000000079c5 */ /* 0x000fe40000010000 */
        /* <DEDUP_REMOVED lines=55> */
[----:B------:R-:W-:-:S07]  /*1a30*/  UIADD3 UR6, UR6, 0x406, URZ ;  /* 0x0000040606067890 */ /* 0x000fce000fffe03f */
[----:B------:R-:W-:Y:S01]  /*1a40*/  UMOV UR8, UR6 ;  /* 0x0000000600087c82 */ /* 0x000fe20008000000 */
[----:B------:R-:W-:Y:S02]  /*1a50*/  WARPGROUP.DEPBAR.LE gsb0, 0x0 ;  /* 0x00008000000079c5 */ /* 0x000fe40000010000 */
[----:B------:R-:W-:-:S06]  /*1a60*/  WARPGROUP.ARRIVE ;  /* 0x00000000000079c5 */ /* 0x000fcc0000000000 */
[----:B------:R-:W-:Y:S03]  /*1a70*/  HGMMA.64x32x16.F32 R136, gdesc[UR12], R136, gsb0 ;  /* 0x006000000c8879f0 */ /* 0x000fe60008000888 */
[----:B------:R-:W-:Y:S02]  /*1a80*/  WARPGROUP.DEPBAR.LE gsb0, 0x0 ;  /* 0x00008000000079c5 */ /* 0x000fe40000010000 */
[----:B------:R-:W-:-:S06]  /*1a90*/  WARPGROUP.ARRIVE ;  /* 0x00000000000079c5 */ /* 0x000fcc0000000000 */
[----:B------:R-:W-:Y:S03]  /*1aa0*/  HGMMA.64x32x16.F32 R136, gdesc[UR8], R136, gsb0 ;  /* 0x00600000088879f0 */ /* 0x000fe60008000888 */
[----:B------:R-:W-:Y:S02]  /*1ab0*/  WARPGROUP.DEPBAR.LE gsb0, 0x0 ;  /* 0x00008000000079c5 */ /* 0x000fe40000010000 */
[----:B------:R3:W4:Y:S04]  /*1ac0*/  LDS R21, [R8+0x30000] ;  /* 0x0300000008157984 */ /* 0x0007280000000800 */
[----:B------:R3:W5:Y:S01]  /*1ad0*/  LDS R20, [R8+0x30020] ;  /* 0x0300200008147984 */ /* 0x0007620000000800 */
[----:B------:R-:W-:Y:S05]  /*1ae0*/  @!P0 BRA `(.L_x_18) ;  /* 0x0000000000048947 */ /* 0x000fea0003800000 */
[----:B------:R-:W-:Y:S01]  /*1af0*/  BPT.TRAP 0x1 ;  /* 0x000000040000795c */ /* 0x000fe20000300000 */
.L_x_18:
[----:B---3--:R-:W-:-:S04]  /*1b00*/  SHF.L.U32 R8, R7, 0x1f, RZ ;  /* 0x0000001f07087819 */ /* 0x008fc800000006ff */
[----:B------:R3:W1:Y:S01]  /*1b10*/  SYNCS.PHASECHK.TRANS64.TRYWAIT P1, [UR37+0x36430], R8 ;  /* 0x03643008ff0075a7 */ /* 0x0006620008020165 */
[----:B------:R-:W-:Y:S05]  /*1b20*/  @!P0 BRA `(.L_x_19) ;  /* 0x0000000000048947 */ /* 0x000fea0003800000 */
[----:B------:R-:W-:Y:S01]  /*1b30*/  BPT.TRAP 0x1 ;  /* 0x000000040000795c */ /* 0x000fe20000300000 */
.L_x_19:
[----:B-1----:R-:W-:Y:S05]  /*1b40*/  @P1 BRA `(.L_x_20) ;  /* 0x0000000000081947 */ /* 0x002fea0003800000 */
[----:B------:R-:W1:Y:S02]  /*1b50*/  SYNCS.PHASECHK.TRANS64.TRYWAIT P1, [UR37+0x36430], R8 ;  /* 0x03643008ff0075a7 */ /* 0x000e640008020165 */
[----:B-1----:R-:W-:Y:S05]  /*1b60*/  @!P1 BRA `(.L_x_21) ;  /* 0x0000005800609947 */ /* 0x002fea0003800000 */
.L_x_20:
[----:B------:R-:W-:Y:S01]  /*1b70*/  UIADD3 UR5, UR37, 0x2a000, URZ ;  /* 0x0002a00025057890 */ /* 0x000fe2000fffe03f */
[----:B------:R-:W-:Y:S01]  /*1b80*/  WARPGROUP.ARRIVE ;  /* 0x00000000000079c5 */ /* 0x000fe20000000000 */
[----:B------:R-:W-:Y:S01]  /*1b90*/  UIADD3 UR4, UR4, 0x9000, URZ ;  /* 0x0000900004047890 */ /* 0x000fe2000fffe03f */
[C---:B------:R-:W-:Y:S01]  /*1ba0*/  ISETP.GT.AND P1, PT, R2.reuse, RZ, PT ;  /* 0x000000ff0200720c */ /* 0x040fe20003f24270 */
[----:B------:R-:W-:Y:S01]  /*1bb0*/  USHF.R.U32.HI UR6, URZ, 0x4, UR5 ;  /* 0x000000043f067899 */ /* 0x000fe20008011605 */
[----:B------:R-:W-:Y:S01]  /*1bc0*/  ISETP.GT.AND P2, PT, R2, 0x1, PT ;  /* 0x000000010200780c */ /* 0x000fe20003f44270 */
[----:B------:R-:W-:Y:S01]  /*1bd0*/  USHF.R.U32.HI UR4, URZ, 0x4, UR4 ;  /* 0x000000043f047899 */ /* 0x000fe20008011604 */
[----:B--2---:R-:W-:Y:S01]  /*1be0*/  FSEL R9, R138, -INF , P1 ;  /* 0xff8000008a097808 */ /* 0x004fe20000800000 */
[----:B------:R-:W-:Y:S01]  /*1bf0*/  ULOP3.LUT UR7, UR6, 0x3fff, URZ, 0xc0, !UPT ;  /* 0x00003fff06077892 */ /* 0x000fe2000f8ec03f */
[----:B---3--:R-:W-:Y:S01]  /*1c00*/  FSEL R8, R137, -INF , P2 ;  /* 0xff80000089087808 */ /* 0x008fe20001000000 */
[----:B------:R-:W-:Y:S01]  /*1c10*/  ULOP3.LUT UR6, UR4, 0x3fff, URZ, 0xc0, !UPT ;  /* 0x00003fff04067892 */ /* 0x000fe2000f8ec03f */
[C---:B------:R-:W-:Y:S01]  /*1c20*/  ISETP.GT.AND P3, PT, R2.reuse, 0x8, PT ;  /* 0x000000080200780c */ /* 0x040fe20003f64270 */
[----:B------:R-:W-:Y:S01]  /*1c30*/  ULOP3.LUT UR4, UR7, 0x10000, URZ, 0xfc, !UPT ;  /* 0x0001000007047892 */ /* 0x000fe2000f8efc3f */
[----:B------:R-:W-:Y:S01]  /*1c40*/  ISETP.GT.AND P4, PT, R2, 0x9, PT ;  /* 0x000000090200780c */ /* 0x000fe20003f84270 */
[----:B------:R-:W-:Y:S01]  /*1c50*/  ULOP3.LUT UR6, UR6, 0x10000, URZ, 0xfc, !UPT ;  /* 0x0001000006067892 */ /* 0x000fe2000f8efc3f */
[----:B------:R-:W-:Y:S01]  /*1c60*/  FSEL R136, R136, -INF , P1 ;  /* 0xff80000088887808 */ /* 0x000fe20000800000 */
[----:B------:R-:W-:Y:S01]  /*1c70*/  UMOV UR9, 0x40000040 ;  /* 0x4000004000097882 */ /* 0x000fe20000000000 */
[----:B------:R-:W-:Y:S01]  /*1c80*/  UMOV UR11, 0x40000040 ;  /* 0x40000040000b7882 */ /* 0x000fe20000000000 */
[----:B------:R-:W-:Y:S01]  /*1c90*/  ULDC UR7, c[0x0][0x744] ;  /* 0x0001d10000077ab9 */ /* 0x000fe20000000800 */
[----:B------:R-:W-:Y:S01]  /*1ca0*/  UMOV UR8, UR4 ;  /* 0x0000000400087c82 */ /* 0x000fe20008000000 */
[--C-:B-----5:R-:W-:Y:S01]  /*1cb0*/  FFMA.FTZ R138, R9, UR7, -R20.reuse ;  /* 0x00000007098a7c23 */ /* 0x120fe20008010814 */
[----:B------:R-:W-:Y:S01]  /*1cc0*/  UMOV UR10, UR6 ;  /* 0x00000006000a7c82 */ /* 0x000fe20008000000 */
[----:B------:R-:W-:Y:S01]  /*1cd0*/  FSEL R140, R140, -INF , P3 ;  /* 0xff8000008c8c7808 */ /* 0x000fe20001800000 */
[----:B------:R-:W-:Y:S01]  /*1ce0*/  HGMMA.64x32x16.F32 R120, gdesc[UR8], RZ, !UPT, gsb0 ;  /* 0x00600000087879f0 */ /* 0x000fe2000c0008ff */
[----:B------:R-:W-:Y:S01]  /*1cf0*/  UIADD3 UR10, UR6, 0x2, URZ ;  /* 0x00000002060a7890 */ /* 0x000fe2000fffe03f */
[----:B------:R-:W-:Y:S01]  /*1d00*/  FSEL R139, R139, -INF , P2 ;  /* 0xff8000008b8b7808 */ /* 0x000fe20001000000 */
[----:B------:R-:W-:Y:S01]  /*1d10*/  UIADD3 UR8, UR4, 0x2, URZ ;  /* 0x0000000204087890 */ /* 0x000fe2000fffe03f */
[----:B------:R-:W-:Y:S01]  /*1d20*/  FSEL R9, R142, -INF , P3 ;  /* 0xff8000008e097808 */ /* 0x000fe20001800000 */
[----:B------:R-:W-:Y:S01]  /*1d30*/  UMOV UR11, 0x40000040 ;  /* 0x40000040000b7882 */ /* 0x000fe20000000000 */
[----:B------:R-:W-:Y:S01]  /*1d40*/  UMOV UR9, 0x40000040 ;  /* 0x4000004000097882 */ /* 0x000fe20000000000 */
[----:B------:R-:W-:Y:S01]  /*1d50*/  FSEL R11, R143, -INF , P4 ;  /* 0xff8000008f0b7808 */ /* 0x000fe20002000000 */
[--C-:B----4-:R-:W-:Y:S01]  /*1d60*/  FFMA.FTZ R23, R8, UR7, -R21.reuse ;  /* 0x0000000708177c23 */ /* 0x110fe20008010815 */
[----:B------:R-:W-:Y:S01]  /*1d70*/  FSEL R8, R141, -INF , P4 ;  /* 0xff8000008d087808 */ /* 0x000fe20002000000 */
[--C-:B------:R-:W-:Y:S01]  /*1d80*/  FFMA.FTZ R22, R136, UR7, -R21.reuse ;  /* 0x0000000788167c23 */ /* 0x100fe20008010815 */
[----:B------:R-:W-:Y:S01]  /*1d90*/  LEA R155, R16, UR37, 0x2 ;  /* 0x00000025109b7c11 */ /* 0x000fe2000f8e10ff */
[--C-:B------:R-:W-:Y:S01]  /*1da0*/  FFMA.FTZ R136, R140, UR7, -R21.reuse ;  /* 0x000000078c887c23 */ /* 0x100fe20008010815 */
[--C-:B------:R-:W-:Y:S01]  /*1db0*/  FFMA.FTZ R139, R139, UR7, -R20.reuse ;  /* 0x000000078b8b7c23 */ /* 0x100fe20008010814 */
[--C-:B------:R-:W-:Y:S01]  /*1dc0*/  FFMA.FTZ R143, R9, UR7, -R20.reuse ;  /* 0x00000007098f7c23 */ /* 0x100fe20008010814 */
[----:B------:R-:W-:Y:S01]  /*1dd0*/  FFMA.FTZ R142, R11, UR7, -R20 ;  /* 0x000000070b8e7c23 */ /* 0x000fe20008010814 */
[----:B------:R-:W-:Y:S01]  /*1de0*/  FFMA.FTZ R8, R8, UR7, -R21 ;  /* 0x0000000708087c23 */ /* 0x000fe20008010815 */
[----:B------:R-:W-:Y:S01]  /*1df0*/  MUFU.EX2 R22, R22 ;  /* 0x0000001600167308 */ /* 0x000fe20000000800 */
[----:B------:R-:W-:-:S02]  /*1e00*/  ISETP.GT.AND P1, PT, R2, 0x10, PT ;  /* 0x000000100200780c */ /* 0x000fc40003f24270 */
[C---:B------:R-:W-:Y:S02]  /*1e10*/  ISETP.GT.AND P2, PT, R2.reuse, 0x11, PT ;  /* 0x000000110200780c */ /* 0x040fe40003f44270 */
[C---:B------:R-:W-:Y:S02]  /*1e20*/  ISETP.GT.AND P3, PT, R2.reuse, 0x18, PT ;  /* 0x000000180200780c */ /* 0x040fe40003f64270 */
[----:B------:R-:W-:Y:S01]  /*1e30*/  ISETP.GT.AND P4, PT, R2, 0x19, PT ;  /* 0x000000190200780c */ /* 0x000fe20003f84270 */
[----:B------:R-:W1:Y:S01]  /*1e40*/  MUFU.EX2 R23, R23 ;  /* 0x0000001700177308 */ /* 0x000e620000000800 */
[----:B------:R-:W-:Y:S02]  /*1e50*/  FSEL R144, R144, -INF , P1 ;  /* 0xff80000090907808 */ /* 0x000fe40000800000 */
[----:B------:R-:W-:Y:S02]  /*1e60*/  FSEL R154, R145, -INF , P2 ;  /* 0xff800000919a7808 */ /* 0x000fe40001000000 */
[----:B------:R-:W-:Y:S01]  /*1e70*/  FSEL R148, R148, -INF , P3 ;  /* 0xff80000094947808 */ /* 0x000fe20001800000 */
[--C-:B------:R-:W-:Y:S01]  /*1e80*/  FFMA.FTZ R144, R144, UR7, -R21.reuse ;  /* 0x0000000790907c23 */ /* 0x100fe20008010815 */
[----:B------:R-:W-:Y:S01]  /*1e90*/  FSEL R145, R150, -INF , P3 ;  /* 0xff80000096917808 */ /* 0x000fe20001800000 */
[----:B------:R-:W-:Y:S01]  /*1ea0*/  MUFU.EX2 R136, R136 ;  /* 0x0000008800887308 */ /* 0x000fe20000000800 */
[----:B------:R-:W-:Y:S01]  /*1eb0*/  FSEL R147, R147, -INF , P2 ;  /* 0xff80000093937808 */ /* 0x000fe20001000000 */
[----:B------:R-:W-:Y:S01]  /*1ec0*/  FFMA.FTZ R154, R154, UR7, -R21 ;  /* 0x000000079a9a7c23 */ /* 0x000fe20008010815 */
[----:B------:R-:W-:-:S05]  /*1ed0*/  FSEL R151, R151, -INF , P4 ;  /* 0xff80000097977808 */ /* 0x000fca0002000000 */
[----:B------:R1:W2:Y:S08]  /*1ee0*/  MUFU.EX2 R137, R8 ;  /* 0x0000000800897308 */ /* 0x0002b00000000800 */
[----:B------:R-:W-:Y:S01]  /*1ef0*/  MUFU.EX2 R138, R138 ;  /* 0x0000008a008a7308 */ /* 0x000fe20000000800 */
[----:B-1----:R-:W-:-:S07]  /*1f00*/  F2FP.F16.F32.PACK_AB R8, R23, R22 ;  /* 0x000000161708723e */ /* 0x002fce00000000ff */
[----:B------:R-:W1:Y:S01]  /*1f10*/  MUFU.EX2 R139, R139 ;  /* 0x0000008b008b7308 */ /* 0x000e620000000800 */
[----:B--2---:R-:W-:Y:S01]  /*1f20*/  F2FP.F16.F32.PACK_AB R10, R137, R136 ;  /* 0x00000088890a723e */ /* 0x004fe200000000ff */
[----:B------:R-:W-:Y:S02]  /*1f30*/  WARPGROUP.DEPBAR.LE gsb0, 0x0 ;  /* 0x00008000000079c5 */ /* 0x000fe40000010000 */
[----:B------:R-:W-:-:S04]  /*1f40*/  WARPGROUP.ARRIVE ;  /* 0x00000000000079c5 */ /* 0x000fc80000000000 */
[----:B------:R-:W-:Y:S02]  /*1f50*/  MUFU.EX2 R143, R143 ;  /* 0x0000008f008f7308 */ /* 0x000fe40000000800 */
[----:B------:R-:W-:Y:S01]  /*1f60*/  HGMMA.64x32x16.F32 R120, gdesc[UR8], R120, gsb0 ;  /* 0x00600000087879f0 */ /* 0x000fe20008000878 */
[----:B------:R-:W-:Y:S02]  /*1f70*/  UIADD3 UR10, UR6, 0x4, URZ ;  /* 0x00000004060a7890 */ /* 0x000fe4000fffe03f */
[----:B------:R-:W-:Y:S01]  /*1f80*/  UIADD3 UR8, UR4, 0x4, URZ ;  /* 0x0000000404087890 */ /* 0x000fe2000fffe03f */
[----:B------:R-:W-:Y:S01]  /*1f90*/  UMOV UR11, 0x40000040 ;  /* 0x40000040000b7882 */ /* 0x000fe20000000000 */
[----:B------:R-:W-:Y:S01]  /*1fa0*/  UMOV UR9, 0x40000040 ;  /* 0x4000004000097882 */ /* 0x000fe20000000000 */
[----:B------:R-:W2:Y:S01]  /*1fb0*/  MUFU.EX2 R142, R142 ;  /* 0x0000008e008e7308 */ /* 0x000ea20000000800 */
[----:B-1----:R-:W-:-:S07]  /*1fc0*/  F2FP.F16.F32.PACK_AB R9, R139, R138 ;  /* 0x0000008a8b09723e */ /* 0x002fce00000000ff */
[----:B------:R-:W1:Y:S01]  /*1fd0*/  MUFU.EX2 R144, R144 ;  /* 0x0000009000907308 */ /* 0x000e620000000800 */
[----:B--2---:R-:W-:Y:S01]  /*1fe0*/  F2FP.F16.F32.PACK_AB R11, R142, R143 ;  /* 0x0000008f8e0b723e */ /* 0x004fe200000000ff */
        /* <DEDUP_REMOVED lines=63> */
[----:B------:R-:W-:-:S04]  /*23e0*/  USHF.R.U32.HI UR4, URZ, 0x4, UR36 ;  /* 0x000000043f047899 */ /* 0x000fc80008011624 */
[----:B------:R-:W-:Y:S01]  /*23f0*/  ULOP3.LUT UR4, UR4, 0x3fff, URZ, 0xc0, !UPT ;  /* 0x00003fff04047892 */ /* 0x000fe2000f8ec03f */
[----:B------:R-:W-:Y:S02]  /*2400*/  WARPGROUP.DEPBAR.LE gsb0, 0x0 ;  /* 0x00008000000079c5 */ /* 0x000fe40000010000 */
[----:B------:R-:W-:-:S06]  /*2410*/  WARPGROUP.ARRIVE ;  /* 0x00000000000079c5 */ /* 0x000fcc0000000000 */
[----:B------:R-:W-:Y:S01]  /*2420*/  HGMMA.64x32x16.F32 R120, gdesc[UR8], R120, gsb0 ;  /* 0x00600000087879f0 */ /* 0x000fe20008000878 */
[----:B------:R-:W-:Y:S01]  /*2430*/  R2UR UR10, R5 ;  /* 0x00000000050a72ca */ /* 0x000fe200000e0000 */
[----:B------:R-:W-:Y:S01]  /*2440*/  ULOP3.LUT UR9, UR4, 0x1000000, URZ, 0xfc, !UPT ;  /* 0x0100000004097892 */ /* 0x000fe2000f8efc3f */
[----:B------:R-:W-:-:S06]  /*2450*/  UMOV UR11, 0x40000040 ;  /* 0x40000040000b7882 */ /* 0x000fcc0000000000 */
[----:B------:R-:W-:-:S05]  /*2460*/  UMOV UR6, UR9 ;  /* 0x0000000900067c82 */ /* 0x000fca0008000000 */
[----:B------:R-:W-:-:S04]  /*2470*/  ULEA UR5, UR10, UR5, 0xd ;  /* 0x000000050a057291 */ /* 0x000fc8000f8e683f */
[----:B------:R-:W-:-:S04]  /*2480*/  USHF.R.U32.HI UR5, URZ, 0x4, UR5 ;  /* 0x000000043f057899 */ /* 0x000fc80008011605 */
[----:B------:R-:W-:-:S03]  /*2490*/  ULOP3.LUT UR8, UR5, 0x3fff, URZ, 0xc0, !UPT ;  /* 0x00003fff05087892 */ /* 0x000fc6000f8ec03f */
[----:B------:R-:W-:-:S04]  /*24a0*/  UMOV UR5, 0x40000040 ;  /* 0x4000004000057882 */ /* 0x000fc80000000000 */
[----:B------:R-:W-:Y:S01]  /*24b0*/  UMOV UR4, UR8 ;  /* 0x0000000800047c82 */ /* 0x000fe20008000000 */
[----:B------:R-:W-:Y:S02]  /*24c0*/  WARPGROUP.DEPBAR.LE gsb0, 0x0 ;  /* 0x00008000000079c5 */ /* 0x000fe40000010000 */
[----:B------:R-:W2:Y:S04]  /*24d0*/  LDS R141, [R155+0x30200] ;  /* 0x030200009b8d7984 */ /* 0x000ea80000000800 */
[----:B------:R-:W3:Y:S01]  /*24e0*/  LDS R140, [R155+0x30220] ;  /* 0x030220009b8c7984 */ /* 0x000ee20000000800 */
[----:B------:R-:W-:Y:S06]  /*24f0*/  BAR.SYNC.DEFER_BLOCKING 0x9, 0x180 ;  /* 0x0246000000007b1d */ /* 0x000fec0000010000 */
[----:B------:R4:W-:Y:S01]  /*2500*/  STSM.16.M88.4 [R14+0x30400], R8 ;  /* 0x030400080e007844 */ /* 0x0009e20000000200 */
[--C-:B--2---:R-:W-:Y:S01]  /*2510*/  FADD.FTZ R150, R125, -R141.reuse ;  /* 0x8000008d7d967221 */ /* 0x104fe20000010000 */
[----:B------:R-:W-:-:S03]  /*2520*/  FADD.FTZ R125, R132, -R141 ;  /* 0x8000008d847d7221 */ /* 0x000fc60000010000 */
[----:B------:R-:W-:Y:S01]  /*2530*/  FMUL.FTZ R137, R137, R150 ;  /* 0x0000009689897220 */ /* 0x000fe20000410000 */
[----:B----4-:R-:W-:Y:S01]  /*2540*/  FSEL R8, R149, -INF , P4 ;  /* 0xff80000095087808 */ /* 0x010fe20002000000 */
[--C-:B------:R-:W-:Y:S01]  /*2550*/  FFMA.FTZ R10, R148, UR7, -R21.reuse ;  /* 0x00000007940a7c23 */ /* 0x100fe20008010815 */
[----:B------:R-:W-:Y:S01]  /*2560*/  FSEL R11, R146, -INF , P1 ;  /* 0xff800000920b7808 */ /* 0x000fe20000800000 */
[--C-:B------:R-:W-:Y:S01]  /*2570*/  FFMA.FTZ R146, R145, UR7, -R20.reuse ;  /* 0x0000000791927c23 */ /* 0x100fe20008010814 */
[--C-:B------:R-:W-:Y:S01]  /*2580*/  FFMA.FTZ R145, R151, UR7, -R20.reuse ;  /* 0x0000000797917c23 */ /* 0x100fe20008010814 */
[----:B------:R-:W-:Y:S01]  /*2590*/  FFMA.FTZ R21, R8, UR7, -R21 ;  /* 0x0000000708157c23 */ /* 0x000fe20008010815 */
[----:B------:R-:W2:Y:S01]  /*25a0*/  MUFU.EX2 R9, R154 ;  /* 0x0000009a00097308 */ /* 0x000ea20000000800 */
[--C-:B------:R-:W-:Y:S01]  /*25b0*/  FFMA.FTZ R8, R11, UR7, -R20.reuse ;  /* 0x000000070b087c23 */ /* 0x100fe20008010814 */
[----:B------:R-:W-:Y:S01]  /*25c0*/  FFMA.FTZ R11, R147, UR7, -R20 ;  /* 0x00000007930b7c23 */ /* 0x000fe20008010814 */
[--C-:B------:R-:W-:Y:S01]  /*25d0*/  FADD.FTZ R149, R124, -R141.reuse ;  /* 0x8000008d7c957221 */ /* 0x100fe20000010000 */
[--C-:B------:R-:W-:Y:S01]  /*25e0*/  FADD.FTZ R148, R121, -R141.reuse ;  /* 0x8000008d79947221 */ /* 0x100fe20000010000 */
[--C-:B------:R-:W-:Y:S01]  /*25f0*/  FADD.FTZ R124, R133, -R141.reuse ;  /* 0x8000008d857c7221 */ /* 0x100fe20000010000 */
[--C-:B------:R-:W-:Y:S01]  /*2600*/  FADD.FTZ R121, R128, -R141.reuse ;  /* 0x8000008d80797221 */ /* 0x100fe20000010000 */
[--C-:B---3--:R-:W-:Y:S01]  /*2610*/  FADD.FTZ R133, R122, -R140.reuse ;  /* 0x8000008c7a857221 */ /* 0x108fe20000010000 */
[----:B------:R-:W3:Y:S01]  /*2620*/  MUFU.EX2 R10, R10 ;  /* 0x0000000a000a7308 */ /* 0x000ee20000000800 */
[--C-:B------:R-:W-:Y:S01]  /*2630*/  FADD.FTZ R147, R120, -R141.reuse ;  /* 0x8000008d78937221 */ /* 0x100fe20000010000 */
[--C-:B------:R-:W-:Y:S01]  /*2640*/  FADD.FTZ R122, R123, -R140.reuse ;  /* 0x8000008c7b7a7221 */ /* 0x100fe20000010000 */
[--C-:B------:R-:W-:Y:S01]  /*2650*/  FADD.FTZ R128, R126, -R140.reuse ;  /* 0x8000008c7e807221 */ /* 0x100fe20000010000 */
[----:B------:R-:W-:Y:S01]  /*2660*/  FADD.FTZ R120, R129, -R141 ;  /* 0x8000008d81787221 */ /* 0x000fe20000010000 */
[--C-:B------:R-:W-:Y:S01]  /*2670*/  FADD.FTZ R123, R127, -R140.reuse ;  /* 0x8000008c7f7b7221 */ /* 0x100fe20000010000 */
[--C-:B------:R-:W-:Y:S01]  /*2680*/  FADD.FTZ R126, R131, -R140.reuse ;  /* 0x8000008c837e7221 */ /* 0x100fe20000010000 */
[----:B------:R-:W-:Y:S01]  /*2690*/  FMUL.FTZ R143, R143, R128 ;  /* 0x000000808f8f7220 */ /* 0x000fe20000410000 */
[----:B------:R-:W4:Y:S01]  /*26a0*/  MUFU.EX2 R21, R21 ;  /* 0x0000001500157308 */ /* 0x000f220000000800 */
[----:B------:R-:W-:Y:S01]  /*26b0*/  FMUL.FTZ R139, R139, R122 ;  /* 0x0000007a8b8b7220 */ /* 0x000fe20000410000 */
[----:B------:R-:W-:Y:S01]  /*26c0*/  FMUL.FTZ R142, R142, R123 ;  /* 0x0000007b8e8e7220 */ /* 0x000fe20000410000 */
[----:B-1----:R-:W-:Y:S01]  /*26d0*/  FMUL.FTZ R128, R144, R121 ;  /* 0x0000007990807220 */ /* 0x002fe20000410000 */
[C---:B--2---:R-:W-:Y:S01]  /*26e0*/  FMUL.FTZ R131, R9.reuse, R120 ;  /* 0x0000007809837220 */ /* 0x044fe20000410000 */
[----:B------:R-:W-:Y:S01]  /*26f0*/  F2FP.F16.F32.PACK_AB R120, R9, R144 ;  /* 0x000000900978723e */ /* 0x000fe200000000ff */
[--C-:B------:R-:W-:Y:S01]  /*2700*/  FADD.FTZ R127, R130, -R140.reuse ;  /* 0x8000008c827f7221 */ /* 0x100fe20000010000 */
[--C-:B------:R-:W-:Y:S01]  /*2710*/  FADD.FTZ R129, R134, -R140.reuse ;  /* 0x8000008c86817221 */ /* 0x100fe20000010000 */
[----:B------:R-:W1:Y:S01]  /*2720*/  MUFU.EX2 R8, R8 ;  /* 0x0000000800087308 */ /* 0x000e620000000800 */
[----:B------:R-:W-:Y:S01]  /*2730*/  FADD.FTZ R140, R135, -R140 ;  /* 0x8000008c878c7221 */ /* 0x000fe20000010000 */
[----:B------:R-:W-:Y:S01]  /*2740*/  FMUL.FTZ R22, R22, R147 ;  /* 0x0000009316167220 */ /* 0x000fe20000410000 */
[----:B------:R-:W-:Y:S01]  /*2750*/  FMUL.FTZ R23, R23, R148 ;  /* 0x0000009417177220 */ /* 0x000fe20000410000 */
[----:B------:R-:W-:Y:S01]  /*2760*/  FMUL.FTZ R136, R136, R149 ;  /* 0x0000009588887220 */ /* 0x000fe20000410000 */
[----:B------:R-:W-:Y:S01]  /*2770*/  FMUL.FTZ R138, R138, R133 ;  /* 0x000000858a8a7220 */ /* 0x000fe20000410000 */
[----:B---3--:R-:W-:Y:S01]  /*2780*/  FMUL.FTZ R125, R10, R125 ;  /* 0x0000007d0a7d7220 */ /* 0x008fe20000410000 */
[----:B------:R-:W-:Y:S01]  /*2790*/  UMOV UR7, 0x80000020 ;  /* 0x8000002000077882 */ /* 0x000fe20000000000 */
[----:B------:R-:W2:Y:S01]  /*27a0*/  MUFU.EX2 R11, R11 ;  /* 0x0000000b000b7308 */ /* 0x000ea20000000800 */
[C---:B----4-:R-:W-:Y:S01]  /*27b0*/  F2FP.F16.F32.PACK_AB R122, R21.reuse, R10 ;  /* 0x0000000a157a723e */ /* 0x050fe200000000ff */
[----:B------:R-:W-:Y:S01]  /*27c0*/  FMUL.FTZ R124, R21, R124 ;  /* 0x0000007c157c7220 */ /* 0x000fe20000410000 */
[----:B------:R-:W-:-:S02]  /*27d0*/  F2FP.F16.F32.PACK_AB R10, R137, R136 ;  /* 0x00000088890a723e */ /* 0x000fc400000000ff */
[----:B------:R-:W-:-:S03]  /*27e0*/  F2FP.F16.F32.PACK_AB R9, R139, R138 ;  /* 0x0000008a8b09723e */ /* 0x000fc600000000ff */
[----:B------:R-:W3:Y:S01]  /*27f0*/  MUFU.EX2 R20, R146 ;  /* 0x0000009200147308 */ /* 0x000ee20000000800 */
[----:B-1----:R-:W-:-:S07]  /*2800*/  FMUL.FTZ R21, R8, R127 ;  /* 0x0000007f08157220 */ /* 0x002fce0000410000 */
[----:B------:R-:W1:Y:S01]  /*2810*/  MUFU.EX2 R145, R145 ;  /* 0x0000009100917308 */ /* 0x000e620000000800 */
[C---:B--2---:R-:W-:Y:S01]  /*2820*/  F2FP.F16.F32.PACK_AB R121, R11.reuse, R8 ;  /* 0x000000080b79723e */ /* 0x044fe200000000ff */
[----:B------:R-:W-:Y:S01]  /*2830*/  FMUL.FTZ R126, R11, R126 ;  /* 0x0000007e0b7e7220 */ /* 0x000fe20000410000 */
[----:B------:R-:W-:Y:S02]  /*2840*/  F2FP.F16.F32.PACK_AB R8, R23, R22 ;  /* 0x000000161708723e */ /* 0x000fe400000000ff */
[----:B------:R-:W-:Y:S02]  /*2850*/  F2FP.F16.F32.PACK_AB R11, R142, R143 ;  /* 0x0000008f8e0b723e */ /* 0x000fe400000000ff */
[----:B------:R-:W-:Y:S01]  /*2860*/  F2FP.F16.F32.PACK_AB R22, R124, R125 ;  /* 0x0000007d7c16723e */ /* 0x000fe200000000ff */
[----:B---3--:R-:W-:Y:S01]  /*2870*/  FMUL.FTZ R129, R20, R129 ;  /* 0x0000008114817220 */ /* 0x008fe20000410000 */
[----:B------:R-:W-:Y:S02]  /*2880*/  F2FP.F16.F32.PACK_AB R21, R126, R21 ;  /* 0x000000157e15723e */ /* 0x000fe400000000ff */
[C---:B-1----:R-:W-:Y:S01]  /*2890*/  F2FP.F16.F32.PACK_AB R123, R145.reuse, R20 ;  /* 0x00000014917b723e */ /* 0x042fe200000000ff */
[----:B------:R-:W-:Y:S01]  /*28a0*/  FMUL.FTZ R140, R145, R140 ;  /* 0x0000008c918c7220 */ /* 0x000fe20000410000 */
[----:B------:R-:W-:-:S03]  /*28b0*/  F2FP.F16.F32.PACK_AB R20, R131, R128 ;  /* 0x000000808314723e */ /* 0x000fc600000000ff */
[----:B------:R1:W-:Y:S01]  /*28c0*/  STSM.16.M88.4 [R15], R120 ;  /* 0x000000780f007844 */ /* 0x0003e20000000200 */
[----:B------:R-:W-:Y:S01]  /*28d0*/  F2FP.F16.F32.PACK_AB R23, R140, R129 ;  /* 0x000000818c17723e */ /* 0x000fe200000000ff */
[----:B------:R-:W-:Y:S01]  /*28e0*/  @!PT LDS RZ, [RZ] ;  /* 0x00000000fffff984 */ /* 0x000fe20000000800 */
[----:B------:R-:W-:Y:S01]  /*28f0*/  @!PT LDS RZ, [RZ] ;  /* 0x00000000fffff984 */ /* 0x000fe20000000800 */
[----:B------:R-:W-:Y:S01]  /*2900*/  @!PT LDS RZ, [RZ] ;  /* 0x00000000fffff984 */ /* 0x000fe20000000800 */
[----:B------:R-:W-:Y:S01]  /*2910*/  @!PT LDS RZ, [RZ] ;  /* 0x00000000fffff984 */ /* 0x000fe20000000800 */
[----:B------:R2:W-:Y:S06]  /*2920*/  MEMBAR.ALL.CTA ;  /* 0x0000000000007992 */ /* 0x0005ec0000008000 */
[----:B--2---:R-:W2:Y:S02]  /*2930*/  FENCE.VIEW.ASYNC.S ;  /* 0x00000000000073c6 */ /* 0x004ea40000000000 */
[----:B--2---:R-:W-:Y:S06]  /*2940*/  BAR.SYNC.DEFER_BLOCKING 0x9, 0x180 ;  /* 0x0246000000007b1d */ /* 0x004fec0000010000 */
[----:B------:R2:W-:Y:S04]  /*2950*/  STSM.16.M88.4 [R14+0x33400], R8 ;  /* 0x033400080e007844 */ /* 0x0005e80000000200 */
[----:B------:R2:W-:Y:S01]  /*2960*/  STSM.16.M88.4 [R15+0x3000], R20 ;  /* 0x003000140f007844 */ /* 0x0005e20000000200 */
[----:B------:R-:W-:-:S06]  /*2970*/  WARPGROUP.ARRIVE ;  /* 0x00000000000079c5 */ /* 0x000fcc0000000000 */
[----:B------:R-:W-:Y:S01]  /*2980*/  HGMMA.64x96x16.F32 R24, gdesc[UR4].tnspA.tnspB, R24, gsb0 ;  /* 0x61600000041879f0 */ /* 0x000fe20008000818 */
[----:B------:R-:W-:Y:S02]  /*2990*/  UIADD3 UR6, UR9, 0x40, URZ ;  /* 0x0000004009067890 */ /* 0x000fe4000fffe03f */
[----:B------:R-:W-:Y:S01]  /*29a0*/  UIADD3 UR4, UR8, 0x80, URZ ;  /* 0x0000008008047890 */ /* 0x000fe2000fffe03f */
[----:B------:R-:W-:Y:S01]  /*29b0*/  UMOV UR7, 0x80000020 ;  /* 0x8000002000077882 */ /* 0x000fe20000000000 */
[----:B------:R-:W-:Y:S01]  /*29c0*/  UMOV UR5, 0x40000040 ;  /* 0x4000004000057882 */ /* 0x000fe20000000000 */
[----:B------:R-:W-:Y:S02]  /*29d0*/  WARPGROUP.DEPBAR.LE gsb0, 0x0 ;  /* 0x00008000000079c5 */ /* 0x000fe40000010000 */
        /* <DEDUP_REMOVED lines=9> */
[----:B------:R-:W-:Y:S01]  /*2a70*/  R2UR UR5, R18 ;  /* 0x00000000120572ca */ /* 0x000fe200000e0000 */
[----:B------:R-:W-:Y:S02]  /*2a80*/  UIMAD UR4, UR10, 0x3000, UR37 ;  /* 0x000030000a0478a4 */ /* 0x000fe4000f8e0225 */
[----:B------:R-:W-:Y:S01]  /*2a90*/  UIADD3 UR6, UR9, 0xc0, URZ ;  /* 0x000000c009067890 */ /* 0x000fe2000fffe03f */
[----:B------:R-:W-:Y:S02]  /*2aa0*/  UMOV UR7, 0x80000020 ;  /* 0x8000002000077882 */ /* 0x000fe40000000000 */
[----:B------:R-:W-:-:S07]  /*2ab0*/  UMOV UR9, 0x80000020 ;  /* 0x8000002000097882 */ /* 0x000fce0000000000 */
[----:B------:R-:W-:-:S04]  /*2ac0*/  USHF.R.U32.HI UR5, URZ, 0x4, UR5 ;  /* 0x000000043f057899 */ /* 0x000fc80008011605 */
[----:B------:R-:W-:Y:S02]  /*2ad0*/  ULOP3.LUT UR12, UR5, 0x3fff, URZ, 0xc0, !UPT ;  /* 0x00003fff050c7892 */ /* 0x000fe4000f8ec03f */
[----:B------:R-:W-:Y:S02]  /*2ae0*/  USHF.R.U32.HI UR5, URZ, 0x4, UR4 ;  /* 0x000000043f057899 */ /* 0x000fe40008011604 */
[----:B------:R-:W-:Y:S02]  /*2af0*/  UIADD3 UR4, UR8, 0x180, URZ ;  /* 0x0000018008047890 */ /* 0x000fe4000fffe03f */
[----:B------:R-:W-:Y:S02]  /*2b00*/  ULOP3.LUT UR10, UR5, 0x3fff, URZ, 0xc0, !UPT ;  /* 0x00003fff050a7892 */ /* 0x000fe4000f8ec03f */
[----:B------:R-:W-:Y:S01]  /*2b10*/  ULOP3.LUT UR13, UR12, 0x10000, URZ, 0xfc, !UPT ;  /* 0x000100000c0d7892 */ /* 0x000fe2000f8efc3f */
[----:B------:R-:W-:-:S06]  /*2b20*/  UMOV UR5, 0x40000040 ;  /* 0x4000004000057882 */ /* 0x000fcc0000000000 */
[----:B------:R-:W-:Y:S01]  /*2b30*/  UMOV UR8, UR13 ;  /* 0x0000000d00087c82 */ /* 0x000fe20008000000 */
        /* <DEDUP_REMOVED lines=8> */
[----:B------:R-:W-:Y:S01]  /*2bc0*/  @!PT LDS RZ, [RZ] ;  /* 0x00000000fffff984 */ /* 0x000fe20000000800 */
[----:B------:R-:W-:Y:S01]  /*2bd0*/  @!PT LDS RZ, [RZ] ;  /* 0x00000000fffff984 */ /* 0x000fe20000000800 */
[----:B------:R-:W-:Y:S01]  /*2be0*/  @!PT LDS RZ, [RZ] ;  /* 0x00000000fffff984 */ /* 0x000fe20000000800 */
[----:B------:R-:W-:Y:S01]  /*2bf0*/  @!PT LDS RZ, [RZ] ;  /* 0x00000000fffff984 */ /* 0x000fe20000000800 */
[----:B------:R3:W-:Y:S06]  /*2c00*/  MEMBAR.ALL.CTA ;  /* 0x0000000000007992 */ /* 0x0007ec0000008000 */
[----:B---3--:R-:W3:Y:S02]  /*2c10*/  FENCE.VIEW.ASYNC.S ;  /* 0x00000000000073c6 */ /* 0x008ee40000000000 */
[----:B---3--:R-:W-:Y:S06]  /*2c20*/  BAR.SYNC.DEFER_BLOCKING 0x9, 0x180 ;  /* 0x0246000000007b1d */ /* 0x008fec0000010000 */
[----:B-1----:R-:W-:-:S06]  /*2c30*/  WARPGROUP.ARRIVE ;  /* 0x00000000000079c5 */ /* 0x002fcc0000000000 */
[----:B------:R-:W-:Y:S03]  /*2c40*/  HGMMA.64x64x16.F32 R120, gdesc[UR8].tnspB, RZ, !UPT, gsb0 ;  /* 0x40e00000087879f0 */ /* 0x000fe6000c0008ff */
[----:B------:R-:W-:Y:S02]  /*2c50*/  WARPGROUP.DEPBAR.LE gsb0, 0x0 ;  /* 0x00008000000079c5 */ /* 0x000fe40000010000 */
[----:B------:R-:W-:-:S06]  /*2c60*/  WARPGROUP.ARRIVE ;  /* 0x00000000000079c5 */ /* 0x000fcc0000000000 */
[----:B------:R-:W-:Y:S01]  /*2c70*/  HGMMA.64x64x16.F32 R120, gdesc[UR4].tnspB, R120, gsb0 ;  /* 0x40e00000047879f0 */ /* 0x000fe20008000878 */
[----:B------:R-:W-:Y:S02]  /*2c80*/  UIADD3 UR6, UR10, 0x100, URZ ;  /* 0x000001000a067890 */ /* 0x000fe4000fffe03f */
[----:B------:R-:W-:Y:S01]  /*2c90*/  UIADD3 UR4, UR13, 0x100, URZ ;  /* 0x000001000d047890 */ /* 0x000fe2000fffe03f */
[----:B------:R-:W-:Y:S01]  /*2ca0*/  UMOV UR7, 0x40000040 ;  /* 0x4000004000077882 */ /* 0x000fe20000000000 */
[----:B------:R-:W-:Y:S01]  /*2cb0*/  UMOV UR5, 0x80000020 ;  /* 0x8000002000057882 */ /* 0x000fe20000000000 */
        /* <DEDUP_REMOVED lines=23> */
[----:B------:R-:W-:Y:S03]  /*2e30*/  HGMMA.64x64x16.F32 R120, gdesc[UR4].tnspB, R120, gsb0 ;  /* 0x40e00000047879f0 */ /* 0x000fe60008000878 */
[----:B------:R-:W-:Y:S02]  /*2e40*/  WARPGROUP.DEPBAR.LE gsb0, 0x0 ;  /* 0x00008000000079c5 */ /* 0x000fe40000010000 */
[----:B--2---:R-:W-:Y:S05]  /*2e50*/  @!P0 BRA `(.L_x_22) ;  /* 0x0000000000048947 */ /* 0x004fea0003800000 */
[----:B------:R-:W-:Y:S01]  /*2e60*/  BPT.TRAP 0x1 ;  /* 0x000000040000795c */ /* 0x000fe20000300000 */
.L_x_22:
[----:B------:R-:W-:Y:S01]  /*2e70*/  LEA R8, R5, UR37, 0xd ;  /* 0x0000002505087c11 */ /* 0x000fe2000f8e68ff */
[----:B------:R-:W-:Y:S01]  /*2e80*/  UIADD3 UR4, UR37, 0x36438, URZ ;  /* 0x0003643825047890 */ /* 0x000fe2000fffe03f */
[----:B------:R-:W1:Y:S01]  /*2e90*/  S2R R9, SR_TID.X ;  /* 0x0000000000097919 */ /* 0x000e620000002100 */
[----:B------:R-:W-:Y:S02]  /*2ea0*/  ULOP3.LUT UR12, UR12, 0x1000000, URZ, 0xfc, !UPT ;  /* 0x010000000c0c7892 */ /* 0x000fe4000f8efc3f */
[----:B------:R-:W-:Y:S01]  /*2eb0*/  VIADD R8, R8, 0x1e000 ;  /* 0x0001e00008087836 */ /* 0x000fe20000000000 */
[----:B------:R-:W-:Y:S01]  /*2ec0*/  UPRMT UR4, URZ, 0x654, UR4 ;  /* 0x000006543f047896 */ /* 0x000fe20008000004 */
[----:B------:R-:W-:Y:S01]  /*2ed0*/  UMOV UR7, 0x80000020 ;  /* 0x8000002000077882 */ /* 0x000fe20000000000 */
[----:B------:R-:W-:Y:S02]  /*2ee0*/  UMOV UR5, 0x40000040 ;  /* 0x4000004000057882 */ /* 0x000fe40000000000 */
[----:B------:R-:W-:Y:S01]  /*2ef0*/  SHF.R.U32.HI R8, RZ, 0x4, R8 ;  /* 0x00000004ff087819 */ /* 0x000fe20000011608 */
[----:B------:R-:W-:-:S03]  /*2f00*/  UMOV UR6, UR12 ;  /* 0x0000000c00067c82 */ /* 0x000fc60008000000 */
[----:B------:R-:W-:Y:S01]  /*2f10*/  LOP3.LUT R8, R8, 0x3fff, RZ, 0xc0, !PT ;  /* 0x00003fff08087812 */ /* 0x000fe200078ec0ff */
[----:B------:R-:W-:Y:S01]  /*2f20*/  SYNCS.ARRIVE.TRANS64.RED.A1T0 RZ, [UR4], RZ ;  /* 0x000000ffffff79a7 */ /* 0x000fe20008100404 */
[----:B------:R-:W-:-:S03]  /*2f30*/  WARPGROUP.ARRIVE ;  /* 0x00000000000079c5 */ /* 0x000fc60000000000 */
[----:B------:R-:W-:-:S05]  /*2f40*/  IMAD R8, R3, 0x600, R8 ;  /* 0x0000060003087824 */ /* 0x000fca00078e0208 */
[----:B------:R-:W-:Y:S02]  /*2f50*/  R2UR UR8, R8 ;  /* 0x00000000080872ca */ /* 0x000fe400000e0000 */
[----:B-1----:R-:W-:-:S11]  /*2f60*/  SHF.R.U32.HI R10, RZ, 0x7, R9 ;  /* 0x00000007ff0a7819 */ /* 0x002fd60000011609 */
[----:B------:R-:W-:Y:S02]  /*2f70*/  UMOV UR4, UR8 ;  /* 0x0000000800047c82 */ /* 0x000fe40008000000 */
[----:B------:R-:W-:Y:S01]  /*2f80*/  HGMMA.64x96x16.F32 R72, gdesc[UR4].tnspA.tnspB, R72, gsb0 ;  /* 0x61600000044879f0 */ /* 0x000fe20008000848 */
[----:B------:R-:W-:Y:S01]  /*2f90*/  UIADD3 UR6, UR12, 0x40, URZ ;  /* 0x000000400c067890 */ /* 0x000fe2000fffe03f */
[C---:B------:R-:W-:Y:S01]  /*2fa0*/  VIADD R9, R10.reuse, 0x9 ;  /* 0x000000090a097836 */ /* 0x040fe20000000000 */
[----:B------:R-:W-:Y:S01]  /*2fb0*/  UIADD3 UR4, UR8, 0x80, URZ ;  /* 0x0000008008047890 */ /* 0x000fe2000fffe03f */
[----:B------:R-:W-:Y:S01]  /*2fc0*/  VIADD R8, R10, 0xc ;  /* 0x0000000c0a087836 */ /* 0x000fe20000000000 */
        /* <DEDUP_REMOVED lines=18> */
[----:B------:R-:W-:Y:S03]  /*30f0*/  HGMMA.64x96x16.F32 R72, gdesc[UR4].tnspA.tnspB, R72, gsb0 ;  /* 0x61600000044879f0 */ /* 0x000fe60008000848 */
[----:B------:R-:W-:Y:S02]  /*3100*/  WARPGROUP.DEPBAR.LE gsb0, 0x0 ;  /* 0x00008000000079c5 */ /* 0x000fe40000010000 */
[----:B------:R1:W-:Y:S06]  /*3110*/  BAR.SYNC.DEFER_BLOCKING R9, 0xa0 ;  /* 0x000280090000751d */ /* 0x0003ec0000010000 */
[----:B------:R1:W-:Y:S04]  /*3120*/  STS.128 [R0+0x12000], R120 ;  /* 0x0120007800007388 */ /* 0x0003e80000000c00 */
[----:B------:R1:W-:Y:S04]  /*3130*/  STS.128 [R0+0x12800], R124 ;  /* 0x0128007c00007388 */ /* 0x0003e80000000c00 */
[----:B------:R1:W-:Y:S04]  /*3140*/  STS.128 [R0+0x13000], R128 ;  /* 0x0130008000007388 */ /* 0x0003e80000000c00 */
[----:B------:R1:W-:Y:S04]  /*3150*/  STS.128 [R0+0x13800], R132 ;  /* 0x0138008400007388 */ /* 0x0003e80000000c00 */
[----:B------:R1:W-:Y:S04]  /*3160*/  STS.128 [R0+0x14000], R136 ;  /* 0x0140008800007388 */ /* 0x0003e80000000c00 */
[----:B------:R1:W-:Y:S04]  /*3170*/  STS.128 [R0+0x14800], R140 ;  /* 0x0148008c00007388 */ /* 0x0003e80000000c00 */
[----:B------:R1:W-:Y:S04]  /*3180*/  STS.128 [R0+0x15000], R144 ;  /* 0x0150009000007388 */ /* 0x0003e80000000c00 */
[----:B------:R1:W-:Y:S01]  /*3190*/  STS.128 [R0+0x15800], R148 ;  /* 0x0158009400007388 */ /* 0x0003e20000000c00 */
[----:B------:R-:W-:Y:S01]  /*31a0*/  @!PT LDS RZ, [RZ] ;  /* 0x00000000fffff984 */ /* 0x000fe20000000800 */
[----:B------:R-:W-:Y:S01]  /*31b0*/  @!PT LDS RZ, [RZ] ;  /* 0x00000000fffff984 */ /* 0x000fe20000000800 */
[----:B------:R-:W-:Y:S01]  /*31c0*/  @!PT LDS RZ, [RZ] ;  /* 0x00000000fffff984 */ /* 0x000fe20000000800 */
[----:B------:R-:W-:Y:S01]  /*31d0*/  @!PT LDS RZ, [RZ] ;  /* 0x00000000fffff984 */ /* 0x000fe20000000800 */
[----:B------:R2:W-:Y:S06]  /*31e0*/  MEMBAR.ALL.CTA ;  /* 0x0000000000007992 */ /* 0x0005ec0000008000 */
[----:B--2---:R-:W2:Y:S02]  /*31f0*/  FENCE.VIEW.ASYNC.S ;  /* 0x00000000000073c6 */ /* 0x004ea40000000000 */
[----:B--2---:R1:W-:Y:S06]  /*3200*/  BAR.ARV R8, 0xa0 ;  /* 0x000280080000751d */ /* 0x0043ec0000002000 */
[----:B------:R-:W-:Y:S05]  /*3210*/  @!P0 BRA `(.L_x_23) ;  /* 0x0000000000048947 */ /* 0x000fea0003800000 */
[----:B------:R-:W-:Y:S01]  /*3220*/  BPT.TRAP 0x1 ;  /* 0x000000040000795c */ /* 0x000fe20000300000 */
.L_x_23:
[----:B------:R-:W-:Y:S01]  /*3230*/  VIADD R6, R6, 0x1 ;  /* 0x0000000106067836 */ /* 0x000fe20000000000 */
[----:B------:R-:W-:Y:S01]  /*3240*/  LOP3.LUT R7, R7, 0x1, RZ, 0x3c, !PT ;  /* 0x0000000107077812 */ /* 0x000fe200078e3cff */
[----:B------:R-:W-:Y:S02]  /*3250*/  VIADD R3, R3, 0x1 ;  /* 0x0000000103037836 */ /* 0x000fe40000000000 */
[----:B------:R-:W-:Y:S01]  /*3260*/  VIADD R4, R4, 0x36420 ;  /* 0x0003642004047836 */ /* 0x000fe20000000000 */
[----:B------:R-:W-:Y:S02]  /*3270*/  ISETP.GE.AND P1, PT, R6, R17, PT ;  /* 0x000000110600720c */ /* 0x000fe40003f26270 */
[----:B------:R-:W-:Y:S02]  /*3280*/  ISETP.NE.AND P0, PT, R3, 0x2, PT ;  /* 0x000000020300780c */ /* 0x000fe40003f05270 */
[----:B------:R-:W-:Y:S02]  /*3290*/  PRMT R4, RZ, 0x654, R4 ;  /* 0x00000654ff047816 */ /* 0x000fe40000000004 */
[----:B-1----:R-:W-:-:S02]  /*32a0*/  SEL R9, RZ, 0x1, P0 ;  /* 0x00000001ff097807 */ /* 0x002fc40000000000 */
[----:B------:R2:W-:Y:S01]  /*32b0*/  SYNCS.ARRIVE.TRANS64.RED.A1T0 RZ, [R4+URZ], RZ ;  /* 0x000000ff04ff79a7 */ /* 0x0005e2000810043f */
[----:B------:R-:W-:Y:S02]  /*32c0*/  SEL R3, R3, RZ, P0 ;  /* 0x000000ff03037207 */ /* 0x000fe40000000000 */
[----:B------:R-:W-:Y:S02]  /*32d0*/  LOP3.LUT R12, R12, R9, RZ, 0x3c, !PT ;  /* 0x000000090c0c7212 */ /* 0x000fe400078e3cff */
[----:B------:R-:W-:Y:S05]  /*32e0*/  @!P1 BRA `(.L_x_24) ;  /* 0xffffffe000389947 */ /* 0x000fea000383ffff */
.L_x_13:
[----:B------:R-:W-:Y:S01]  /*32f0*/  IMAD.U32 R2, RZ, RZ, UR37 ;  /* 0x00000025ff027e24 */ /* 0x000fe2000f8e00ff */
[----:B------:R-:W-:Y:S02]  /*3300*/  ULDC UR4, c[0x0][0x740] ;  /* 0x0001d00000047ab9 */ /* 0x000fe40000000800 */
[----:B------:R-:W-:Y:S01]  /*3310*/  FMUL.FTZ R72, R72, UR4 ;  /* 0x0000000448487c20 */ /* 0x000fe20008410000 */
[----:B------:R-:W-:Y:S01]  /*3320*/  FMUL.FTZ R73, R73, UR4 ;  /* 0x0000000449497c20 */ /* 0x000fe20008410000 */
[----:B------:R-:W-:Y:S01]  /*3330*/  LOP3.LUT P0, RZ, R2, 0x3ff, RZ, 0xc0, !PT ;  /* 0x000003ff02ff7812 */ /* 0x000fe2000780c0ff */
[----:B------:R-:W-:Y:S01]  /*3340*/  FMUL.FTZ R74, R74, UR4 ;  /* 0x000000044a4a7c20 */ /* 0x000fe20008410000 */
        /* <DEDUP_REMOVED lines=45> */
[----:B------:R-:W-:Y:S06]  /*3620*/  @!P0 BRA `(.L_x_25) ;  /* 0x0000000000408947 */ /* 0x000fec0003800000 */
[----:B------:R-:W-:Y:S01]  /*3630*/  MOV R14, 0x0 ;  /* 0x00000000000e7802 */ /* 0x000fe20000000f00 */
[----:B------:R-:W-:Y:S01]  /*3640*/  ULDC.64 UR4, c[0x4][0x80] ;  /* 0x0100200000047ab9 */ /* 0x000fe20000000a00 */
[----:B------:R-:W-:Y:S01]  /*3650*/  ULDC.64 UR6, c[0x4][0x88] ;  /* 0x0100220000067ab9 */ /* 0x000fe20000000a00 */
[----:B--2---:R-:W-:Y:S02]  /*3660*/  IMAD.U32 R4, RZ, RZ, UR4 ;  /* 0x00000004ff047e24 */ /* 0x004fe4000f8e00ff */
[----:B------:R-:W-:Y:S01]  /*3670*/  IMAD.U32 R5, RZ, RZ, UR5 ;  /* 0x00000005ff057e24 */ /* 0x000fe2000f8e00ff */
[----:B------:R-:W2:Y:S01]  /*3680*/  LDC.64 R14, c[0x4][R14] ;  /* 0x010000000e0e7b82 */ /* 0x000ea20000000a00 */
[----:B------:R-:W-:Y:S01]  /*3690*/  ULDC.64 UR4, c[0x4][0x18] ;  /* 0x0100060000047ab9 */ /* 0x000fe20000000a00 */
[----:B------:R-:W-:Y:S02]  /*36a0*/  IMAD.U32 R6, RZ, RZ, UR6 ;  /* 0x00000006ff067e24 */ /* 0x000fe4000f8e00ff */
[----:B------:R-:W-:-:S02]  /*36b0*/  IMAD.U32 R7, RZ, RZ, UR7 ;  /* 0x00000007ff077e24 */ /* 0x000fc4000f8e00ff */
[----:B------:R-:W-:Y:S02]  /*36c0*/  IMAD.U32 R10, RZ, RZ, UR4 ;  /* 0x00000004ff0a7e24 */ /* 0x000fe4000f8e00ff */
[----:B------:R-:W-:Y:S02]  /*36d0*/  IMAD.U32 R11, RZ, RZ, UR5 ;  /* 0x00000005ff0b7e24 */ /* 0x000fe4000f8e00ff */
[----:B------:R-:W-:Y:S02]  /*36e0*/  IMAD.MOV.U32 R8, RZ, RZ, 0x70 ;  /* 0x00000070ff087424 */ /* 0x000fe400078e00ff */
[----:B------:R-:W-:Y:S02]  /*36f0*/  IMAD.MOV.U32 R12, RZ, RZ, 0x1 ;  /* 0x00000001ff0c7424 */ /* 0x000fe400078e00ff */
[----:B-1----:R-:W-:-:S07]  /*3700*/  IMAD.MOV.U32 R13, RZ, RZ, RZ ;  /* 0x000000ffff0d7224 */ /* 0x002fce00078e00ff */
[----:B------:R-:W-:-:S07]  /*3710*/  LEPC R20, `(.L_x_25) ;  /* 0x000000001014794e */ /* 0x000fce0000000000 */
[----:B--2---:R-:W-:Y:S05]  /*3720*/  CALL.ABS.NOINC R14 ;  /* 0x000000000e007343 */ /* 0x004fea0003c00000 */
.L_x_25:
[----:B------:R-:W-:-:S06]  /*3730*/  UIADD3 UR4, UR37, 0x9000, URZ ;  /* 0x0000900025047890 */ /* 0x000fcc000fffe03f */
[----:B------:R-:W-:-:S05]  /*3740*/  IMAD.U32 R16, RZ, RZ, UR4 ;  /* 0x00000004ff107e24 */ /* 0x000fca000f8e00ff */
[----:B------:R-:W-:-:S13]  /*3750*/  LOP3.LUT P0, RZ, R16, 0x3ff, RZ, 0xc0, !PT ;  /* 0x000003ff10ff7812 */ /* 0x000fda000780c0ff */
[----:B------:R-:W-:Y:S05]  /*3760*/  @!P0 BRA `(.L_x_26) ;  /* 0x0000000000408947 */ /* 0x000fea0003800000 */
        /* <DEDUP_REMOVED lines=16> */
.L_x_26:
        /* <DEDUP_REMOVED lines=18> */
.L_x_27:
        /* <DEDUP_REMOVED lines=18> */
.L_x_28:
[----:B------:R-:W2:Y:S01]  /*3ab0*/  S2R R0, SR_TID.X ;  /* 0x0000000000007919 */ /* 0x000ea20000002100 */
[----:B------:R-:W-:Y:S01]  /*3ac0*/  IMAD.SHL.U32 R3, R152, 0x10, RZ ;  /* 0x0000001098037824 */ /* 0x000fe200078e00ff */
[----:B------:R-:W-:Y:S05]  /*3ad0*/  WARPSYNC.ALL ;  /* 0x0000000000007948 */ /* 0x000fea0003800000 */
[----:B------:R-:W-:Y:S01]  /*3ae0*/  BAR.SYNC.DEFER_BLOCKING 0x1, 0x180 ;  /* 0x0046000000007b1d */ /* 0x000fe20000010000 */
[----:B------:R-:W-:Y:S02]  /*3af0*/  F2FP.F16.F32.PACK_AB R24, R25, R24 ;  /* 0x000000181918723e */ /* 0x000fe400000000ff */
[----:B------:R-:W-:-:S02]  /*3b00*/  F2FP.F16.F32.PACK_AB R25, R27, R26 ;  /* 0x0000001a1b19723e */ /* 0x000fc400000000ff */
[----:B------:R-:W-:Y:S02]  /*3b10*/  F2FP.F16.F32.PACK_AB R32, R33, R32 ;  /* 0x000000202120723e */ /* 0x000fe400000000ff */
[----:B------:R-:W-:Y:S02]  /*3b20*/  F2FP.F16.F32.PACK_AB R26, R29, R28 ;  /* 0x0000001c1d1a723e */ /* 0x000fe400000000ff */
[----:B------:R-:W-:Y:S02]  /*3b30*/  F2FP.F16.F32.PACK_AB R27, R31, R30 ;  /* 0x0000001e1f1b723e */ /* 0x000fe400000000ff */
[----:B------:R-:W-:Y:S02]  /*3b40*/  F2FP.F16.F32.PACK_AB R33, R35, R34 ;  /* 0x000000222321723e */ /* 0x000fe400000000ff */
[----:B------:R-:W-:Y:S02]  /*3b50*/  F2FP.F16.F32.PACK_AB R40, R41, R40 ;  /* 0x000000282928723e */ /* 0x000fe400000000ff */
[----:B------:R-:W-:-:S02]  /*3b60*/  F2FP.F16.F32.PACK_AB R34, R37, R36 ;  /* 0x000000242522723e */ /* 0x000fc400000000ff */
[----:B------:R-:W-:Y:S02]  /*3b70*/  F2FP.F16.F32.PACK_AB R35, R39, R38 ;  /* 0x000000262723723e */ /* 0x000fe400000000ff */
[----:B------:R-:W-:Y:S02]  /*3b80*/  F2FP.F16.F32.PACK_AB R41, R43, R42 ;  /* 0x0000002a2b29723e */ /* 0x000fe400000000ff */
[----:B------:R-:W-:Y:S02]  /*3b90*/  F2FP.F16.F32.PACK_AB R48, R49, R48 ;  /* 0x000000303130723e */ /* 0x000fe400000000ff */
[----:B------:R-:W-:Y:S01]  /*3ba0*/  F2FP.F16.F32.PACK_AB R42, R45, R44 ;  /* 0x0000002c2d2a723e */ /* 0x000fe200000000ff */
[----:B--2---:R-:W-:Y:S01]  /*3bb0*/  VIADD R4, R0, 0xffffff80 ;  /* 0xffffff8000047836 */ /* 0x004fe20000000000 */
[----:B------:R-:W-:Y:S02]  /*3bc0*/  F2FP.F16.F32.PACK_AB R43, R47, R46 ;  /* 0x0000002e2f2b723e */ /* 0x000fe400000000ff */
[----:B------:R-:W-:Y:S01]  /*3bd0*/  F2FP.F16.F32.PACK_AB R49, R51, R50 ;  /* 0x000000323331723e */ /* 0x000fe200000000ff */
[----:B------:R-:W-:Y:S01]  /*3be0*/  IMAD.SHL.U32 R0, R4, 0x40, RZ ;  /* 0x0000004004007824 */ /* 0x000fe200078e00ff */
[----:B------:R-:W-:-:S02]  /*3bf0*/  SHF.R.S32.HI R7, RZ, 0x1f, R4 ;  /* 0x0000001fff077819 */ /* 0x000fc40000011404 */
[----:B------:R-:W-:Y:S02]  /*3c00*/  F2FP.F16.F32.PACK_AB R56, R57, R56 ;  /* 0x000000383938723e */ /* 0x000fe400000000ff */
[----:B------:R-:W-:Y:S02]  /*3c10*/  LOP3.LUT R2, R0, 0x1c0, RZ, 0xc0, !PT ;  /* 0x000001c000027812 */ /* 0x000fe400078ec0ff */
[CC--:B------:R-:W-:Y:S02]  /*3c20*/  LEA.HI R5, R7.reuse, R4.reuse, RZ, 0x7 ;  /* 0x0000000407057211 */ /* 0x0c0fe400078f38ff */
[----:B------:R-:W-:Y:S02]  /*3c30*/  LEA.HI R0, R7, R4, RZ, 0x3 ;  /* 0x0000000407007211 */ /* 0x000fe400078f18ff */
[----:B------:R-:W-:Y:S02]  /*3c40*/  LOP3.LUT R3, R2, 0x30, R3, 0xf8, !PT ;  /* 0x0000003002037812 */ /* 0x000fe400078ef803 */
[----:B------:R-:W-:-:S02]  /*3c50*/  SHF.R.S32.HI R6, RZ, 0x7, R5 ;  /* 0x00000007ff067819 */ /* 0x000fc40000011405 */
[----:B------:R-:W-:Y:S02]  /*3c60*/  SHF.R.U32.HI R5, RZ, 0x3, R2 ;  /* 0x00000003ff057819 */ /* 0x000fe40000011602 */
[----:B------:R-:W-:Y:S01]  /*3c70*/  LOP3.LUT R0, R3, 0x8, R0, 0xf8, !PT ;  /* 0x0000000803007812 */ /* 0x000fe200078ef800 */
[----:B------:R-:W-:Y:S01]  /*3c80*/  IMAD R153, R6, 0xc, R153 ;  /* 0x0000000c06997824 */ /* 0x000fe200078e0299 */
[----:B------:R-:W-:Y:S02]  /*3c90*/  LEA.HI R4, R7, R4, RZ, 0x5 ;  /* 0x0000000407047211 */ /* 0x000fe400078f28ff */
[----:B------:R-:W-:Y:S02]  /*3ca0*/  LOP3.LUT R0, R0, R5, RZ, 0x3c, !PT ;  /* 0x0000000500007212 */ /* 0x000fe400078e3cff */
[----:B------:R-:W-:Y:S02]  /*3cb0*/  SHF.R.S32.HI R2, RZ, 0x5, R4 ;  /* 0x00000005ff027819 */ /* 0x000fe40000011404 */
[----:B------:R-:W-:Y:S01]  /*3cc0*/  F2FP.F16.F32.PACK_AB R50, R53, R52 ;  /* 0x000000343532723e */ /* 0x000fe200000000ff */
[----:B------:R-:W-:Y:S01]  /*3cd0*/  IMAD.U32 R0, R153, 0x200, R0 ;  /* 0x0000020099007824 */ /* 0x000fe200078e0000 */
[----:B------:R-:W-:-:S02]  /*3ce0*/  F2FP.F16.F32.PACK_AB R51, R55, R54 ;  /* 0x000000363733723e */ /* 0x000fc400000000ff */
[----:B------:R-:W-:Y:S01]  /*3cf0*/  F2FP.F16.F32.PACK_AB R57, R59, R58 ;  /* 0x0000003a3b39723e */ /* 0x000fe200000000ff */
[----:B------:R-:W2:Y:S01]  /*3d00*/  SHFL.IDX PT, R2, R2, RZ, 0x1f ;  /* 0x00001fff02027589 */ /* 0x000ea200000e0000 */
[----:B------:R-:W-:Y:S02]  /*3d10*/  LEA R0, R0, UR37, 0x1 ;  /* 0x0000002500007c11 */ /* 0x000fe4000f8e08ff */
[----:B------:R-:W-:Y:S02]  /*3d20*/  F2FP.F16.F32.PACK_AB R64, R65, R64 ;  /* 0x000000404140723e */ /* 0x000fe400000000ff */
[----:B------:R-:W-:Y:S01]  /*3d30*/  F2FP.F16.F32.PACK_AB R58, R61, R60 ;  /* 0x0000003c3d3a723e */ /* 0x000fe200000000ff */
[----:B------:R3:W-:Y:S01]  /*3d40*/  STSM.16.MT88.4 [R0+0x9000], R24 ;  /* 0x0090001800007844 */ /* 0x0007e20000004200 */
[----:B------:R-:W-:Y:S02]  /*3d50*/  F2FP.F16.F32.PACK_AB R59, R63, R62 ;  /* 0x0000003e3f3b723e */ /* 0x000fe400000000ff */
[----:B------:R-:W-:Y:S01]  /*3d60*/  F2FP.F16.F32.PACK_AB R65, R67, R66 ;  /* 0x000000424341723e */ /* 0x000fe200000000ff */
[----:B------:R3:W-:Y:S01]  /*3d70*/  STSM.16.MT88.4 [R0+0x9800], R32 ;  /* 0x0098002000007844 */ /* 0x0007e20000004200 */
[----:B------:R-:W-:-:S02]  /*3d80*/  F2FP.F16.F32.PACK_AB R72, R73, R72 ;  /* 0x000000484948723e */ /* 0x000fc400000000ff */
[----:B------:R-:W-:Y:S01]  /*3d90*/  F2FP.F16.F32.PACK_AB R66, R69, R68 ;  /* 0x000000444542723e */ /* 0x000fe200000000ff */
[----:B------:R3:W-:Y:S01]  /*3da0*/  STSM.16.MT88.4 [R0+0xa000], R40 ;  /* 0x00a0002800007844 */ /* 0x0007e20000004200 */
        /* <DEDUP_REMOVED lines=11> */
[----:B------:R3:W-:Y:S01]  /*3e60*/  STSM.16.MT88.4 [R0], R72 ;  /* 0x0000004800007844 */ /* 0x0007e20000004200 */
[----:B------:R-:W-:Y:S02]  /*3e70*/  F2FP.F16.F32.PACK_AB R83, R87, R86 ;  /* 0x000000565753723e */ /* 0x000fe400000000ff */
[----:B------:R-:W-:Y:S02]  /*3e80*/  F2FP.F16.F32.PACK_AB R89, R91, R90 ;  /* 0x0000005a5b59723e */ /* 0x000fe400000000ff */
[----:B------:R-:W-:Y:S01]  /*3e90*/  F2FP.F16.F32.PACK_AB R96, R97, R96 ;  /* 0x000000606160723e */ /* 0x000fe200000000ff */
[----:B------:R3:W-:Y:S01]  /*3ea0*/  STSM.16.MT88.4 [R0+0x800], R80 ;  /* 0x0008005000007844 */ /* 0x0007e20000004200 */
[----:B------:R-:W-:-:S02]  /*3eb0*/  F2FP.F16.F32.PACK_AB R90, R93, R92 ;  /* 0x0000005c5d5a723e */ /* 0x000fc400000000ff */
[----:B------:R-:W-:Y:S02]  /*3ec0*/  F2FP.F16.F32.PACK_AB R91, R95, R94 ;  /* 0x0000005e5f5b723e */ /* 0x000fe400000000ff */
[----:B------:R-:W-:Y:S02]  /*3ed0*/  F2FP.F16.F32.PACK_AB R97, R99, R98 ;  /* 0x000000626361723e */ /* 0x000fe400000000ff */
[----:B------:R-:W-:Y:S01]  /*3ee0*/  F2FP.F16.F32.PACK_AB R104, R105, R104 ;  /* 0x000000686968723e */ /* 0x000fe200000000ff */
[----:B------:R3:W-:Y:S01]  /*3ef0*/  STSM.16.MT88.4 [R0+0x1000], R88 ;  /* 0x0010005800007844 */ /* 0x0007e20000004200 */
[----:B------:R-:W-:Y:S02]  /*3f00*/  F2FP.F16.F32.PACK_AB R98, R101, R100 ;  /* 0x000000646562723e */ /* 0x000fe400000000ff */
[----:B------:R-:W-:Y:S02]  /*3f10*/  F2FP.F16.F32.PACK_AB R99, R103, R102 ;  /* 0x000000666763723e */ /* 0x000fe400000000ff */
[----:B------:R-:W-:-:S02]  /*3f20*/  F2FP.F16.F32.PACK_AB R105, R107, R106 ;  /* 0x0000006a6b69723e */ /* 0x000fc400000000ff */
[----:B------:R-:W-:Y:S01]  /*3f30*/  F2FP.F16.F32.PACK_AB R112, R113, R112 ;  /* 0x000000707170723e */ /* 0x000fe200000000ff */
[----:B------:R3:W-:Y:S01]  /*3f40*/  STSM.16.MT88.4 [R0+0x1800], R96 ;  /* 0x0018006000007844 */ /* 0x0007e20000004200 */
[----:B------:R-:W-:Y:S02]  /*3f50*/  F2FP.F16.F32.PACK_AB R106, R109, R108 ;  /* 0x0000006c6d6a723e */ /* 0x000fe400000000ff */
[----:B------:R-:W-:Y:S02]  /*3f60*/  F2FP.F16.F32.PACK_AB R107, R111, R110 ;  /* 0x0000006e6f6b723e */ /* 0x000fe400000000ff */
[----:B------:R-:W-:Y:S02]  /*3f70*/  F2FP.F16.F32.PACK_AB R113, R115, R114 ;  /* 0x000000727371723e */ /* 0x000fe400000000ff */
[----:B------:R-:W-:Y:S01]  /*3f80*/  F2FP.F16.F32.PACK_AB R114, R117, R116 ;  /* 0x000000747572723e */ /* 0x000fe200000000ff */
[----:B------:R3:W-:Y:S01]  /*3f90*/  STSM.16.MT88.4 [R0+0x2000], R104 ;  /* 0x0020006800007844 */ /* 0x0007e20000004200 */
[----:B------:R-:W-:-:S02]  /*3fa0*/  F2FP.F16.F32.PACK_AB R115, R119, R118 ;  /* 0x000000767773723e */ /* 0x000fc400000000ff */
[----:B--2---:R-:W-:-:S03]  /*3fb0*/  ISETP.NE.AND P0, PT, R2, 0xb, PT ;  /* 0x0000000b0200780c */ /* 0x004fc60003f05270 */
[----:B------:R3:W-:Y:S01]  /*3fc0*/  STSM.16.MT88.4 [R0+0x2800], R112 ;  /* 0x0028007000007844 */ /* 0x0007e20000004200 */
[----:B------:R-:W-:Y:S01]  /*3fd0*/  @!PT LDS RZ, [RZ] ;  /* 0x00000000fffff984 */ /* 0x000fe20000000800 */
[----:B------:R-:W-:Y:S01]  /*3fe0*/  @!PT LDS RZ, [RZ] ;  /* 0x00000000fffff984 */ /* 0x000fe20000000800 */
[----:B------:R-:W-:Y:S01]  /*3ff0*/  @!PT LDS RZ, [RZ] ;  /* 0x00000000fffff984 */ /* 0x000fe20000000800 */
[----:B------:R2:W-:Y:S06]  /*4000*/  MEMBAR.ALL.CTA ;  /* 0x0000000000007992 */ /* 0x0005ec0000008000 */
[----:B--2---:R-:W2:Y:S02]  /*4010*/  FENCE.VIEW.ASYNC.S ;  /* 0x00000000000073c6 */ /* 0x004ea40000000000 */
[----:B--2---:R-:W-:Y:S06]  /*4020*/  BAR.ARV 0x1, 0x1a0 ;  /* 0x0046800000007b1d */ /* 0x004fec0000002000 */
[----:B------:R-:W-:Y:S05]  /*4030*/  @P0 BRA `(.L_x_29) ;  /* 0x0000000000b00947 */ /* 0x000fea0003800000 */
[----:B------:R-:W-:Y:S01]  /*4040*/  BAR.SYNC.DEFER_BLOCKING 0x1, 0x1a0 ;  /* 0x0046800000007b1d */ /* 0x000fe20000010000 */
[----:B------:R-:W-:-:S05]  /*4050*/  ELECT P0, URZ, PT ;  /* 0x00000000003f782f */ /* 0x000fca0003800000 */
[----:B------:R-:W-:Y:S08]  /*4060*/  BSSY B0, `(.L_x_29) ;  /* 0x0000029000007945 */ /* 0x000ff00003800000 */
[----:B------:R-:W-:Y:S05]  /*4070*/  @!P0 BRA `(.L_x_30) ;  /* 0x00000000009c8947 */ /* 0x000fea0003800000 */
[----:B------:R-:W2:Y:S01]  /*4080*/  S2UR UR10, SR_CTAID.X ;  /* 0x00000000000a79c3 */ /* 0x000ea20000002500 */
[----:B------:R-:W-:Y:S01]  /*4090*/  ULDC.64 UR6, c[0x0][0x198] ;  /* 0x0000660000067ab9 */ /* 0x000fe20000000a00 */
[----:B------:R-:W-:Y:S02]  /*40a0*/  UIADD3 UR8, UR37, 0x9000, URZ ;  /* 0x0000900025087890 */ /* 0x000fe4000fffe03f */
[----:B------:R-:W-:Y:S02]  /*40b0*/  UIADD3 UR4, UP0, UR6, 0x770, URZ ;  /* 0x0000077006047890 */ /* 0x000fe4000ff1e03f */
[----:B------:R-:W-:Y:S02]  /*40c0*/  UIADD3 UR40, UR37, 0xc000, URZ ;  /* 0x0000c00025287890 */ /* 0x000fe4000fffe03f */
[----:B------:R-:W4:Y:S01]  /*40d0*/  S2UR UR11, SR_CTAID.Y ;  /* 0x00000000000b79c3 */ /* 0x000f220000002600 */
[----:B------:R-:W-:Y:S02]  /*40e0*/  UIADD3.X UR5, URZ, UR7, URZ, UP0, !UPT ;  /* 0x000000073f057290 */ /* 0x000fe400087fe43f */
[----:B------:R-:W-:-:S02]  /*40f0*/  UIADD3 UR6, UP0, UR6, 0x670, URZ ;  /* 0x0000067006067890 */ /* 0x000fc4000ff1e03f */
[----:B------:R-:W-:Y:S02]  /*4100*/  UIADD3 UR32, UR37, 0xf000, URZ ;  /* 0x0000f00025207890 */ /* 0x000fe4000fffe03f */
[----:B------:R-:W-:Y:S01]  /*4110*/  UIADD3.X UR7, URZ, UR7, URZ, UP0, !UPT ;  /* 0x000000073f077290 */ /* 0x000fe200087fe43f */
[----:B------:R-:W5:Y:S01]  /*4120*/  S2UR UR12, SR_CTAID.Z ;  /* 0x00000000000c79c3 */ /* 0x000f620000002700 */
[----:B------:R-:W-:Y:S02]  /*4130*/  UIADD3 UR24, UR37, 0x3000, URZ ;  /* 0x0000300025187890 */ /* 0x000fe4000fffe03f */
[----:B------:R-:W-:Y:S01]  /*4140*/  UIADD3 UR16, UR37, 0x6000, URZ ;  /* 0x0000600025107890 */ /* 0x000fe2000fffe03f */
[----:B------:R-:W-:Y:S01]  /*4150*/  UMOV UR9, URZ ;  /* 0x0000003f00097c82 */ /* 0x000fe20008000000 */
[----:B------:R-:W-:Y:S01]  /*4160*/  UMOV UR41, 0x40 ;  /* 0x0000004000297882 */ /* 0x000fe20000000000 */
[----:B------:R-:W-:Y:S01]  /*4170*/  UMOV UR33, 0x80 ;  /* 0x0000008000217882 */ /* 0x000fe20000000000 */
[----:B--2---:R-:W-:Y:S01]  /*4180*/  UIMAD UR10, UR10, 0x60, URZ ;  /* 0x000000600a0a78a4 */ /* 0x004fe2000f8e023f */
[----:B------:R-:W-:Y:S01]  /*4190*/  UMOV UR25, 0x40 ;  /* 0x0000004000197882 */ /* 0x000fe20000000000 */
[----:B------:R-:W-:-:S05]  /*41a0*/  UMOV UR17, 0x80 ;  /* 0x0000008000117882 */ /* 0x000fca0000000000 */
[----:B------:R-:W-:Y:S01]  /*41b0*/  UMOV UR42, UR10 ;  /* 0x0000000a002a7c82 */ /* 0x000fe20008000000 */
[----:B----4-:R-:W-:Y:S01]  /*41c0*/  UMOV UR43, UR11 ;  /* 0x0000000b002b7c82 */ /* 0x010fe20008000000 */
[----:B------:R-:W-:Y:S01]  /*41d0*/  UMOV UR35, UR11 ;  /* 0x0000000b00237c82 */ /* 0x000fe20008000000 */
[----:B------:R-:W-:Y:S01]  /*41e0*/  UMOV UR34, UR10 ;  /* 0x0000000a00227c82 */ /* 0x000fe20008000000 */
[----:B------:R-:W-:Y:S01]  /*41f0*/  UMOV UR27, UR11 ;  /* 0x0000000b001b7c82 */ /* 0x000fe20008000000 */
[----:B------:R-:W-:Y:S01]  /*4200*/  UMOV UR26, UR10 ;  /* 0x0000000a001a7c82 */ /* 0x000fe20008000000 */
[----:B------:R-:W-:Y:S01]  /*4210*/  UMOV UR19, UR11 ;  /* 0x0000000b00137c82 */ /* 0x000fe20008000000 */
[----:B------:R-:W-:Y:S01]  /*4220*/  UMOV UR18, UR10 ;  /* 0x0000000a00127c82 */ /* 0x000fe20008000000 */
[----:B-----5:R-:W-:Y:S01]  /*4230*/  UMOV UR44, UR12 ;  /* 0x0000000c002c7c82 */ /* 0x020fe20008000000 */
[----:B------:R2:W-:Y:S01]  /*4240*/  UTMASTG.4D [UR8], [UR4] ;  /* 0x00000008040073b5 */ /* 0x0005e20008018000 */
[----:B------:R-:W-:Y:S01]  /*4250*/  UMOV UR36, UR12 ;  /* 0x0000000c00247c82 */ /* 0x000fe20008000000 */
[----:B------:R-:W-:Y:S01]  /*4260*/  UMOV UR28, UR12 ;  /* 0x0000000c001c7c82 */ /* 0x000fe20008000000 */
[----:B------:R-:W-:Y:S01]  /*4270*/  UMOV UR20, UR12 ;  /* 0x0000000c00147c82 */ /* 0x000fe20008000000 */
[----:B------:R4:W-:Y:S01]  /*4280*/  UTMASTG.4D [UR40], [UR4] ;  /* 0x00000028040073b5 */ /* 0x0009e20008018000 */
[----:B------:R4:W-:Y:S01]  /*4290*/  UTMASTG.4D [UR32], [UR4] ;  /* 0x00000020040073b5 */ /* 0x0009e20008018000 */
[----:B--2---:R-:W-:-:S02]  /*42a0*/  UMOV UR8, UR37 ;  /* 0x0000002500087c82 */ /* 0x004fc40008000000 */
[----:B------:R4:W-:Y:S01]  /*42b0*/  UTMASTG.4D [UR8], [UR6] ;  /* 0x00000008060073b5 */ /* 0x0009e20008018000 */
[----:B------:R4:W-:Y:S01]  /*42c0*/  UTMASTG.4D [UR24], [UR6] ;  /* 0x00000018060073b5 */ /* 0x0009e20008018000 */
[----:B------:R4:W-:Y:S02]  /*42d0*/  UTMASTG.4D [UR16], [UR6] ;  /* 0x00000010060073b5 */ /* 0x0009e40008018000 */
[----:B----4-:R0:W-:Y:S02]  /*42e0*/  UTMACMDFLUSH ;  /* 0x00000000000079b7 */ /* 0x0101e40000000000 */
.L_x_30:
[----:B------:R-:W-:Y:S05]  /*42f0*/  BSYNC B0 ;  /* 0x0000000000007941 */ /* 0x000fea0003800000 */
.L_x_29:
[----:B------:R-:W-:-:S04]  /*4300*/  DEPBAR.LE SB0, 0x0 ;  /* 0x000080000000791a */ /* 0x000fc80000000000 */
[----:B------:R-:W-:Y:S05]  /*4310*/  EXIT ;  /* 0x000000000000794d */ /* 0x000fea0003800000 */
.L_x_4:
[----:B------:R-:W-:-:S08]  /*4320*/  NOP ;  /* 0x0000000000007918 */ /* 0x000fd00000000000 */
[----:B------:R-:W1:-:S00]  /*4330*/  USETMAXREG.DEALLOC.CTAPOOL 0x20 ;  /* 0x00000020000079c8 */ /* 0x000e4000080e0500 */
[----:B-1----:R-:W-:Y:S01]  /*4340*/  LOP3.LUT R0, R0, 0x3, RZ, 0xc0, !PT ;  /* 0x0000000300007812 */ /* 0x002fe200078ec0ff */
[----:B------:R-:W-:-:S05]  /*4350*/  IMAD.MOV.U32 R2, RZ, RZ, RZ ;  /* 0x000000ffff027224 */ /* 0x000fca00078e00ff */
[----:B------:R-:W1:Y:S02]  /*4360*/  SHFL.IDX PT, R0, R0, RZ, 0x1f ;  /* 0x00001fff00007589 */ /* 0x000e6400000e0000 */
[----:B-1----:R-:W-:-:S13]  /*4370*/  ISETP.NE.AND P0, PT, R0, RZ, PT ;  /* 0x000000ff0000720c */ /* 0x002fda0003f05270 */
[----:B------:R-:W-:Y:S05]  /*4380*/  @!P0 BRA `(.L_x_31) ;  /* 0x0000000c00b88947 */ /* 0x000fea0003800000 */
[----:B------:R-:W-:-:S13]  /*4390*/  ISETP.NE.AND P0, PT, R0, 0x1, PT ;  /* 0x000000010000780c */ /* 0x000fda0003f05270 */
[----:B------:R-:W-:Y:S05]  /*43a0*/  @P0 EXIT ;  /* 0x000000000000094d */ /* 0x000fea0003800000 */
[----:B------:R-:W1:Y:S02]  /*43b0*/  S2UR UR12, SR_CTAID.Z ;  /* 0x00000000000c79c3 */ /* 0x000e640000002700 */
[----:B-1----:R-:W-:-:S13]  /*43c0*/  ISETP.LE.AND P0, PT, RZ, UR12, PT ;  /* 0x0000000cff007c0c */ /* 0x002fda000bf03270 */
[----:B------:R-:W-:Y:S05]  /*43d0*/  @!P0 EXIT ;  /* 0x000000000000894d */ /* 0x000fea0003800000 */
[----:B------:R-:W1:Y:S01]  /*43e0*/  S2UR UR7, SR_CTAID.Y ;  /* 0x00000000000779c3 */ /* 0x000e620000002600 */
[----:B------:R-:W-:Y:S01]  /*43f0*/  ULDC.64 UR8, c[0x0][0x2d8] ;  /* 0x0000b60000087ab9 */ /* 0x000fe20000000a00 */
[----:B------:R-:W-:Y:S01]  /*4400*/  ULDC.64 UR10, c[0x0][0x2e0] ;  /* 0x0000b800000a7ab9 */ /* 0x000fe20000000a00 */
[----:B------:R-:W-:-:S05]  /*4410*/  ELECT P0, URZ, PT ;  /* 0x00000000003f782f */ /* 0x000fca0003800000 */
[----:B------:R-:W2:Y:S01]  /*4420*/  LDC R2, c[0x0][0x280] ;  /* 0x0000a000ff027b82 */ /* 0x000ea20000000800 */
[----:B-1----:R-:W-:-:S04]  /*4430*/  USHF.R.S32.HI UR4, URZ, 0x1f, UR7 ;  /* 0x0000001f3f047899 */ /* 0x002fc80008011407 */
[----:B------:R-:W-:Y:S02]  /*4440*/  UIMAD UR6, UR4, UR8, URZ ;  /* 0x00000008040672a4 */ /* 0x000fe4000f8e023f */
[----:B------:R-:W-:Y:S01]  /*4450*/  UIMAD.WIDE.U32 UR4, UR7, UR8, URZ ;  /* 0x00000008070472a5 */ /* 0x000fe2000f8e003f */
[----:B--2---:R-:W-:Y:S01]  /*4460*/  ISETP.GE.AND P1, PT, R2, 0x1, PT ;  /* 0x000000010200780c */ /* 0x004fe20003f26270 */
[----:B------:R-:W-:Y:S02]  /*4470*/  UIMAD UR7, UR7, UR9, UR6 ;  /* 0x00000009070772a4 */ /* 0x000fe4000f8e0206 */
[----:B------:R-:W-:Y:S02]  /*4480*/  USHF.R.S32.HI UR6, URZ, 0x1f, UR12 ;  /* 0x0000001f3f067899 */ /* 0x000fe4000801140c */
[----:B------:R-:W-:Y:S02]  /*4490*/  UIADD3 UR5, UR5, UR7, URZ ;  /* 0x0000000705057290 */ /* 0x000fe4000fffe03f */
[----:B------:R-:W-:-:S04]  /*44a0*/  UIMAD UR6, UR6, UR10, URZ ;  /* 0x0000000a060672a4 */ /* 0x000fc8000f8e023f */
[----:B------:R-:W-:Y:S02]  /*44b0*/  UIMAD UR8, UR12, UR11, UR6 ;  /* 0x0000000b0c0872a4 */ /* 0x000fe4000f8e0206 */
[----:B------:R-:W-:Y:S01]  /*44c0*/  UIMAD.WIDE.U32 UR6, UR12, UR10, UR4 ;  /* 0x0000000a0c0672a5 */ /* 0x000fe2000f8e0004 */
[----:B------:R-:W-:Y:S11]  /*44d0*/  @!P1 EXIT ;  /* 0x000000000000994d */ /* 0x000ff60003800000 */
[C---:B------:R-:W-:Y:S01]  /*44e0*/  VIADD R0, R2.reuse, 0x3f ;  /* 0x0000003f02007836 */ /* 0x040fe20000000000 */
[----:B------:R-:W-:Y:S01]  /*44f0*/  ISETP.GE.AND P1, PT, R2, 0x41, PT ;  /* 0x000000410200780c */ /* 0x000fe20003f26270 */
[----:B------:R-:W-:Y:S01]  /*4500*/  UIADD3 UR8, UR7, UR8, URZ ;  /* 0x0000000807087290 */ /* 0x000fe2000fffe03f */
[----:B------:R-:W-:Y:S02]  /*4510*/  UMOV UR4, URZ ;  /* 0x0000003f00047c82 */ /* 0x000fe40008000000 */
[----:B------:R-:W-:-:S04]  /*4520*/  SHF.R.S32.HI R3, RZ, 0x1f, R0 ;  /* 0x0000001fff037819 */ /* 0x000fc80000011400 */
[----:B------:R-:W-:-:S04]  /*4530*/  LEA.HI R3, R3, R0, RZ, 0x6 ;  /* 0x0000000003037211 */ /* 0x000fc800078f30ff */
[----:B------:R-:W-:-:S04]  /*4540*/  SHF.R.S32.HI R0, RZ, 0x6, R3 ;  /* 0x00000006ff007819 */ /* 0x000fc80000011403 */
[----:B------:R-:W-:-:S04]  /*4550*/  VIMNMX R0, R0, 0x1, !PT ;  /* 0x0000000100007848 */ /* 0x000fc80007fe0100 */
[----:B------:R-:W-:Y:S01]  /*4560*/  LOP3.LUT R3, R0, 0x1, RZ, 0xc0, !PT ;  /* 0x0000000100037812 */ /* 0x000fe200078ec0ff */
[----:B------:R-:W-:Y:S06]  /*4570*/  @!P1 BRA `(.L_x_32) ;  /* 0x0000000800209947 */ /* 0x000fec0003800000 */
[----:B------:R-:W-:Y:S01]  /*4580*/  ULDC.64 UR20, c[0x0][0x2c0] ;  /* 0x0000b00000147ab9 */ /* 0x000fe20000000a00 */
[----:B------:R-:W-:Y:S01]  /*4590*/  IMAD.IADD R0, R0, 0x1, -R3 ;  /* 0x0000000100007824 */ /* 0x000fe200078e0a03 */
[----:B------:R-:W-:Y:S01]  /*45a0*/  ULEA UR20, UP0, UR6, UR20, 0x2 ;  /* 0x0000001406147291 */ /* 0x000fe2000f80103f */
[----:B------:R-:W-:Y:S01]  /*45b0*/  UMOV UR4, URZ ;  /* 0x0000003f00047c82 */ /* 0x000fe20008000000 */
[----:B------:R-:W-:Y:S02]  /*45c0*/  UMOV UR5, URZ ;  /* 0x0000003f00057c82 */ /* 0x000fe40008000000 */
[----:B------:R-:W-:Y:S02]  /*45d0*/  ULEA.HI.X UR21, UR6, UR21, UR8, 0x2, UP0 ;  /* 0x0000001506157291 */ /* 0x000fe400080f1408 */
[----:B------:R-:W-:Y:S02]  /*45e0*/  UIADD3 UR12, UP0, UR20, 0x4000, URZ ;  /* 0x00004000140c7890 */ /* 0x000fe4000ff1e03f */
[----:B------:R-:W-:-:S02]  /*45f0*/  UIADD3 UR14, UP1, UR20, 0x8000, URZ ;  /* 0x00008000140e7890 */ /* 0x000fc4000ff3e03f */
[----:B------:R-:W-:Y:S02]  /*4600*/  UIADD3 UR16, UP2, UR20, 0xc000, URZ ;  /* 0x0000c00014107890 */ /* 0x000fe4000ff5e03f */
[----:B------:R-:W-:Y:S02]  /*4610*/  UIADD3 UR18, UP3, UR20, 0x10000, URZ ;  /* 0x0001000014127890 */ /* 0x000fe4000ff7e03f */
[----:B------:R-:W-:Y:S02]  /*4620*/  UIADD3 UR20, UP4, UR20, 0x14000, URZ ;  /* 0x0001400014147890 */ /* 0x000fe4000ff9e03f */
[----:B------:R-:W-:Y:S02]  /*4630*/  UIADD3.X UR13, URZ, UR21, URZ, UP0, !UPT ;  /* 0x000000153f0d7290 */ /* 0x000fe400087fe43f */
[----:B------:R-:W-:Y:S02]  /*4640*/  UIADD3.X UR15, URZ, UR21, URZ, UP1, !UPT ;  /* 0x000000153f0f7290 */ /* 0x000fe40008ffe43f */
[----:B------:R-:W-:-:S02]  /*4650*/  UIADD3.X UR17, URZ, UR21, URZ, UP2, !UPT ;  /* 0x000000153f117290 */ /* 0x000fc400097fe43f */
[----:B------:R-:W-:Y:S02]  /*4660*/  UIADD3.X UR19, URZ, UR21, URZ, UP3, !UPT ;  /* 0x000000153f137290 */ /* 0x000fe40009ffe43f */
[----:B------:R-:W-:Y:S01]  /*4670*/  UIADD3.X UR21, URZ, UR21, URZ, UP4, !UPT ;  /* 0x000000153f157290 */ /* 0x000fe2000a7fe43f */
[----:B------:R-:W-:-:S11]  /*4680*/  ULDC.64 UR24, c[0x0][0x2c0] ;  /* 0x0000b00000187ab9 */ /* 0x000fd60000000a00 */
.L_x_53:
[----:B------:R-:W-:Y:S01]  /*4690*/  UIMAD UR10, UR4, 0x6000, URZ ;  /* 0x00006000040a78a4 */ /* 0x000fe2000f8e023f */
[----:B------:R-:W-:Y:S01]  /*46a0*/  BAR.SYNC.DEFER_BLOCKING 0xd, 0xa0 ;  /* 0x0342800000007b1d */ /* 0x000fe20000010000 */
[----:B------:R-:W-:Y:S02]  /*46b0*/  UIMAD UR9, UR5, 0x3000, URZ ;  /* 0x00003000050978a4 */ /* 0x000fe4000f8e023f */
[----:B------:R-:W-:Y:S02]  /*46c0*/  UIMAD.WIDE UR28, UR10, 0x4, UR12 ;  /* 0x000000040a1c78a5 */ /* 0x000fe4000f8e020c */
[----:B------:R-:W-:Y:S01]  /*46d0*/  UIMAD.WIDE UR26, UR10, 0x4, UR14 ;  /* 0x000000040a1a78a5 */ /* 0x000fe2000f8e020e */
[----:B------:R-:W-:Y:S01]  /*46e0*/  BSSY B0, `(.L_x_33) ;  /* 0x0000012000007945 */ /* 0x000fe20003800000 */
[----:B------:R-:W-:Y:S02]  /*46f0*/  UIMAD.WIDE UR30, UR10, 0x4, UR16 ;  /* 0x000000040a1e78a5 */ /* 0x000fe4000f8e0210 */
[----:B------:R-:W-:-:S02]  /*4700*/  UIMAD.WIDE UR32, UR10, 0x4, UR18 ;  /* 0x000000040a2078a5 */ /* 0x000fc4000f8e0212 */
[----:B------:R-:W-:Y:S01]  /*4710*/  UIMAD.WIDE UR10, UR10, 0x4, UR20 ;  /* 0x000000040a0a78a5 */ /* 0x000fe2000f8e0214 */
[----:B------:R-:W-:Y:S11]  /*4720*/  @!P0 BRA `(.L_x_34) ;  /* 0x0000000000348947 */ /* 0x000ff60003800000 */
[----:B------:R-:W1:Y:S01]  /*4730*/  S2UR UR23, SR_CgaCtaId ;  /* 0x00000000001779c3 */ /* 0x000e620000008800 */
[----:B------:R-:W-:Y:S01]  /*4740*/  UIADD3 UR34, UP0, UR9, UR6, URZ ;  /* 0x0000000609227290 */ /* 0x000fe2000ff1e03f */
[----:B------:R-:W-:-:S03]  /*4750*/  UMOV UR22, 0x400 ;  /* 0x0000040000167882 */ /* 0x000fc60000000000 */
[----:B------:R-:W-:Y:S02]  /*4760*/  ULEA.HI.X.SX32 UR35, UR9, UR8, 0x1, UP0 ;  /* 0x0000000809237291 */ /* 0x000fe400080f0e3f */
[----:B------:R-:W-:-:S04]  /*4770*/  ULEA UR36, UP0, UR34, UR24, 0x2 ;  /* 0x0000001822247291 */ /* 0x000fc8000f80103f */
[----:B------:R-:W-:-:S03]  /*4780*/  ULEA.HI.X UR37, UR34, UR25, UR35, 0x2, UP0 ;  /* 0x0000001922257291 */ /* 0x000fc600080f1423 */
[----:B------:R-:W-:Y:S01]  /*4790*/  UMOV UR34, 0x0 ;  /* 0x0000000000227882 */ /* 0x000fe20000000000 */
[----:B------:R-:W-:Y:S01]  /*47a0*/  UMOV UR35, 0x14f00000 ;  /* 0x14f0000000237882 */ /* 0x000fe20000000000 */
[----:B-1----:R-:W-:-:S03]  /*47b0*/  ULEA UR22, UR23, UR22, 0x18 ;  /* 0x0000001617167291 */ /* 0x002fc6000f8ec03f */
[----:B------:R-:W-:Y:S01]  /*47c0*/  UMOV UR23, 0x400 ;  /* 0x0000040000177882 */ /* 0x000fe20000000000 */
[----:B------:R-:W-:-:S09]  /*47d0*/  UIADD3 UR22, UR22, 0x12000, URZ ;  /* 0x0001200016167890 */ /* 0x000fd2000fffe03f */
[----:B------:R1:W-:Y:S02]  /*47e0*/  UBLKRED.G.S.ADD.F32.RN [UR36], [UR22], UR23, desc[UR34] ;  /* 0x00002224160073bb */ /* 0x0003e400080a1417 */
[----:B-1----:R0:W-:Y:S02]  /*47f0*/  UTMACMDFLUSH ;  /* 0x00000000000079b7 */ /* 0x0021e40000000000 */
.L_x_34:
[----:B------:R-:W-:Y:S05]  /*4800*/  BSYNC B0 ;  /* 0x0000000000007941 */ /* 0x000fea0003800000 */
.L_x_33:
[----:B------:R-:W-:Y:S06]  /*4810*/  BAR.SYNC.DEFER_BLOCKING 0xe, 0xa0 ;  /* 0x0382800000007b1d */ /* 0x000fec0000010000 */
[----:B------:R-:W-:Y:S04]  /*4820*/  BSSY B0, `(.L_x_35) ;  /* 0x000000b000007945 */ /* 0x000fe80003800000 */
[----:B------:R-:W-:Y:S05]  /*4830*/  @!P0 BRA `(.L_x_36) ;  /* 0x0000000000248947 */ /* 0x000fea0003800000 */
[----:B------:R-:W1:Y:S01]  /*4840*/  S2UR UR23, SR_CgaCtaId ;  /* 0x00000000001779c3 */ /* 0x000e620000008800 */
[----:B------:R-:W-:Y:S01]  /*4850*/  UMOV UR22, 0x400 ;  /* 0x0000040000167882 */ /* 0x000fe20000000000 */
[----:B------:R-:W-:Y:S01]  /*4860*/  UMOV UR34, 0x0 ;  /* 0x0000000000227882 */ /* 0x000fe20000000000 */
[----:B------:R-:W-:Y:S01]  /*4870*/  UMOV UR35, 0x14f00000 ;  /* 0x14f0000000237882 */ /* 0x000fe20000000000 */
[----:B-1----:R-:W-:-:S03]  /*4880*/  ULEA UR22, UR23, UR22, 0x18 ;  /* 0x0000001617167291 */ /* 0x002fc6000f8ec03f */
[----:B------:R-:W-:Y:S01]  /*4890*/  UMOV UR23, 0x400 ;  /* 0x0000040000177882 */ /* 0x000fe20000000000 */
[----:B------:R-:W-:-:S09]  /*48a0*/  UIADD3 UR22, UR22, 0x16000, URZ ;  /* 0x0001600016167890 */ /* 0x000fd2000fffe03f */
[----:B------:R1:W-:Y:S02]  /*48b0*/  UBLKRED.G.S.ADD.F32.RN [UR28], [UR22], UR23, desc[UR34] ;  /* 0x0000221c160073bb */ /* 0x0003e400080a1417 */
[----:B-1----:R0:W-:Y:S02]  /*48c0*/  UTMACMDFLUSH ;  /* 0x00000000000079b7 */ /* 0x0021e40000000000 */
.L_x_36:
[----:B------:R-:W-:Y:S05]  /*48d0*/  BSYNC B0 ;  /* 0x0000000000007941 */ /* 0x000fea0003800000 */
.L_x_35:
        /* <DEDUP_REMOVED lines=10> */
[----:B------:R1:W-:Y:S01]  /*4980*/  UBLKRED.G.S.ADD.F32.RN [UR26], [UR22], UR23, desc[UR28] ;  /* 0x00001c1a160073bb */ /* 0x0003e200080a1417 */
[----:B------:R0:W-:Y:S01]  /*4990*/  UTMACMDFLUSH ;  /* 0x00000000000079b7 */ /* 0x0001e20000000000 */
[----:B-1----:R-:W-:-:S04]  /*49a0*/  DEPBAR.LE SB0, 0x2 ;  /* 0x000080800000791a */ /* 0x002fc80000000000 */
.L_x_38:
[----:B------:R-:W-:Y:S05]  /*49b0*/  BSYNC B0 ;  /* 0x0000000000007941 */ /* 0x000fea0003800000 */
.L_x_37:
[----:B------:R-:W-:Y:S06]  /*49c0*/  BAR.ARV 0xa, 0xa0 ;  /* 0x0282800000007b1d */ /* 0x000fec0000002000 */
[----:B------:R-:W-:Y:S04]  /*49d0*/  BSSY B0, `(.L_x_39) ;  /* 0x0000003000007945 */ /* 0x000fe80003800000 */
[----:B------:R-:W-:Y:S05]  /*49e0*/  @!P0 BRA `(.L_x_40) ;  /* 0x0000000000048947 */ /* 0x000fea0003800000 */
[----:B------:R-:W-:-:S04]  /*49f0*/  DEPBAR.LE SB0, 0x1 ;  /* 0x000080400000791a */ /* 0x000fc80000000000 */
.L_x_40:
[----:B------:R-:W-:Y:S05]  /*4a00*/  BSYNC B0 ;  /* 0x0000000000007941 */ /* 0x000fea0003800000 */
.L_x_39:
[----:B------:R-:W-:Y:S06]  /*4a10*/  BAR.ARV 0xb, 0xa0 ;  /* 0x02c2800000007b1d */ /* 0x000fec0000002000 */
[----:B------:R-:W-:Y:S04]  /*4a20*/  BSSY B0, `(.L_x_41) ;  /* 0x0000003000007945 */ /* 0x000fe80003800000 */
[----:B------:R-:W-:Y:S05]  /*4a30*/  @!P0 BRA `(.L_x_42) ;  /* 0x0000000000048947 */ /* 0x000fea0003800000 */
[----:B------:R-:W-:-:S04]  /*4a40*/  DEPBAR.LE SB0, 0x0 ;  /* 0x000080000000791a */ /* 0x000fc80000000000 */
.L_x_42:
[----:B------:R-:W-:Y:S05]  /*4a50*/  BSYNC B0 ;  /* 0x0000000000007941 */ /* 0x000fea0003800000 */
.L_x_41:
[----:B------:R-:W-:Y:S06]  /*4a60*/  BAR.ARV 0xc, 0xa0 ;  /* 0x0302800000007b1d */ /* 0x000fec0000002000 */
[----:B------:R-:W-:Y:S02]  /*4a70*/  BSSY B0, `(.L_x_43) ;  /* 0x000000c000007945 */ /* 0x000fe40003800000 */
[----:B------:R-:W-:Y:S06]  /*4a80*/  BAR.SYNC.DEFER_BLOCKING 0xd, 0xa0 ;  /* 0x0342800000007b1d */ /* 0x000fec0000010000 */
        /* <DEDUP_REMOVED lines=10> */
.L_x_44:
[----:B------:R-:W-:Y:S05]  /*4b30*/  BSYNC B0 ;  /* 0x0000000000007941 */ /* 0x000fea0003800000 */
.L_x_43:
        /* <DEDUP_REMOVED lines=12> */
.L_x_46:
[----:B------:R-:W-:Y:S05]  /*4c00*/  BSYNC B0 ;  /* 0x0000000000007941 */ /* 0x000fea0003800000 */
.L_x_45:
        /* <DEDUP_REMOVED lines=13> */
.L_x_48:
[----:B------:R-:W-:Y:S05]  /*4ce0*/  BSYNC B0 ;  /* 0x0000000000007941 */ /* 0x000fea0003800000 */
.L_x_47:
[----:B------:R-:W-:Y:S06]  /*4cf0*/  BAR.ARV 0xa, 0xa0 ;  /* 0x0282800000007b1d */ /* 0x000fec0000002000 */
[----:B------:R-:W-:Y:S04]  /*4d00*/  BSSY B0, `(.L_x_49) ;  /* 0x0000003000007945 */ /* 0x000fe80003800000 */
[----:B------:R-:W-:Y:S05]  /*4d10*/  @!P0 BRA `(.L_x_50) ;  /* 0x0000000000048947 */ /* 0x000fea0003800000 */
[----:B------:R-:W-:-:S04]  /*4d20*/  DEPBAR.LE SB0, 0x1 ;  /* 0x000080400000791a */ /* 0x000fc80000000000 */
.L_x_50:
[----:B------:R-:W-:Y:S05]  /*4d30*/  BSYNC B0 ;  /* 0x0000000000007941 */ /* 0x000fea0003800000 */
.L_x_49:
[----:B------:R-:W-:Y:S01]  /*4d40*/  VIADD R0, R0, 0xfffffffe ;  /* 0xfffffffe00007836 */ /* 0x000fe20000000000 */
[----:B------:R-:W-:Y:S06]  /*4d50*/  BAR.ARV 0xb, 0xa0 ;  /* 0x02c2800000007b1d */ /* 0x000fec0000002000 */
[----:B------:R-:W-:Y:S01]  /*4d60*/  BSSY B0, `(.L_x_51) ;  /* 0x0000004000007945 */ /* 0x000fe20003800000 */
[----:B------:R-:W-:-:S03]  /*4d70*/  ISETP.NE.AND P1, PT, R0, RZ, PT ;  /* 0x000000ff0000720c */ /* 0x000fc60003f25270 */
[----:B------:R-:W-:Y:S10]  /*4d80*/  @!P0 BRA `(.L_x_52) ;  /* 0x0000000000048947 */ /* 0x000ff40003800000 */
[----:B------:R-:W-:-:S04]  /*4d90*/  DEPBAR.LE SB0, 0x0 ;  /* 0x000080000000791a */ /* 0x000fc80000000000 */
.L_x_52:
[----:B------:R-:W-:Y:S05]  /*4da0*/  BSYNC B0 ;  /* 0x0000000000007941 */ /* 0x000fea0003800000 */
.L_x_51:
[----:B------:R-:W-:Y:S06]  /*4db0*/  BAR.ARV 0xc, 0xa0 ;  /* 0x0302800000007b1d */ /* 0x000fec0000002000 */
[----:B------:R-:W-:Y:S02]  /*4dc0*/  UIADD3 UR5, UR5, 0x2, URZ ;  /* 0x0000000205057890 */ /* 0x000fe4000fffe03f */
[----:B------:R-:W-:Y:S01]  /*4dd0*/  UIADD3 UR4, UR4, 0x1, URZ ;  /* 0x0000000104047890 */ /* 0x000fe2000fffe03f */
[----:B------:R-:W-:Y:S11]  /*4de0*/  @P1 BRA `(.L_x_53) ;  /* 0xfffffff800281947 */ /* 0x000ff6000383ffff */
[----:B------:R-:W-:-:S12]  /*4df0*/  UIADD3 UR4, UR9, 0x6000, URZ ;  /* 0x0000600009047890 */ /* 0x000fd8000fffe03f */
.L_x_32:
[----:B------:R-:W-:-:S13]  /*4e00*/  ISETP.NE.AND P1, PT, R3, RZ, PT ;  /* 0x000000ff0300720c */ /* 0x000fda0003f25270 */
[----:B------:R-:W-:Y:S05]  /*4e10*/  @!P1 EXIT ;  /* 0x000000000000994d */ /* 0x000fea0003800000 */
[----:B------:R-:W-:Y:S06]  /*4e20*/  BAR.SYNC.DEFER_BLOCKING 0xd, 0xa0 ;  /* 0x0342800000007b1d */ /* 0x000fec0000010000 */
[----:B------:R-:W-:Y:S04]  /*4e30*/  BSSY B0, `(.L_x_54) ;  /* 0x0000010000007945 */ /* 0x000fe80003800000 */
[----:B------:R-:W-:Y:S05]  /*4e40*/  @!P0 BRA `(.L_x_55) ;  /* 0x0000000000388947 */ /* 0x000fea0003800000 */
[----:B------:R-:W1:Y:S01]  /*4e50*/  S2UR UR9, SR_CgaCtaId ;  /* 0x00000000000979c3 */ /* 0x000e620000008800 */
[----:B------:R-:W-:Y:S01]  /*4e60*/  UIADD3 UR12, UP0, UR4, UR6, URZ ;  /* 0x00000006040c7290 */ /* 0x000fe2000ff1e03f */
[----:B------:R-:W-:Y:S01]  /*4e70*/  UMOV UR5, 0x400 ;  /* 0x0000040000057882 */ /* 0x000fe20000000000 */
[----:B------:R-:W-:Y:S02]  /*4e80*/  ULDC.64 UR10, c[0x0][0x2c0] ;  /* 0x0000b000000a7ab9 */ /* 0x000fe40000000a00 */
        /* <DEDUP_REMOVED lines=10> */
.L_x_55:
[----:B------:R-:W-:Y:S05]  /*4f30*/  BSYNC B0 ;  /* 0x0000000000007941 */ /* 0x000fea0003800000 */
.L_x_54:
[----:B------:R-:W-:Y:S06]  /*4f40*/  BAR.SYNC.DEFER_BLOCKING 0xe, 0xa0 ;  /* 0x0382800000007b1d */ /* 0x000fec0000010000 */
[----:B------:R-:W-:Y:S04]  /*4f50*/  BSSY B0, `(.L_x_56) ;  /* 0x0000011000007945 */ /* 0x000fe80003800000 */
[----:B------:R-:W-:Y:S05]  /*4f60*/  @!P0 BRA `(.L_x_57) ;  /* 0x00000000003c8947 */ /* 0x000fea0003800000 */
[----:B------:R-:W1:Y:S01]  /*4f70*/  S2UR UR12, SR_CgaCtaId ;  /* 0x00000000000c79c3 */ /* 0x000e620000008800 */
[----:B------:R-:W-:Y:S01]  /*4f80*/  UIADD3 UR5, UR4, 0x1000, URZ ;  /* 0x0000100004057890 */ /* 0x000fe2000fffe03f */
[----:B------:R-:W-:Y:S01]  /*4f90*/  UMOV UR9, 0x400 ;  /* 0x0000040000097882 */ /* 0x000fe20000000000 */
[----:B------:R-:W-:Y:S02]  /*4fa0*/  ULDC.64 UR10, c[0x0][0x2c0] ;  /* 0x0000b000000a7ab9 */ /* 0x000fe40000000a00 */
[----:B------:R-:W-:-:S04]  /*4fb0*/  UIADD3 UR13, UP0, UR5, UR6, URZ ;  /* 0x00000006050d7290 */ /* 0x000fc8000ff1e03f */
        /* <DEDUP_REMOVED lines=10> */
.L_x_57:
[----:B------:R-:W-:Y:S05]  /*5060*/  BSYNC B0 ;  /* 0x0000000000007941 */ /* 0x000fea0003800000 */
.L_x_56:
        /* <DEDUP_REMOVED lines=19> */
.L_x_59:
[----:B------:R-:W-:Y:S05]  /*51a0*/  BSYNC B0 ;  /* 0x0000000000007941 */ /* 0x000fea0003800000 */
.L_x_58:
[----:B------:R-:W-:Y:S06]  /*51b0*/  BAR.ARV 0xa, 0xa0 ;  /* 0x0282800000007b1d */ /* 0x000fec0000002000 */
[----:B------:R-:W-:Y:S04]  /*51c0*/  BSSY B0, `(.L_x_60) ;  /* 0x0000003000007945 */ /* 0x000fe80003800000 */
[----:B------:R-:W-:Y:S05]  /*51d0*/  @!P0 BRA `(.L_x_61) ;  /* 0x0000000000048947 */ /* 0x000fea0003800000 */
[----:B------:R-:W-:-:S04]  /*51e0*/  DEPBAR.LE SB0, 0x1 ;  /* 0x000080400000791a */ /* 0x000fc80000000000 */
.L_x_61:
[----:B------:R-:W-:Y:S05]  /*51f0*/  BSYNC B0 ;  /* 0x0000000000007941 */ /* 0x000fea0003800000 */
.L_x_60:
[----:B------:R-:W-:Y:S06]  /*5200*/  BAR.ARV 0xb, 0xa0 ;  /* 0x02c2800000007b1d */ /* 0x000fec0000002000 */
[----:B------:R-:W-:Y:S04]  /*5210*/  BSSY B0, `(.L_x_62) ;  /* 0x0000003000007945 */ /* 0x000fe80003800000 */
[----:B------:R-:W-:Y:S05]  /*5220*/  @!P0 BRA `(.L_x_63) ;  /* 0x0000000000048947 */ /* 0x000fea0003800000 */
[----:B------:R-:W-:-:S04]  /*5230*/  DEPBAR.LE SB0, 0x0 ;  /* 0x000080000000791a */ /* 0x000fc80000000000 */
.L_x_63:
[----:B------:R-:W-:Y:S05]  /*5240*/  BSYNC B0 ;  /* 0x0000000000007941 */ /* 0x000fea0003800000 */
.L_x_62:
[----:B------:R-:W-:Y:S06]  /*5250*/  BAR.ARV 0xc, 0xa0 ;  /* 0x0302800000007b1d */ /* 0x000fec0000002000 */
[----:B------:R-:W-:Y:S05]  /*5260*/  EXIT ;  /* 0x000000000000794d */ /* 0x000fea0003800000 */
.L_x_31:
[----:B------:R-:W1:Y:S01]  /*5270*/  S2UR UR29, SR_CTAID.Z ;  /* 0x00000000001d79c3 */ /* 0x000e620000002700 */
[----:B------:R-:W-:Y:S02]  /*5280*/  IMAD.MOV.U32 R12, RZ, RZ, 0x1 ;  /* 0x00000001ff0c7424 */ /* 0x000fe400078e00ff */
[----:B------:R-:W-:Y:S01]  /*5290*/  IMAD.MOV.U32 R4, RZ, RZ, 0x1 ;  /* 0x00000001ff047424 */ /* 0x000fe200078e00ff */
[----:B-1----:R-:W-:-:S13]  /*52a0*/  ISETP.LE.AND P0, PT, RZ, UR29, PT ;  /* 0x0000001dff007c0c */ /* 0x002fda000bf03270 */
[----:B------:R-:W-:Y:S05]  /*52b0*/  @!P0 BRA `(.L_x_64) ;  /* 0x0000001c00bc8947 */ /* 0x000fea0003800000 */
[----:B------:R-:W1:Y:S01]  /*52c0*/  S2R R13, SR_CTAID.Y ;  /* 0x00000000000d7919 */ /* 0x000e620000002600 */
[----:B------:R-:W2:Y:S01]  /*52d0*/  LDC.64 R8, c[0x0][0x718] ;  /* 0x0001c600ff087b82 */ /* 0x000ea20000000a00 */
[----:B------:R-:W-:Y:S01]  /*52e0*/  ULDC UR4, c[0x0][0x2e8] ;  /* 0x0000ba0000047ab9 */ /* 0x000fe20000000800 */
[----:B------:R-:W-:Y:S01]  /*52f0*/  BSSY B0, `(.L_x_64) ;  /* 0x00001eb000007945 */ /* 0x000fe20003800000 */
[----:B------:R-:W3:Y:S01]  /*5300*/  S2R R11, SR_CTAID.Z ;  /* 0x00000000000b7919 */ /* 0x000ee20000002700 */
[----:B------:R-:W-:-:S04]  /*5310*/  UISETP.NE.AND UP0, UPT, UR4, 0x1, UPT ;  /* 0x000000010400788c */ /* 0x000fc8000bf05270 */
[----:B------:R-:W2:Y:S07]  /*5320*/  S2UR UR28, SR_CTAID.Y ;  /* 0x00000000001c79c3 */ /* 0x000eae0000002600 */
[----:B------:R-:W-:Y:S01]  /*5330*/  @UP0 ULDC UR6, c[0x0][0x2ec] ;  /* 0x0000bb0000060ab9 */ /* 0x000fe20000000800 */
[----:B------:R-:W4:Y:S01]  /*5340*/  LDC.64 R14, c[0x0][0x720] ;  /* 0x0001c800ff0e7b82 */ /* 0x000f220000000a00 */
[----:B------:R-:W-:-:S07]  /*5350*/  @UP0 ULDC UR8, c[0x0][0x2f0] ;  /* 0x0000bc0000080ab9 */ /* 0x000fce0000000800 */
[----:B------:R-:W5:Y:S01]  /*5360*/  LDC.64 R4, c[0x0][0x700] ;  /* 0x0001c000ff047b82 */ /* 0x000f620000000a00 */
[----:B-1----:R-:W-:-:S07]  /*5370*/  SHF.R.S32.HI R13, RZ, 0x1f, R13 ;  /* 0x0000001fff0d7819 */ /* 0x002fce000001140d */
[----:B------:R-:W1:Y:S01]  /*5380*/  LDC.64 R6, c[0x0][0x730] ;  /* 0x0001cc00ff067b82 */ /* 0x000e620000000a00 */
[----:B--2---:R-:W-:Y:S01]  /*5390*/  IMAD.WIDE.U32 R2, R8, UR28, RZ ;  /* 0x0000001c08027c25 */ /* 0x004fe2000f8e00ff */
[----:B------:R-:W-:Y:S01]  /*53a0*/  UIMAD.WIDE.U32 UR6, UR28, UR6, URZ ;  /* 0x000000061c0672a5 */ /* 0x000fe2000f8e003f */
[----:B---3--:R-:W-:Y:S01]  /*53b0*/  SHF.R.S32.HI R11, RZ, 0x1f, R11 ;  /* 0x0000001fff0b7819 */ /* 0x008fe2000001140b */
[----:B------:R-:W-:Y:S01]  /*53c0*/  UMOV UR36, UR28 ;  /* 0x0000001c00247c82 */ /* 0x000fe20008000000 */
[----:B------:R-:W-:Y:S01]  /*53d0*/  IMAD R0, R13, R8, RZ ;  /* 0x000000080d007224 */ /* 0x000fe200078e02ff */
[----:B------:R-:W-:-:S03]  /*53e0*/  @UP0 USHF.R.U32.HI UR36, URZ, UR8, UR7 ;  /* 0x000000083f240299 */ /* 0x000fc60008011607 */
[----:B------:R-:W-:Y:S02]  /*53f0*/  IMAD R9, R9, UR28, R0 ;  /* 0x0000001c09097c24 */ /* 0x000fe4000f8e0200 */
[----:B----4-:R-:W-:Y:S02]  /*5400*/  IMAD R0, R11, R14, RZ ;  /* 0x0000000e0b007224 */ /* 0x010fe400078e02ff */
[----:B------:R-:W-:Y:S02]  /*5410*/  IMAD.IADD R3, R3, 0x1, R9 ;  /* 0x0000000103037824 */ /* 0x000fe400078e0209 */
[----:B------:R-:W2:Y:S01]  /*5420*/  LDC.64 R8, c[0x0][0x738] ;  /* 0x0001ce00ff087b82 */ /* 0x000ea20000000a00 */
[----:B------:R-:W-:Y:S02]  /*5430*/  IMAD R15, R15, UR29, R0 ;  /* 0x0000001d0f0f7c24 */ /* 0x000fe4000f8e0200 */
[----:B------:R-:W-:-:S04]  /*5440*/  IMAD.WIDE.U32 R2, R14, UR29, R2 ;  /* 0x0000001d0e027c25 */ /* 0x000fc8000f8e0002 */
[----:B------:R-:W-:Y:S01]  /*5450*/  IMAD.IADD R0, R3, 0x1, R15 ;  /* 0x0000000103007824 */ /* 0x000fe200078e020f */
[----:B-----5:R-:W-:Y:S01]  /*5460*/  LEA R4, P0, R2, R4, 0x2 ;  /* 0x0000000402047211 */ /* 0x020fe200078010ff */
[----:B-1----:R-:W-:-:S03]  /*5470*/  IMAD R10, R13, R6, RZ ;  /* 0x000000060d0a7224 */ /* 0x002fc600078e02ff */
[----:B------:R-:W-:Y:S02]  /*5480*/  LEA.HI.X R0, R2, R5, R0, 0x2, P0 ;  /* 0x0000000502007211 */ /* 0x000fe400000f1400 */
[----:B------:R-:W-:Y:S01]  /*5490*/  ELECT P0, URZ, PT ;  /* 0x00000000003f782f */ /* 0x000fe20003800000 */
[----:B------:R-:W-:Y:S01]  /*54a0*/  IMAD R3, R7, UR28, R10 ;  /* 0x0000001c07037c24 */ /* 0x000fe2000f8e020a */
[----:B------:R-:W-:Y:S01]  /*54b0*/  R2UR UR4, R4 ;  /* 0x00000000040472ca */ /* 0x000fe200000e0000 */
[----:B------:R-:W-:Y:S01]  /*54c0*/  IMAD.WIDE.U32 R6, R6, UR28, RZ ;  /* 0x0000001c06067c25 */ /* 0x000fe2000f8e00ff */
[----:B------:R-:W-:-:S03]  /*54d0*/  R2UR UR5, R0 ;  /* 0x00000000000572ca */ /* 0x000fc600000e0000 */
[----:B------:R-:W-:Y:S02]  /*54e0*/  IMAD.IADD R7, R7, 0x1, R3 ;  /* 0x0000000107077824 */ /* 0x000fe400078e0203 */
[----:B------:R-:W-:Y:S02]  /*54f0*/  IMAD.MOV.U32 R2, RZ, RZ, RZ ;  /* 0x000000ffff027224 */ /* 0x000fe400078e00ff */
[----:B--2---:R-:W-:Y:S02]  /*5500*/  IMAD R0, R11, R8, RZ ;  /* 0x000000080b007224 */ /* 0x004fe400078e02ff */
[----:B------:R-:W-:-:S04]  /*5510*/  IMAD.WIDE.U32 R6, R8, UR29, R6 ;  /* 0x0000001d08067c25 */ /* 0x000fc8000f8e0006 */
[----:B------:R-:W-:Y:S02]  /*5520*/  IMAD R9, R9, UR29, R0 ;  /* 0x0000001d09097c24 */ /* 0x000fe4000f8e0200 */
[----:B------:R-:W-:Y:S01]  /*5530*/  IMAD.MOV.U32 R4, RZ, RZ, 0x1 ;  /* 0x00000001ff047424 */ /* 0x000fe200078e00ff */
[----:B------:R-:W-:Y:S06]  /*5540*/  @!P0 BRA `(.L_x_65) ;  /* 0x0000001c00148947 */ /* 0x000fec0003800000 */
[----:B------:R-:W1:Y:S01]  /*5550*/  S2R R3, SR_CgaCtaId ;  /* 0x0000000000037919 */ /* 0x000e620000008800 */
[----:B------:R-:W-:Y:S01]  /*5560*/  IMAD.MOV.U32 R10, RZ, RZ, 0x1 ;  /* 0x00000001ff0a7424 */ /* 0x000fe200078e00ff */
[----:B------:R-:W-:Y:S01]  /*5570*/  MOV R0, 0x400 ;  /* 0x0000040000007802 */ /* 0x000fe20000000f00 */
[----:B------:R-:W-:Y:S01]  /*5580*/  IMAD.IADD R11, R7, 0x1, R9 ;  /* 0x00000001070b7824 */ /* 0x000fe200078e0209 */
[----:B------:R-:W2:Y:S02]  /*5590*/  S2R R16, SR_TID.X ;  /* 0x0000000000107919 */ /* 0x000ea40000002100 */
[----:B------:R-:W-:Y:S01]  /*55a0*/  SHF.L.U32 R10, R10, 0x1f, RZ ;  /* 0x0000001f0a0a7819 */ /* 0x000fe200000006ff */
[----:B------:R-:W3:Y:S01]  /*55b0*/  S2R R2, SR_CTAID.X ;  /* 0x0000000000027919 */ /* 0x000ee20000002500 */
[----:B-1----:R-:W-:-:S04]  /*55c0*/  LEA R0, R3, R0, 0x18 ;  /* 0x0000000003007211 */ /* 0x002fc800078ec0ff */
[----:B------:R-:W1:Y:S01]  /*55d0*/  SYNCS.PHASECHK.TRANS64.TRYWAIT P1, [R0+URZ+0x36420], R10 ;  /* 0x0364200a000075a7 */ /* 0x000e62000802017f */
[----:B--2---:R-:W-:Y:S01]  /*55e0*/  LOP3.LUT P0, RZ, R16, 0x7f, RZ, 0xc0, !PT ;  /* 0x0000007f10ff7812 */ /* 0x004fe2000780c0ff */
[----:B-1-3--:R-:W-:-:S12]  /*55f0*/  @!P1 BRA `(.L_x_66) ;  /* 0x0000001c00d09947 */ /* 0x00afd80003800000 */
.L_x_95:
[----:B------:R-:W-:Y:S02]  /*5600*/  IMAD.MOV.U32 R12, RZ, RZ, 0x1 ;  /* 0x00000001ff0c7424 */ /* 0x000fe400078e00ff */
[----:B------:R-:W-:Y:S01]  /*5610*/  IMAD R4, R2, 0x60, RZ ;  /* 0x0000006002047824 */ /* 0x000fe200078e02ff */
[----:B------:R-:W-:Y:S06]  /*5620*/  @P0 BRA `(.L_x_67) ;  /* 0x0000000000180947 */ /* 0x000fec0003800000 */
[----:B------:R-:W2:Y:S01]  /*5630*/  S2R R5, SR_TID.X ;  /* 0x0000000000057919 */ /* 0x000ea20000002100 */
[----:B------:R-:W-:-:S04]  /*5640*/  IMAD.MOV.U32 R3, RZ, RZ, 0x6100 ;  /* 0x00006100ff037424 */ /* 0x000fc800078e00ff */
[----:B------:R3:W-:Y:S01]  /*5650*/  SYNCS.ARRIVE.TRANS64 RZ, [R0+URZ+0x36410], R3 ;  /* 0x0364100300ff79a7 */ /* 0x0007e2000800003f */
[----:B--2---:R-:W-:-:S13]  /*5660*/  LOP3.LUT P1, RZ, R5, 0x1f, RZ, 0xc0, !PT ;  /* 0x0000001f05ff7812 */ /* 0x004fda000782c0ff */
[----:B---3--:R-:W-:Y:S05]  /*5670*/  @!P1 BRA `(.L_x_67) ;  /* 0x0000000000049947 */ /* 0x008fea0003800000 */
[----:B------:R-:W-:Y:S01]  /*5680*/  BPT.TRAP 0x1 ;  /* 0x000000040000795c */ /* 0x000fe20000300000 */
.L_x_67:
[----:B------:R-:W2:Y:S01]  /*5690*/  LDC.64 R8, c[0x0][0x198] ;  /* 0x00006600ff087b82 */ /* 0x000ea20000000a00 */
[----:B------:R-:W-:Y:S01]  /*56a0*/  R2UR UR32, R0 ;  /* 0x00000000002072ca */ /* 0x000fe200000e0000 */
[----:B------:R-:W-:Y:S01]  /*56b0*/  UMOV UR27, URZ ;  /* 0x0000003f001b7c82 */ /* 0x000fe20008000000 */
[----:B------:R-:W-:Y:S01]  /*56c0*/  R2UR UR35, R4 ;  /* 0x00000000042372ca */ /* 0x000fe200000e0000 */
[----:B------:R-:W-:Y:S01]  /*56d0*/  UMOV UR30, 0x0 ;  /* 0x00000000001e7882 */ /* 0x000fe20000000000 */
[----:B------:R-:W-:Y:S01]  /*56e0*/  UMOV UR31, 0x14f00000 ;  /* 0x14f00000001f7882 */ /* 0x000fe20000000000 */
[----:B------:R-:W-:Y:S01]  /*56f0*/  UMOV UR26, URZ ;  /* 0x0000003f001a7c82 */ /* 0x000fe20008000000 */
[----:B------:R-:W-:Y:S01]  /*5700*/  UMOV UR18, 0x40 ;  /* 0x0000004000127882 */ /* 0x000fe20000000000 */
[----:B------:R-:W3:Y:S01]  /*5710*/  LDC R16, c[0x0][0x280] ;  /* 0x0000a000ff107b82 */ /* 0x000ee20000000800 */
[----:B------:R-:W-:Y:S01]  /*5720*/  UMOV UR20, UR28 ;  /* 0x0000001c00147c82 */ /* 0x000fe20008000000 */
[----:B------:R-:W-:Y:S01]  /*5730*/  UMOV UR21, UR29 ;  /* 0x0000001d00157c82 */ /* 0x000fe20008000000 */
[----:B------:R-:W-:Y:S01]  /*5740*/  UMOV UR19, UR27 ;  /* 0x0000001b00137c82 */ /* 0x000fe20008000000 */
[----:B------:R-:W-:Y:S01]  /*5750*/  UMOV UR10, 0x80 ;  /* 0x00000080000a7882 */ /* 0x000fe20000000000 */
[----:B------:R-:W-:Y:S01]  /*5760*/  UMOV UR12, UR28 ;  /* 0x0000001c000c7c82 */ /* 0x000fe20008000000 */
[----:B------:R-:W-:Y:S01]  /*5770*/  UIADD3 UR24, UR32, 0x1e000, URZ ;  /* 0x0001e00020187890 */ /* 0x000fe2000fffe03f */
[----:B------:R-:W-:Y:S01]  /*5780*/  IMAD.MOV.U32 R4, RZ, RZ, 0x1 ;  /* 0x00000001ff047424 */ /* 0x000fe200078e00ff */
[----:B------:R-:W-:-:S02]  /*5790*/  UIADD3 UR25, UR32, 0x36410, URZ ;  /* 0x0003641020197890 */ /* 0x000fc4000fffe03f */
[----:B------:R-:W-:Y:S02]  /*57a0*/  UIADD3 UR16, UR32, 0x20000, URZ ;  /* 0x0002000020107890 */ /* 0x000fe4000fffe03f */
[----:B------:R-:W-:Y:S02]  /*57b0*/  UIADD3 UR8, UR32, 0x22000, URZ ;  /* 0x0002200020087890 */ /* 0x000fe4000fffe03f */
[----:B------:R-:W-:Y:S01]  /*57c0*/  UIADD3 UR40, UR32, 0x30000, URZ ;  /* 0x0003000020287890 */ /* 0x000fe2000fffe03f */
[----:B--2---:R-:W-:Y:S01]  /*57d0*/  IMAD.MOV.U32 R13, RZ, RZ, R8 ;  /* 0x000000ffff0d7224 */ /* 0x004fe200078e0008 */
[----:B------:R-:W-:Y:S01]  /*57e0*/  UIADD3 UR33, UR32, 0x36400, URZ ;  /* 0x0003640020217890 */ /* 0x000fe2000fffe03f */
[----:B------:R-:W-:Y:S01]  /*57f0*/  IMAD.MOV.U32 R14, RZ, RZ, R9 ;  /* 0x000000ffff0e7224 */ /* 0x000fe200078e0009 */
[----:B------:R-:W-:Y:S01]  /*5800*/  UMOV UR17, UR25 ;  /* 0x0000001900117c82 */ /* 0x000fe20008000000 */
[----:B------:R-:W-:Y:S01]  /*5810*/  UMOV UR13, UR29 ;  /* 0x0000001d000d7c82 */ /* 0x000fe20008000000 */
[C---:B------:R-:W-:Y:S01]  /*5820*/  IADD3 R2, P2, R13.reuse, 0x2f0, RZ ;  /* 0x000002f00d027810 */ /* 0x040fe20007f5e0ff */
[----:B------:R-:W-:Y:S01]  /*5830*/  UMOV UR11, UR27 ;  /* 0x0000001b000b7c82 */ /* 0x000fe20008000000 */
[C---:B------:R-:W-:Y:S01]  /*5840*/  IADD3 R5, P3, R13.reuse, 0x3f0, RZ ;  /* 0x000003f00d057810 */ /* 0x040fe20007f7e0ff */
[----:B------:R-:W-:Y:S01]  /*5850*/  UMOV UR9, UR25 ;  /* 0x0000001900097c82 */ /* 0x000fe20008000000 */
[----:B------:R-:W-:Y:S01]  /*5860*/  R2UR UR14, R2 ;  /* 0x00000000020e72ca */ /* 0x000fe200000e0000 */
[----:B------:R-:W-:Y:S01]  /*5870*/  UMOV UR42, 0x10 ;  /* 0x00000010002a7882 */ /* 0x000fe20000000000 */
[----:B------:R-:W-:Y:S01]  /*5880*/  IADD3 R2, P1, R13, 0xf0, RZ ;  /* 0x000000f00d027810 */ /* 0x000fe20007f3e0ff */
[--C-:B------:R-:W-:Y:S01]  /*5890*/  IMAD.X R15, RZ, RZ, R14.reuse, P3 ;  /* 0x000000ffff0f7224 */ /* 0x100fe200018e060e */
[----:B------:R-:W-:Y:S01]  /*58a0*/  R2UR UR6, R5 ;  /* 0x00000000050672ca */ /* 0x000fe200000e0000 */
[--C-:B------:R-:W-:Y:S01]  /*58b0*/  IMAD.X R5, RZ, RZ, R14.reuse, P2 ;  /* 0x000000ffff057224 */ /* 0x100fe200010e060e */
[----:B------:R-:W-:Y:S01]  /*58c0*/  R2UR UR22, R2 ;  /* 0x00000000021672ca */ /* 0x000fe200000e0000 */
[----:B------:R-:W-:Y:S01]  /*58d0*/  IMAD.X R3, RZ, RZ, R14, P1 ;  /* 0x000000ffff037224 */ /* 0x000fe200008e060e */
[----:B------:R-:W-:Y:S01]  /*58e0*/  R2UR UR7, R15 ;  /* 0x000000000f0772ca */ /* 0x000fe200000e0000 */
[----:B------:R-:W-:Y:S01]  /*58f0*/  UMOV UR41, UR25 ;  /* 0x0000001900297c82 */ /* 0x000fe20008000000 */
[----:B------:R-:W-:Y:S01]  /*5900*/  R2UR UR15, R5 ;  /* 0x00000000050f72ca */ /* 0x000fe200000e0000 */
[----:B------:R-:W-:Y:S01]  /*5910*/  IMAD.MOV.U32 R5, RZ, RZ, 0x12000 ;  /* 0x00012000ff057424 */ /* 0x000fe200078e00ff */
[----:B------:R-:W-:Y:S01]  /*5920*/  R2UR UR23, R3 ;  /* 0x00000000031772ca */ /* 0x000fe200000e0000 */
[----:B------:R-:W-:Y:S01]  /*5930*/  UIADD3 UR48, UR32, 0x3000, URZ ;  /* 0x0000300020307890 */ /* 0x000fe2000fffe03f */
[----:B---3--:R-:W-:Y:S01]  /*5940*/  ISETP.GE.AND P1, PT, R16, 0x41, PT ;  /* 0x000000411000780c */ /* 0x008fe20003f26270 */
[----:B------:R-:W-:Y:S01]  /*5950*/  UMOV UR38, 0x0 ;  /* 0x0000000000267882 */ /* 0x000fe20000000000 */
[----:B------:R-:W-:Y:S01]  /*5960*/  UMOV UR39, 0x10000000 ;  /* 0x1000000000277882 */ /* 0x000fe20000000000 */
[----:B------:R-:W-:Y:S01]  /*5970*/  UMOV UR37, UR29 ;  /* 0x0000001d00257c82 */ /* 0x000fe20008000000 */
[----:B------:R-:W-:Y:S01]  /*5980*/  UMOV UR34, UR26 ;  /* 0x0000001a00227c82 */ /* 0x000fe20008000000 */
[----:B------:R-:W-:Y:S01]  /*5990*/  UMOV UR50, 0x40 ;  /* 0x0000004000327882 */ /* 0x000fe20000000000 */
[----:B------:R-:W-:Y:S01]  /*59a0*/  UMOV UR52, UR36 ;  /* 0x0000002400347c82 */ /* 0x000fe20008000000 */
[----:B------:R-:W-:Y:S01]  /*59b0*/  UMOV UR53, UR29 ;  /* 0x0000001d00357c82 */ /* 0x000fe20008000000 */
[----:B------:R-:W-:Y:S01]  /*59c0*/  UMOV UR51, UR35 ;  /* 0x0000002300337c82 */ /* 0x000fe20008000000 */
[----:B------:R-:W-:Y:S01]  /*59d0*/  UMOV UR49, UR33 ;  /* 0x0000002100317c82 */ /* 0x000fe20008000000 */
[----:B------:R-:W-:Y:S01]  /*59e0*/  UMOV UR44, UR36 ;  /* 0x00000024002c7c82 */ /* 0x000fe20008000000 */
[----:B------:R-:W-:Y:S01]  /*59f0*/  UTMALDG.4D [UR24], [UR22], desc[UR30] ;  /* 0x00001e18160075b4 */ /* 0x000fe20008019000 */
[----:B------:R-:W-:Y:S01]  /*5a00*/  UMOV UR45, UR29 ;  /* 0x0000001d002d7c82 */ /* 0x000fe20008000000 */
[----:B------:R-:W-:Y:S01]  /*5a10*/  UMOV UR43, UR35 ;  /* 0x00000023002b7c82 */ /* 0x000fe20008000000 */
[----:B------:R-:W-:Y:S01]  /*5a20*/  IMAD.MOV.U32 R15, RZ, RZ, 0x1 ;  /* 0x00000001ff0f7424 */ /* 0x000fe200078e00ff */
[----:B------:R2:W-:Y:S01]  /*5a30*/  UTMALDG.4D [UR16], [UR22], desc[UR30] ;  /* 0x00001e10160075b4 */ /* 0x0005e20008019000 */
[----:B------:R-:W-:Y:S01]  /*5a40*/  UTMALDG.4D [UR8], [UR22], desc[UR30] ;  /* 0x00001e08160075b4 */ /* 0x000fe20008019000 */
[----:B------:R3:W-:Y:S01]  /*5a50*/  UBLKCP.S.G [UR40], [UR4], UR42 ;  /* 0x00000028040073ba */ /* 0x0007e2000800022a */
[----:B------:R4:W-:Y:S01]  /*5a60*/  SYNCS.ARRIVE.TRANS64 RZ, [R0+URZ+0x36400], R5 ;  /* 0x0364000500ff79a7 */ /* 0x0009e2000800003f */
[----:B------:R5:W-:Y:S01]  /*5a70*/  UTMALDG.4D [UR32], [UR14], desc[UR38] ;  /* 0x000026200e0075b4 */ /* 0x000be20008019000 */
[----:B--2---:R-:W-:Y:S01]  /*5a80*/  UIADD3 UR16, UR32, 0x9000, URZ ;  /* 0x0000900020107890 */ /* 0x004fe2000fffe03f */
[----:B----4-:R-:W-:Y:S01]  /*5a90*/  IMAD.MOV.U32 R5, RZ, RZ, RZ ;  /* 0x000000ffff057224 */ /* 0x010fe200078e00ff */
[----:B------:R-:W-:Y:S01]  /*5aa0*/  UMOV UR20, UR36 ;  /* 0x0000002400147c82 */ /* 0x000fe20008000000 */
[----:B------:R-:W-:Y:S01]  /*5ab0*/  UMOV UR18, UR26 ;  /* 0x0000001a00127c82 */ /* 0x000fe20008000000 */
[----:B------:R-:W-:Y:S01]  /*5ac0*/  UMOV UR19, UR35 ;  /* 0x0000002300137c82 */ /* 0x000fe20008000000 */
[----:B------:R-:W-:Y:S01]  /*5ad0*/  UMOV UR17, UR33 ;  /* 0x0000002100117c82 */ /* 0x000fe20008000000 */
[----:B---3--:R-:W-:Y:S01]  /*5ae0*/  UIADD3 UR40, UR32, 0x6000, URZ ;  /* 0x0000600020287890 */ /* 0x008fe2000fffe03f */
[----:B------:R2:W-:Y:S01]  /*5af0*/  UTMALDG.4D [UR48], [UR14], desc[UR38] ;  /* 0x000026300e0075b4 */ /* 0x0005e20008019000 */
[----:B------:R-:W-:Y:S01]  /*5b00*/  UIADD3 UR8, UR32, 0xc000, URZ ;  /* 0x0000c00020087890 */ /* 0x000fe2000fffe03f */
[----:B------:R-:W-:Y:S01]  /*5b10*/  UMOV UR42, 0x80 ;  /* 0x00000080002a7882 */ /* 0x000fe20000000000 */
[----:B------:R-:W-:Y:S01]  /*5b20*/  UMOV UR41, UR33 ;  /* 0x0000002100297c82 */ /* 0x000fe20008000000 */
[----:B------:R-:W-:Y:S01]  /*5b30*/  UMOV UR10, 0x40 ;  /* 0x00000040000a7882 */ /* 0x000fe20000000000 */
[----:B------:R-:W-:Y:S01]  /*5b40*/  UMOV UR12, UR36 ;  /* 0x00000024000c7c82 */ /* 0x000fe20008000000 */
[----:B------:R-:W-:-:S02]  /*5b50*/  UMOV UR11, UR35 ;  /* 0x00000023000b7c82 */ /* 0x000fc40008000000 */
[----:B------:R2:W-:Y:S01]  /*5b60*/  UTMALDG.4D [UR40], [UR14], desc[UR38] ;  /* 0x000026280e0075b4 */ /* 0x0005e20008019000 */
[----:B------:R-:W-:Y:S01]  /*5b70*/  UMOV UR9, UR33 ;  /* 0x0000002100097c82 */ /* 0x000fe20008000000 */
[----:B------:R2:W-:Y:S01]  /*5b80*/  UTMALDG.4D [UR16], [UR6], desc[UR38] ;  /* 0x00002610060075b4 */ /* 0x0005e20008019000 */
[----:B-----5:R-:W-:Y:S01]  /*5b90*/  UIADD3 UR32, UR32, 0xf000, URZ ;  /* 0x0000f00020207890 */ /* 0x020fe2000fffe03f */
[----:B------:R-:W-:Y:S01]  /*5ba0*/  UMOV UR34, 0x80 ;  /* 0x0000008000227882 */ /* 0x000fe20000000000 */
[----:B------:R2:W-:Y:S07]  /*5bb0*/  UTMALDG.4D [UR8], [UR6], desc[UR38] ;  /* 0x00002608060075b4 */ /* 0x0005ee0008019000 */
[----:B------:R2:W-:Y:S02]  /*5bc0*/  UTMALDG.4D [UR32], [UR6], desc[UR38] ;  /* 0x00002620060075b4 */ /* 0x0005e40008019000 */
[----:B--2---:R-:W-:Y:S05]  /*5bd0*/  @!P1 BRA `(.L_x_68) ;  /* 0x00000010009c9947 */ /* 0x004fea0003800000 */
[----:B------:R-:W2:Y:S01]  /*5be0*/  S2R R18, SR_TID.X ;  /* 0x0000000000127919 */ /* 0x000ea20000002100 */
[C---:B------:R-:W-:Y:S01]  /*5bf0*/  VIADD R4, R16.reuse, 0x3f ;  /* 0x0000003f10047836 */ /* 0x040fe20000000000 */
[----:B------:R-:W-:Y:S01]  /*5c00*/  ISETP.GE.AND P1, PT, R16, 0x81, PT ;  /* 0x000000811000780c */ /* 0x000fe20003f26270 */
[----:B------:R-:W-:Y:S02]  /*5c10*/  IMAD.MOV.U32 R15, RZ, RZ, 0x1 ;  /* 0x00000001ff0f7424 */ /* 0x000fe400078e00ff */
[----:B------:R-:W-:Y:S01]  /*5c20*/  IMAD.MOV.U32 R20, RZ, RZ, RZ ;  /* 0x000000ffff147224 */ /* 0x000fe200078e00ff */
[----:B------:R-:W-:Y:S01]  /*5c30*/  SHF.R.S32.HI R5, RZ, 0x1f, R4 ;  /* 0x0000001fff057819 */ /* 0x000fe20000011404 */
[----:B------:R-:W-:-:S03]  /*5c40*/  IMAD.MOV.U32 R12, RZ, RZ, 0x1 ;  /* 0x00000001ff0c7424 */ /* 0x000fc600078e00ff */
[----:B------:R-:W-:Y:S01]  /*5c50*/  LEA.HI R4, R5, R4, RZ, 0x6 ;  /* 0x0000000405047211 */ /* 0x000fe200078f30ff */
[----:B------:R-:W-:-:S03]  /*5c60*/  IMAD.MOV.U32 R5, RZ, RZ, RZ ;  /* 0x000000ffff057224 */ /* 0x000fc600078e00ff */
[----:B------:R-:W-:-:S04]  /*5c70*/  LEA.HI.SX32 R4, R4, 0xffffffff, 0x1a ;  /* 0xffffffff04047811 */ /* 0x000fc800078fd2ff */
[----:B------:R-:W-:-:S04]  /*5c80*/  VIMNMX R4, R4, 0x1, !PT ;  /* 0x0000000104047848 */ /* 0x000fc80007fe0100 */
[----:B------:R-:W-:Y:S02]  /*5c90*/  LOP3.LUT R21, R4, 0x1, RZ, 0xc0, !PT ;  /* 0x0000000104157812 */ /* 0x000fe400078ec0ff */
[----:B--2---:R-:W-:Y:S01]  /*5ca0*/  LOP3.LUT R16, R18, 0x1f, RZ, 0xc0, !PT ;  /* 0x0000001f12107812 */ /* 0x004fe200078ec0ff */
[----:B------:R-:W-:Y:S06]  /*5cb0*/  @!P1 BRA `(.L_x_69) ;  /* 0x0000000800f49947 */ /* 0x000fec0003800000 */
[----:B------:R-:W-:Y:S02]  /*5cc0*/  IMAD.IADD R22, R4, 0x1, -R21 ;  /* 0x0000000104167824 */ /* 0x000fe400078e0a15 */
[----:B------:R-:W-:Y:S02]  /*5cd0*/  IMAD.MOV.U32 R20, RZ, RZ, RZ ;  /* 0x000000ffff147224 */ /* 0x000fe400078e00ff */
[----:B------:R-:W-:-:S07]  /*5ce0*/  IMAD.MOV.U32 R12, RZ, RZ, 0x1 ;  /* 0x00000001ff0c7424 */ /* 0x000fce00078e00ff */
.L_x_78:
[----:B-1----:R-:W-:-:S05]  /*5cf0*/  IMAD.MOV.U32 R10, RZ, RZ, 0x1 ;  /* 0x00000001ff0a7424 */ /* 0x002fca00078e00ff */
[----:B------:R-:W-:-:S04]  /*5d00*/  SHF.L.U32 R10, R10, 0x1f, RZ ;  /* 0x0000001f0a0a7819 */ /* 0x000fc800000006ff */
[----:B------:R-:W1:Y:S02]  /*5d10*/  SYNCS.PHASECHK.TRANS64.TRYWAIT P1, [R0+URZ+0x36438], R10 ;  /* 0x0364380a000075a7 */ /* 0x000e64000802017f */
[----:B-123--:R-:W-:Y:S05]  /*5d20*/  @!P1 BRA `(.L_x_70) ;  /* 0x0000001800189947 */ /* 0x00efea0003800000 */
.L_x_96:
[----:B------:R-:W-:Y:S05]  /*5d30*/  @P0 BRA `(.L_x_71) ;  /* 0x0000000000140947 */ /* 0x000fea0003800000 */
[----:B------:R-:W-:Y:S01]  /*5d40*/  ISETP.NE.AND P1, PT, R16, RZ, PT ;  /* 0x000000ff1000720c */ /* 0x000fe20003f25270 */
[----:B------:R-:W-:-:S04]  /*5d50*/  IMAD.MOV.U32 R3, RZ, RZ, 0x6100 ;  /* 0x00006100ff037424 */ /* 0x000fc800078e00ff */
[----:B------:R2:W-:Y:S08]  /*5d60*/  SYNCS.ARRIVE.TRANS64 RZ, [R0+URZ+0x36430], R3 ;  /* 0x0364300300ff79a7 */ /* 0x0005f0000800003f */
[----:B------:R-:W-:Y:S05]  /*5d70*/  @!P1 BRA `(.L_x_71) ;  /* 0x0000000000049947 */ /* 0x000fea0003800000 */
[----:B------:R-:W-:Y:S01]  /*5d80*/  BPT.TRAP 0x1 ;  /* 0x000000040000795c */ /* 0x000fe20000300000 */
.L_x_71:
[----:B------:R-:W3:Y:S01]  /*5d90*/  LDC.64 R18, c[0x0][0x728] ;  /* 0x0001ca00ff127b82 */ /* 0x000ee20000000a00 */
[----:B------:R-:W-:Y:S01]  /*5da0*/  IMAD.SHL.U32 R28, R20, 0x40, RZ ;  /* 0x00000040141c7824 */ /* 0x000fe200078e00ff */
[----:B------:R-:W-:Y:S01]  /*5db0*/  UMOV UR14, 0x0 ;  /* 0x00000000000e7882 */ /* 0x000fe20000000000 */
[----:B------:R-:W-:Y:S01]  /*5dc0*/  IMAD.MOV.U32 R13, RZ, RZ, R8 ;  /* 0x000000ffff0d7224 */ /* 0x000fe200078e0008 */
[----:B------:R-:W-:Y:S01]  /*5dd0*/  UMOV UR15, 0x14f00000 ;  /* 0x14f00000000f7882 */ /* 0x000fe20000000000 */
[----:B------:R-:W-:Y:S01]  /*5de0*/  IMAD.MOV.U32 R14, RZ, RZ, R9 ;  /* 0x000000ffff0e7224 */ /* 0x000fe200078e0009 */
[----:B------:R-:W-:Y:S01]  /*5df0*/  IADD3 R2, P1, R28, R6, RZ ;  /* 0x000000061c027210 */ /* 0x000fe20007f3e0ff */
[----:B------:R-:W-:Y:S01]  /*5e00*/  VIADD R23, R0, 0x36430 ;  /* 0x0003643000177836 */ /* 0x000fe20000000000 */
[----:B------:R-:W-:Y:S01]  /*5e10*/  R2UR UR27, R28 ;  /* 0x000000001c1b72ca */ /* 0x000fe200000e0000 */
[----:B------:R-:W-:Y:S01]  /*5e20*/  VIADD R24, R0, 0x2a000 ;  /* 0x0002a00000187836 */ /* 0x000fe20000000000 */
[----:B--2---:R-:W-:Y:S01]  /*5e30*/  LEA.HI.X.SX32 R3, R28, R11, 0x1, P1 ;  /* 0x0000000b1c037211 */ /* 0x004fe200008f0eff */
[C---:B------:R-:W-:Y:S01]  /*5e40*/  VIADD R25, R0.reuse, 0x2c000 ;  /* 0x0002c00000197836 */ /* 0x040fe20000000000 */
[----:B------:R-:W-:Y:S01]  /*5e50*/  R2UR UR25, R23 ;  /* 0x00000000171972ca */ /* 0x000fe200000e0000 */
[----:B------:R-:W-:Y:S01]  /*5e60*/  VIADD R26, R0, 0x2e000 ;  /* 0x0002e000001a7836 */ /* 0x000fe20000000000 */
[----:B------:R-:W-:Y:S01]  /*5e70*/  R2UR UR24, R24 ;  /* 0x00000000181872ca */ /* 0x000fe200000e0000 */
[----:B------:R-:W-:Y:S01]  /*5e80*/  VIADD R27, R0, 0x30200 ;  /* 0x00030200001b7836 */ /* 0x000fe20000000000 */
[----:B------:R-:W-:Y:S01]  /*5e90*/  R2UR UR16, R25 ;  /* 0x00000000191072ca */ /* 0x000fe200000e0000 */
[----:B------:R-:W-:Y:S01]  /*5ea0*/  UMOV UR26, URZ ;  /* 0x0000003f001a7c82 */ /* 0x000fe20008000000 */
[----:B------:R-:W-:Y:S01]  /*5eb0*/  R2UR UR8, R26 ;  /* 0x000000001a0872ca */ /* 0x000fe200000e0000 */
[----:B------:R-:W-:Y:S01]  /*5ec0*/  UMOV UR18, 0x40 ;  /* 0x0000004000127882 */ /* 0x000fe20000000000 */
[----:B------:R-:W-:Y:S01]  /*5ed0*/  R2UR UR32, R27 ;  /* 0x000000001b2072ca */ /* 0x000fe200000e0000 */
[----:B------:R-:W-:Y:S01]  /*5ee0*/  UMOV UR20, UR28 ;  /* 0x0000001c00147c82 */ /* 0x000fe20008000000 */
[----:B------:R-:W-:Y:S01]  /*5ef0*/  UMOV UR21, UR29 ;  /* 0x0000001d00157c82 */ /* 0x000fe20008000000 */
[----:B------:R-:W-:Y:S01]  /*5f00*/  UMOV UR19, UR27 ;  /* 0x0000001b00137c82 */ /* 0x000fe20008000000 */
[C---:B---3--:R-:W-:Y:S01]  /*5f10*/  LEA R4, P1, R2.reuse, R18, 0x2 ;  /* 0x0000001202047211 */ /* 0x048fe200078210ff */
[----:B------:R-:W-:Y:S01]  /*5f20*/  UMOV UR17, UR25 ;  /* 0x0000001900117c82 */ /* 0x000fe20008000000 */
[----:B------:R-:W-:Y:S01]  /*5f30*/  UMOV UR10, 0x80 ;  /* 0x00000080000a7882 */ /* 0x000fe20000000000 */
[----:B------:R-:W-:Y:S01]  /*5f40*/  UMOV UR12, UR28 ;  /* 0x0000001c000c7c82 */ /* 0x000fe20008000000 */
[----:B------:R-:W-:Y:S01]  /*5f50*/  LEA.HI.X R2, R2, R19, R3, 0x2, P1 ;  /* 0x0000001302027211 */ /* 0x000fe200008f1403 */
[----:B------:R-:W-:Y:S01]  /*5f60*/  UMOV UR13, UR29 ;  /* 0x0000001d000d7c82 */ /* 0x000fe20008000000 */
[----:B------:R-:W-:Y:S01]  /*5f70*/  R2UR UR30, R4 ;  /* 0x00000000041e72ca */ /* 0x000fe200000e0000 */
[----:B------:R-:W-:Y:S01]  /*5f80*/  UMOV UR9, UR25 ;  /* 0x0000001900097c82 */ /* 0x000fe20008000000 */
[----:B------:R-:W-:Y:S01]  /*5f90*/  IADD3 R4, P1, R13, 0x1f0, RZ ;  /* 0x000001f00d047810 */ /* 0x000fe20007f3e0ff */
[----:B------:R-:W-:Y:S01]  /*5fa0*/  UMOV UR11, UR27 ;  /* 0x0000001b000b7c82 */ /* 0x000fe20008000000 */
[----:B------:R-:W-:Y:S01]  /*5fb0*/  R2UR UR31, R2 ;  /* 0x00000000021f72ca */ /* 0x000fe200000e0000 */
[----:B------:R-:W-:Y:S01]  /*5fc0*/  UMOV UR22, 0x10 ;  /* 0x0000001000167882 */ /* 0x000fe20000000000 */
[----:B------:R-:W-:Y:S01]  /*5fd0*/  R2UR UR6, R4 ;  /* 0x00000000040672ca */ /* 0x000fe200000e0000 */
[----:B------:R-:W-:Y:S01]  /*5fe0*/  IMAD.X R5, RZ, RZ, R14, P1 ;  /* 0x000000ffff057224 */ /* 0x000fe200008e060e */
[----:B------:R-:W-:Y:S01]  /*5ff0*/  SHF.L.U32 R3, R12, 0x1f, RZ ;  /* 0x0000001f0c037819 */ /* 0x000fe200000006ff */
[----:B------:R-:W-:-:S03]  /*6000*/  UMOV UR33, UR25 ;  /* 0x0000001900217c82 */ /* 0x000fc60008000000 */
[----:B------:R-:W-:-:S13]  /*6010*/  R2UR UR7, R5 ;  /* 0x00000000050772ca */ /* 0x000fda00000e0000 */
[----:B------:R2:W-:Y:S01]  /*6020*/  UTMALDG.4D [UR24], [UR6], desc[UR14] ;  /* 0x00000e18060075b4 */ /* 0x0005e20008019000 */
[----:B------:R2:W-:Y:S01]  /*6030*/  UTMALDG.4D [UR16], [UR6], desc[UR14] ;  /* 0x00000e10060075b4 */ /* 0x0005e20008019000 */
[----:B------:R2:W-:Y:S01]  /*6040*/  UTMALDG.4D [UR8], [UR6], desc[UR14] ;  /* 0x00000e08060075b4 */ /* 0x0005e20008019000 */
[----:B------:R2:W-:Y:S01]  /*6050*/  UBLKCP.S.G [UR32], [UR30], UR22 ;  /* 0x000000201e0073ba */ /* 0x0005e20008000216 */
[----:B------:R-:W3:Y:S02]  /*6060*/  SYNCS.PHASECHK.TRANS64.TRYWAIT P1, [R0+URZ+0x36428], R3 ;  /* 0x03642803000075a7 */ /* 0x000ee4000802017f */
[----:B--23--:R-:W-:Y:S05]  /*6070*/  @!P1 BRA `(.L_x_72) ;  /* 0x0000001400589947 */ /* 0x00cfea0003800000 */
.L_x_97:
[----:B------:R-:W-:Y:S05]  /*6080*/  @P0 BRA `(.L_x_73) ;  /* 0x0000000000140947 */ /* 0x000fea0003800000 */
[----:B------:R-:W-:Y:S01]  /*6090*/  ISETP.NE.AND P1, PT, R16, RZ, PT ;  /* 0x000000ff1000720c */ /* 0x000fe20003f25270 */
[----:B--2---:R-:W-:-:S04]  /*60a0*/  IMAD.MOV.U32 R3, RZ, RZ, 0x6100 ;  /* 0x00006100ff037424 */ /* 0x004fc800078e00ff */
[----:B------:R3:W-:Y:S08]  /*60b0*/  SYNCS.ARRIVE.TRANS64 RZ, [R0+URZ+0x36418], R3 ;  /* 0x0364180300ff79a7 */ /* 0x0007f0000800003f */
[----:B------:R-:W-:Y:S05]  /*60c0*/  @!P1 BRA `(.L_x_73) ;  /* 0x0000000000049947 */ /* 0x000fea0003800000 */
[----:B------:R-:W-:Y:S01]  /*60d0*/  BPT.TRAP 0x1 ;  /* 0x000000040000795c */ /* 0x000fe20000300000 */
.L_x_73:
[----:B------:R-:W-:Y:S01]  /*60e0*/  VIADD R28, R28, 0x40 ;  /* 0x000000401c1c7836 */ /* 0x000fe20000000000 */
[----:B------:R-:W-:Y:S01]  /*60f0*/  IADD3 R2, P1, R13, 0xf0, RZ ;  /* 0x000000f00d027810 */ /* 0x000fe20007f3e0ff */
[----:B------:R-:W-:Y:S01]  /*6100*/  UMOV UR22, 0x0 ;  /* 0x0000000000167882 */ /* 0x000fe20000000000 */
[----:B------:R-:W-:Y:S01]  /*6110*/  R2UR UR24, R0 ;  /* 0x00000000001872ca */ /* 0x000fe200000e0000 */
[----:B------:R-:W-:Y:S01]  /*6120*/  UMOV UR23, 0x14f00000 ;  /* 0x14f0000000177882 */ /* 0x000fe20000000000 */
[----:B------:R-:W-:Y:S01]  /*6130*/  R2UR UR19, R28 ;  /* 0x000000001c1372ca */ /* 0x000fe200000e0000 */
[----:B--23--:R-:W-:Y:S01]  /*6140*/  IMAD.X R3, RZ, RZ, R14, P1 ;  /* 0x000000ffff037224 */ /* 0x00cfe200008e060e */
[----:B------:R-:W-:Y:S01]  /*6150*/  R2UR UR14, R2 ;  /* 0x00000000020e72ca */ /* 0x000fe200000e0000 */
[----:B------:R-:W-:Y:S01]  /*6160*/  UMOV UR18, URZ ;  /* 0x0000003f00127c82 */ /* 0x000fe20008000000 */
[----:B------:R-:W-:Y:S01]  /*6170*/  UMOV UR20, UR28 ;  /* 0x0000001c00147c82 */ /* 0x000fe20008000000 */
[----:B------:R-:W-:Y:S01]  /*6180*/  UMOV UR21, UR29 ;  /* 0x0000001d00157c82 */ /* 0x000fe20008000000 */
[----:B------:R-:W-:Y:S01]  /*6190*/  R2UR UR15, R3 ;  /* 0x00000000030f72ca */ /* 0x000fe200000e0000 */
[----:B------:R-:W-:Y:S01]  /*61a0*/  UMOV UR10, 0x40 ;  /* 0x00000040000a7882 */ /* 0x000fe20000000000 */
[----:B------:R-:W-:Y:S01]  /*61b0*/  UMOV UR12, UR28 ;  /* 0x0000001c000c7c82 */ /* 0x000fe20008000000 */
[----:B------:R-:W-:Y:S01]  /*61c0*/  UMOV UR13, UR29 ;  /* 0x0000001d000d7c82 */ /* 0x000fe20008000000 */
[----:B------:R-:W-:Y:S01]  /*61d0*/  UMOV UR26, 0x80 ;  /* 0x00000080001a7882 */ /* 0x000fe20000000000 */
[----:B------:R-:W-:Y:S01]  /*61e0*/  UIADD3 UR16, UR24, 0x24000, URZ ;  /* 0x0002400018107890 */ /* 0x000fe2000fffe03f */
[----:B------:R-:W-:Y:S01]  /*61f0*/  SHF.L.U32 R29, RZ, 0x1f, RZ ;  /* 0x0000001fff1d7819 */ /* 0x000fe200000006ff */
[----:B------:R-:W-:-:S02]  /*6200*/  UIADD3 UR17, UR24, 0x36418, URZ ;  /* 0x0003641818117890 */ /* 0x000fc4000fffe03f */
[----:B------:R-:W-:Y:S02]  /*6210*/  UIADD3 UR8, UR24, 0x26000, URZ ;  /* 0x0002600018087890 */ /* 0x000fe4000fffe03f */
[----:B------:R-:W-:Y:S02]  /*6220*/  UIADD3 UR30, UR24, 0x30100, URZ ;  /* 0x00030100181e7890 */ /* 0x000fe4000fffe03f */
[----:B------:R-:W-:Y:S02]  /*6230*/  UIADD3 UR24, UR24, 0x28000, URZ ;  /* 0x0002800018187890 */ /* 0x000fe4000fffe03f */
[----:B------:R-:W-:Y:S02]  /*6240*/  UIMAD.WIDE UR6, UR19, 0x4, UR4 ;  /* 0x00000004130678a5 */ /* 0x000fe4000f8e0204 */
[----:B------:R2:W-:Y:S01]  /*6250*/  UTMALDG.4D [UR16], [UR14], desc[UR22] ;  /* 0x000016100e0075b4 */ /* 0x0005e20008019000 */
[----:B------:R-:W-:Y:S01]  /*6260*/  UMOV UR9, UR17 ;  /* 0x0000001100097c82 */ /* 0x000fe20008000000 */
[----:B------:R-:W-:Y:S01]  /*6270*/  UMOV UR11, UR19 ;  /* 0x00000013000b7c82 */ /* 0x000fe20008000000 */
[----:B------:R-:W-:Y:S01]  /*6280*/  UMOV UR25, UR17 ;  /* 0x0000001100197c82 */ /* 0x000fe20008000000 */
[----:B------:R-:W-:Y:S01]  /*6290*/  UMOV UR27, UR19 ;  /* 0x00000013001b7c82 */ /* 0x000fe20008000000 */
[----:B------:R-:W-:Y:S01]  /*62a0*/  UMOV UR32, 0x10 ;  /* 0x0000001000207882 */ /* 0x000fe20000000000 */
[----:B------:R-:W-:Y:S01]  /*62b0*/  UMOV UR31, UR17 ;  /* 0x00000011001f7c82 */ /* 0x000fe20008000000 */
[----:B------:R2:W-:Y:S01]  /*62c0*/  UTMALDG.4D [UR8], [UR14], desc[UR22] ;  /* 0x000016080e0075b4 */ /* 0x0005e20008019000 */
[----:B------:R2:W-:Y:S01]  /*62d0*/  UTMALDG.4D [UR24], [UR14], desc[UR22] ;  /* 0x000016180e0075b4 */ /* 0x0005e20008019000 */
[----:B------:R2:W-:Y:S01]  /*62e0*/  UBLKCP.S.G [UR30], [UR6], UR32 ;  /* 0x0000001e060073ba */ /* 0x0005e20008000220 */
[----:B------:R-:W3:Y:S02]  /*62f0*/  SYNCS.PHASECHK.TRANS64.TRYWAIT P1, [R0+URZ+0x36438], R29 ;  /* 0x0364381d000075a7 */ /* 0x000ee4000802017f */
[----:B--23--:R-:W-:Y:S05]  /*6300*/  @!P1 BRA `(.L_x_74) ;  /* 0x0000001000c89947 */ /* 0x00cfea0003800000 */
.L_x_98:
[----:B--2---:R-:W-:Y:S01]  /*6310*/  SHF.R.S32.HI R29, RZ, 0x1f, R28 ;  /* 0x0000001fff1d7819 */ /* 0x004fe2000001141c */
[----:B------:R-:W-:Y:S06]  /*6320*/  @P0 BRA `(.L_x_75) ;  /* 0x00000000001c0947 */ /* 0x000fec0003800000 */
[----:B------:R-:W-:-:S04]  /*6330*/  IMAD.MOV.U32 R16, RZ, RZ, 0x6100 ;  /* 0x00006100ff107424 */ /* 0x000fc800078e00ff */
[----:B------:R2:W-:Y:S02]  /*6340*/  SYNCS.ARRIVE.TRANS64 RZ, [R0+URZ+0x36430], R16 ;  /* 0x0364301000ff79a7 */ /* 0x0005e4000800003f */
[----:B--2---:R-:W2:Y:S02]  /*6350*/  S2R R16, SR_TID.X ;  /* 0x0000000000107919 */ /* 0x004ea40000002100 */
[----:B--2---:R-:W-:-:S04]  /*6360*/  LOP3.LUT R16, R16, 0x1f, RZ, 0xc0, !PT ;  /* 0x0000001f10107812 */ /* 0x004fc800078ec0ff */
[----:B------:R-:W-:-:S13]  /*6370*/  ISETP.NE.AND P1, PT, R16, RZ, PT ;  /* 0x000000ff1000720c */ /* 0x000fda0003f25270 */
[----:B------:R-:W-:Y:S05]  /*6380*/  @!P1 BRA `(.L_x_75) ;  /* 0x0000000000049947 */ /* 0x000fea0003800000 */
[----:B------:R-:W-:Y:S01]  /*6390*/  BPT.TRAP 0x1 ;  /* 0x000000040000795c */ /* 0x000fe20000300000 */
.L_x_75:
[C---:B------:R-:W-:Y:S01]  /*63a0*/  R2UR UR27, R28.reuse ;  /* 0x000000001c1b72ca */ /* 0x040fe200000e0000 */
[----:B------:R-:W-:Y:S01]  /*63b0*/  UMOV UR14, 0x0 ;  /* 0x00000000000e7882 */ /* 0x000fe20000000000 */
[----:B------:R-:W-:Y:S01]  /*63c0*/  IADD3 R28, P1, R28, R6, RZ ;  /* 0x000000061c1c7210 */ /* 0x000fe20007f3e0ff */
[----:B------:R-:W-:Y:S01]  /*63d0*/  UMOV UR15, 0x14f00000 ;  /* 0x14f00000000f7882 */ /* 0x000fe20000000000 */
[----:B------:R-:W-:Y:S01]  /*63e0*/  R2UR UR25, R23 ;  /* 0x00000000171972ca */ /* 0x000fe200000e0000 */
[----:B------:R-:W-:Y:S01]  /*63f0*/  UMOV UR26, URZ ;  /* 0x0000003f001a7c82 */ /* 0x000fe20008000000 */
[----:B------:R-:W-:Y:S01]  /*6400*/  R2UR UR24, R24 ;  /* 0x00000000181872ca */ /* 0x000fe200000e0000 */
[----:B------:R-:W-:Y:S01]  /*6410*/  IMAD.X R29, R29, 0x1, R11, P1 ;  /* 0x000000011d1d7824 */ /* 0x000fe200008e060b */
[----:B------:R-:W-:Y:S01]  /*6420*/  LEA R18, P1, R28, R18, 0x2 ;  /* 0x000000121c127211 */ /* 0x000fe200078210ff */
[----:B------:R-:W-:Y:S01]  /*6430*/  UMOV UR18, 0x40 ;  /* 0x0000004000127882 */ /* 0x000fe20000000000 */
[----:B------:R-:W-:Y:S01]  /*6440*/  R2UR UR6, R4 ;  /* 0x00000000040672ca */ /* 0x000fe200000e0000 */
[----:B------:R-:W-:Y:S01]  /*6450*/  UMOV UR20, UR28 ;  /* 0x0000001c00147c82 */ /* 0x000fe20008000000 */
[----:B------:R-:W-:Y:S01]  /*6460*/  LEA.HI.X R19, R28, R19, R29, 0x2, P1 ;  /* 0x000000131c137211 */ /* 0x000fe200008f141d */
[----:B------:R-:W-:Y:S01]  /*6470*/  UMOV UR21, UR29 ;  /* 0x0000001d00157c82 */ /* 0x000fe20008000000 */
[----:B------:R-:W-:Y:S01]  /*6480*/  R2UR UR7, R5 ;  /* 0x00000000050772ca */ /* 0x000fe200000e0000 */
[----:B------:R-:W-:Y:S01]  /*6490*/  UMOV UR19, UR27 ;  /* 0x0000001b00137c82 */ /* 0x000fe20008000000 */
[----:B------:R-:W-:Y:S01]  /*64a0*/  R2UR UR16, R25 ;  /* 0x00000000191072ca */ /* 0x000fe200000e0000 */
[----:B------:R-:W-:Y:S01]  /*64b0*/  UMOV UR17, UR25 ;  /* 0x0000001900117c82 */ /* 0x000fe20008000000 */
[----:B------:R-:W-:Y:S01]  /*64c0*/  R2UR UR8, R26 ;  /* 0x000000001a0872ca */ /* 0x000fe200000e0000 */
[----:B------:R-:W-:Y:S01]  /*64d0*/  UMOV UR10, 0x80 ;  /* 0x00000080000a7882 */ /* 0x000fe20000000000 */
[----:B------:R-:W-:Y:S01]  /*64e0*/  R2UR UR30, R18 ;  /* 0x00000000121e72ca */ /* 0x000fe200000e0000 */
[----:B------:R-:W-:Y:S01]  /*64f0*/  UMOV UR12, UR28 ;  /* 0x0000001c000c7c82 */ /* 0x000fe20008000000 */
[----:B------:R-:W-:Y:S01]  /*6500*/  R2UR UR31, R19 ;  /* 0x00000000131f72ca */ /* 0x000fe200000e0000 */
[----:B------:R-:W-:Y:S01]  /*6510*/  UMOV UR13, UR29 ;  /* 0x0000001d000d7c82 */ /* 0x000fe20008000000 */
[----:B------:R-:W-:Y:S01]  /*6520*/  R2UR UR32, R27 ;  /* 0x000000001b2072ca */ /* 0x000fe200000e0000 */
[----:B------:R-:W-:Y:S01]  /*6530*/  UMOV UR9, UR25 ;  /* 0x0000001900097c82 */ /* 0x000fe20008000000 */
[----:B------:R-:W-:Y:S01]  /*6540*/  LOP3.LUT R12, R12, 0x1, RZ, 0x3c, !PT ;  /* 0x000000010c0c7812 */ /* 0x000fe200078e3cff */
[----:B------:R2:W-:Y:S01]  /*6550*/  UTMALDG.4D [UR24], [UR6], desc[UR14] ;  /* 0x00000e18060075b4 */ /* 0x0005e20008019000 */
[----:B------:R-:W-:Y:S01]  /*6560*/  UMOV UR11, UR27 ;  /* 0x0000001b000b7c82 */ /* 0x000fe20008000000 */
[----:B------:R-:W-:Y:S01]  /*6570*/  UMOV UR33, UR25 ;  /* 0x0000001900217c82 */ /* 0x000fe20008000000 */
[----:B------:R-:W-:Y:S01]  /*6580*/  SHF.L.U32 R5, R12, 0x1f, RZ ;  /* 0x0000001f0c057819 */ /* 0x000fe200000006ff */
[----:B------:R-:W-:Y:S01]  /*6590*/  UMOV UR22, 0x10 ;  /* 0x0000001000167882 */ /* 0x000fe20000000000 */
[----:B------:R2:W-:Y:S01]  /*65a0*/  UTMALDG.4D [UR16], [UR6], desc[UR14] ;  /* 0x00000e10060075b4 */ /* 0x0005e20008019000 */
[----:B------:R2:W-:Y:S04]  /*65b0*/  UTMALDG.4D [UR8], [UR6], desc[UR14] ;  /* 0x00000e08060075b4 */ /* 0x0005e80008019000 */
[----:B------:R2:W-:Y:S01]  /*65c0*/  UBLKCP.S.G [UR32], [UR30], UR22 ;  /* 0x000000201e0073ba */ /* 0x0005e20008000216 */
[----:B------:R-:W3:Y:S02]  /*65d0*/  SYNCS.PHASECHK.TRANS64.TRYWAIT P1, [R0+URZ+0x36420], R5 ;  /* 0x03642005000075a7 */ /* 0x000ee4000802017f */
[----:B--23--:R-:W-:Y:S05]  /*65e0*/  @!P1 BRA `(.L_x_76) ;  /* 0x0000001000249947 */ /* 0x00cfea0003800000 */
.L_x_100:
[----:B------:R-:W-:Y:S05]  /*65f0*/  @P0 BRA `(.L_x_77) ;  /* 0x0000000000140947 */ /* 0x000fea0003800000 */
[----:B------:R-:W-:Y:S01]  /*6600*/  ISETP.NE.AND P1, PT, R16, RZ, PT ;  /* 0x000000ff1000720c */ /* 0x000fe20003f25270 */
[----:B--2---:R-:W-:-:S04]  /*6610*/  IMAD.MOV.U32 R5, RZ, RZ, 0x6100 ;  /* 0x00006100ff057424 */ /* 0x004fc800078e00ff */
[----:B------:R3:W-:Y:S08]  /*6620*/  SYNCS.ARRIVE.TRANS64 RZ, [R0+URZ+0x36410], R5 ;  /* 0x0364100500ff79a7 */ /* 0x0007f0000800003f */
[----:B------:R-:W-:Y:S05]  /*6630*/  @!P1 BRA `(.L_x_77) ;  /* 0x0000000000049947 */ /* 0x000fea0003800000 */
[----:B------:R-:W-:Y:S01]  /*6640*/  BPT.TRAP 0x1 ;  /* 0x000000040000795c */ /* 0x000fe20000300000 */
.L_x_77:
[----:B------:R-:W-:Y:S01]  /*6650*/  R2UR UR30, R20 ;  /* 0x00000000141e72ca */ /* 0x000fe200000e0000 */
[----:B------:R-:W-:Y:S01]  /*6660*/  VIADD R22, R22, 0xfffffffe ;  /* 0xfffffffe16167836 */ /* 0x000fe20000000000 */
[----:B------:R-:W-:Y:S01]  /*6670*/  R2UR UR24, R0 ;  /* 0x00000000001872ca */ /* 0x000fe200000e0000 */
[----:B------:R-:W-:Y:S01]  /*6680*/  UMOV UR22, 0x0 ;  /* 0x0000000000167882 */ /* 0x000fe20000000000 */
[----:B------:R-:W-:Y:S01]  /*6690*/  R2UR UR14, R2 ;  /* 0x00000000020e72ca */ /* 0x000fe200000e0000 */
[----:B------:R-:W-:Y:S01]  /*66a0*/  UMOV UR23, 0x14f00000 ;  /* 0x14f0000000177882 */ /* 0x000fe20000000000 */
[----:B------:R-:W-:Y:S01]  /*66b0*/  R2UR UR15, R3 ;  /* 0x00000000030f72ca */ /* 0x000fe200000e0000 */
[----:B------:R-:W-:Y:S01]  /*66c0*/  UMOV UR18, URZ ;  /* 0x0000003f00127c82 */ /* 0x000fe20008000000 */
[----:B------:R-:W-:Y:S01]  /*66d0*/  ISETP.NE.AND P1, PT, R22, RZ, PT ;  /* 0x000000ff1600720c */ /* 0x000fe20003f25270 */
[----:B------:R-:W-:Y:S01]  /*66e0*/  UMOV UR20, UR28 ;  /* 0x0000001c00147c82 */ /* 0x000fe20008000000 */
[----:B------:R-:W-:Y:S01]  /*66f0*/  UMOV UR21, UR29 ;  /* 0x0000001d00157c82 */ /* 0x000fe20008000000 */
[----:B------:R-:W-:Y:S01]  /*6700*/  UMOV UR10, 0x40 ;  /* 0x00000040000a7882 */ /* 0x000fe20000000000 */
[----:B------:R-:W-:Y:S01]  /*6710*/  UMOV UR12, UR28 ;  /* 0x0000001c000c7c82 */ /* 0x000fe20008000000 */
[----:B------:R-:W-:-:S02]  /*6720*/  UIADD3 UR30, UR30, 0x2, URZ ;  /* 0x000000021e1e7890 */ /* 0x000fc4000fffe03f */
[----:B------:R-:W-:Y:S02]  /*6730*/  UIADD3 UR16, UR24, 0x1e000, URZ ;  /* 0x0001e00018107890 */ /* 0x000fe4000fffe03f */
[----:B------:R-:W-:Y:S02]  /*6740*/  USHF.L.U32 UR19, UR30, 0x6, URZ ;  /* 0x000000061e137899 */ /* 0x000fe4000800063f */
[----:B------:R-:W-:Y:S01]  /*6750*/  UIADD3 UR17, UR24, 0x36410, URZ ;  /* 0x0003641018117890 */ /* 0x000fe2000fffe03f */
[----:B------:R-:W-:Y:S01]  /*6760*/  IMAD.U32 R20, RZ, RZ, UR30 ;  /* 0x0000001eff147e24 */ /* 0x000fe2000f8e00ff */
[----:B------:R-:W-:Y:S02]  /*6770*/  UIADD3 UR8, UR24, 0x20000, URZ ;  /* 0x0002000018087890 */ /* 0x000fe4000fffe03f */
[----:B------:R-:W-:Y:S02]  /*6780*/  UIADD3 UR32, UR24, 0x30000, URZ ;  /* 0x0003000018207890 */ /* 0x000fe4000fffe03f */
[----:B------:R-:W-:-:S02]  /*6790*/  UIADD3 UR24, UR24, 0x22000, URZ ;  /* 0x0002200018187890 */ /* 0x000fc4000fffe03f */
[----:B------:R-:W-:Y:S02]  /*67a0*/  UIMAD.WIDE UR6, UR19, 0x4, UR4 ;  /* 0x00000004130678a5 */ /* 0x000fe4000f8e0204 */
[----:B------:R4:W-:Y:S01]  /*67b0*/  UTMALDG.4D [UR16], [UR14], desc[UR22] ;  /* 0x000016100e0075b4 */ /* 0x0009e20008019000 */
[----:B------:R-:W-:Y:S01]  /*67c0*/  UMOV UR13, UR29 ;  /* 0x0000001d000d7c82 */ /* 0x000fe20008000000 */
[----:B------:R-:W-:Y:S01]  /*67d0*/  UMOV UR9, UR17 ;  /* 0x0000001100097c82 */ /* 0x000fe20008000000 */
[----:B------:R-:W-:Y:S01]  /*67e0*/  UMOV UR11, UR19 ;  /* 0x00000013000b7c82 */ /* 0x000fe20008000000 */
[----:B------:R-:W-:Y:S01]  /*67f0*/  UMOV UR26, 0x80 ;  /* 0x00000080001a7882 */ /* 0x000fe20000000000 */
[----:B------:R-:W-:Y:S01]  /*6800*/  UMOV UR25, UR17 ;  /* 0x0000001100197c82 */ /* 0x000fe20008000000 */
[----:B------:R-:W-:Y:S01]  /*6810*/  UMOV UR27, UR19 ;  /* 0x00000013001b7c82 */ /* 0x000fe20008000000 */
[----:B------:R-:W-:Y:S01]  /*6820*/  UMOV UR31, 0x10 ;  /* 0x00000010001f7882 */ /* 0x000fe20000000000 */
[----:B------:R4:W-:Y:S01]  /*6830*/  UTMALDG.4D [UR8], [UR14], desc[UR22] ;  /* 0x000016080e0075b4 */ /* 0x0009e20008019000 */
[----:B------:R-:W-:Y:S01]  /*6840*/  UMOV UR33, UR17 ;  /* 0x0000001100217c82 */ /* 0x000fe20008000000 */
[----:B------:R4:W-:Y:S01]  /*6850*/  UTMALDG.4D [UR24], [UR14], desc[UR22] ;  /* 0x000016180e0075b4 */ /* 0x0009e20008019000 */
[----:B------:R4:W-:Y:S02]  /*6860*/  UBLKCP.S.G [UR32], [UR6], UR31 ;  /* 0x00000020060073ba */ /* 0x0009e4000800021f */
[----:B----4-:R-:W-:Y:S05]  /*6870*/  @P1 BRA `(.L_x_78) ;  /* 0xfffffff4001c1947 */ /* 0x010fea000383ffff */
[----:B--23--:R-:W-:-:S07]  /*6880*/  IMAD.U32 R5, RZ, RZ, UR19 ;  /* 0x00000013ff057e24 */ /* 0x00cfce000f8e00ff */
.L_x_69:
[----:B------:R-:W-:Y:S01]  /*6890*/  ISETP.NE.AND P1, PT, R21, RZ, PT ;  /* 0x000000ff1500720c */ /* 0x000fe20003f25270 */
[----:B------:R-:W-:-:S12]  /*68a0*/  IMAD.MOV.U32 R4, RZ, RZ, 0x1 ;  /* 0x00000001ff047424 */ /* 0x000fd800078e00ff */
[----:B------:R-:W-:Y:S05]  /*68b0*/  @!P1 BRA `(.L_x_68) ;  /* 0x0000000400649947 */ /* 0x000fea0003800000 */
[----:B------:R-:W2:Y:S02]  /*68c0*/  SYNCS.PHASECHK.TRANS64.TRYWAIT P1, [R0+URZ+0x36438], R10 ;  /* 0x0364380a000075a7 */ /* 0x000ea4000802017f */
[----:B--2---:R-:W-:Y:S05]  /*68d0*/  @!P1 BRA `(.L_x_79) ;  /* 0x0000000c00809947 */ /* 0x004fea0003800000 */
.L_x_101:
[----:B------:R-:W-:Y:S05]  /*68e0*/  @P0 BRA `(.L_x_80) ;  /* 0x0000000000140947 */ /* 0x000fea0003800000 */
[----:B------:R-:W-:Y:S01]  /*68f0*/  ISETP.NE.AND P1, PT, R16, RZ, PT ;  /* 0x000000ff1000720c */ /* 0x000fe20003f25270 */
[----:B------:R-:W-:-:S04]  /*6900*/  IMAD.MOV.U32 R5, RZ, RZ, 0x6100 ;  /* 0x00006100ff057424 */ /* 0x000fc800078e00ff */
[----:B------:R3:W-:Y:S08]  /*6910*/  SYNCS.ARRIVE.TRANS64 RZ, [R0+URZ+0x36430], R5 ;  /* 0x0364300500ff79a7 */ /* 0x0007f0000800003f */
[----:B------:R-:W-:Y:S05]  /*6920*/  @!P1 BRA `(.L_x_80) ;  /* 0x0000000000049947 */ /* 0x000fea0003800000 */
[----:B------:R-:W-:Y:S01]  /*6930*/  BPT.TRAP 0x1 ;  /* 0x000000040000795c */ /* 0x000fe20000300000 */
.L_x_80:
[----:B---3--:R-:W3:Y:S01]  /*6940*/  LDC.64 R4, c[0x0][0x728] ;  /* 0x0001ca00ff047b82 */ /* 0x008ee20000000a00 */
[----:B------:R-:W-:Y:S01]  /*6950*/  IMAD.SHL.U32 R20, R20, 0x40, RZ ;  /* 0x0000004014147824 */ /* 0x000fe200078e00ff */
[----:B------:R-:W-:Y:S01]  /*6960*/  R2UR UR24, R0 ;  /* 0x00000000001872ca */ /* 0x000fe200000e0000 */
[----:B------:R-:W-:Y:S01]  /*6970*/  UMOV UR14, 0x0 ;  /* 0x00000000000e7882 */ /* 0x000fe20000000000 */
[----:B------:R-:W-:Y:S01]  /*6980*/  UMOV UR15, 0x14f00000 ;  /* 0x14f00000000f7882 */ /* 0x000fe20000000000 */
[----:B------:R-:W-:Y:S01]  /*6990*/  UMOV UR18, URZ ;  /* 0x0000003f00127c82 */ /* 0x000fe20008000000 */
[C---:B------:R-:W-:Y:S01]  /*69a0*/  IADD3 R8, P1, R20.reuse, R6, RZ ;  /* 0x0000000614087210 */ /* 0x040fe20007f3e0ff */
[----:B------:R-:W-:Y:S01]  /*69b0*/  UMOV UR20, UR28 ;  /* 0x0000001c00147c82 */ /* 0x000fe20008000000 */
[C---:B------:R-:W-:Y:S01]  /*69c0*/  R2UR UR19, R20.reuse ;  /* 0x00000000141372ca */ /* 0x040fe200000e0000 */
[----:B------:R-:W-:Y:S01]  /*69d0*/  UMOV UR21, UR29 ;  /* 0x0000001d00157c82 */ /* 0x000fe20008000000 */
[----:B------:R-:W-:Y:S01]  /*69e0*/  LEA.HI.X.SX32 R9, R20, R11, 0x1, P1 ;  /* 0x0000000b14097211 */ /* 0x000fe200008f0eff */
[----:B------:R-:W-:Y:S01]  /*69f0*/  UMOV UR10, 0x40 ;  /* 0x00000040000a7882 */ /* 0x000fe20000000000 */
[----:B------:R-:W-:Y:S01]  /*6a00*/  UMOV UR12, UR28 ;  /* 0x0000001c000c7c82 */ /* 0x000fe20008000000 */
[----:B------:R-:W-:Y:S01]  /*6a10*/  UMOV UR13, UR29 ;  /* 0x0000001d000d7c82 */ /* 0x000fe20008000000 */
[----:B------:R-:W-:Y:S01]  /*6a20*/  UMOV UR26, 0x80 ;  /* 0x00000080001a7882 */ /* 0x000fe20000000000 */
[----:B------:R-:W-:-:S02]  /*6a30*/  UIADD3 UR17, UR24, 0x36430, URZ ;  /* 0x0003643018117890 */ /* 0x000fc4000fffe03f */
[----:B------:R-:W-:Y:S02]  /*6a40*/  UIADD3 UR16, UR24, 0x2a000, URZ ;  /* 0x0002a00018107890 */ /* 0x000fe4000fffe03f */
[----:B------:R-:W-:Y:S02]  /*6a50*/  UIADD3 UR32, UR24, 0x30200, URZ ;  /* 0x0003020018207890 */ /* 0x000fe4000fffe03f */
[----:B------:R-:W-:Y:S02]  /*6a60*/  UIADD3 UR8, UR24, 0x2c000, URZ ;  /* 0x0002c00018087890 */ /* 0x000fe4000fffe03f */
[----:B------:R-:W-:Y:S01]  /*6a70*/  UIADD3 UR24, UR24, 0x2e000, URZ ;  /* 0x0002e00018187890 */ /* 0x000fe2000fffe03f */
[C---:B---3--:R-:W-:Y:S01]  /*6a80*/  LEA R4, P2, R8.reuse, R4, 0x2 ;  /* 0x0000000408047211 */ /* 0x048fe200078410ff */
[----:B------:R-:W-:Y:S01]  /*6a90*/  UMOV UR9, UR17 ;  /* 0x0000001100097c82 */ /* 0x000fe20008000000 */
[----:B------:R-:W-:Y:S01]  /*6aa0*/  UMOV UR11, UR19 ;  /* 0x00000013000b7c82 */ /* 0x000fe20008000000 */
[----:B------:R-:W-:Y:S01]  /*6ab0*/  UMOV UR25, UR17 ;  /* 0x0000001100197c82 */ /* 0x000fe20008000000 */
[----:B------:R-:W-:Y:S01]  /*6ac0*/  LEA.HI.X R5, R8, R5, R9, 0x2, P2 ;  /* 0x0000000508057211 */ /* 0x000fe200010f1409 */
[----:B------:R-:W-:Y:S01]  /*6ad0*/  UMOV UR27, UR19 ;  /* 0x00000013001b7c82 */ /* 0x000fe20008000000 */
[----:B------:R-:W-:Y:S01]  /*6ae0*/  IADD3 R8, P1, R13, 0x1f0, RZ ;  /* 0x000001f00d087810 */ /* 0x000fe20007f3e0ff */
[----:B------:R-:W-:Y:S01]  /*6af0*/  UMOV UR33, UR17 ;  /* 0x0000001100217c82 */ /* 0x000fe20008000000 */
[----:B------:R-:W-:Y:S01]  /*6b00*/  R2UR UR30, R4 ;  /* 0x00000000041e72ca */ /* 0x000fe200000e0000 */
[----:B------:R-:W-:Y:S01]  /*6b10*/  UMOV UR22, 0x10 ;  /* 0x0000001000167882 */ /* 0x000fe20000000000 */
[----:B------:R-:W-:Y:S01]  /*6b20*/  R2UR UR6, R8 ;  /* 0x00000000080672ca */ /* 0x000fe200000e0000 */
[----:B------:R-:W-:Y:S01]  /*6b30*/  IMAD.X R8, RZ, RZ, R14, P1 ;  /* 0x000000ffff087224 */ /* 0x000fe200008e060e */
[----:B------:R-:W-:-:S02]  /*6b40*/  R2UR UR31, R5 ;  /* 0x00000000051f72ca */ /* 0x000fc400000e0000 */
[----:B------:R-:W-:Y:S02]  /*6b50*/  SHF.L.U32 R5, R12, 0x1f, RZ ;  /* 0x0000001f0c057819 */ /* 0x000fe400000006ff */
[----:B------:R-:W-:-:S13]  /*6b60*/  R2UR UR7, R8 ;  /* 0x00000000080772ca */ /* 0x000fda00000e0000 */
[----:B------:R3:W-:Y:S01]  /*6b70*/  UTMALDG.4D [UR16], [UR6], desc[UR14] ;  /* 0x00000e10060075b4 */ /* 0x0007e20008019000 */
[----:B------:R3:W-:Y:S01]  /*6b80*/  UTMALDG.4D [UR8], [UR6], desc[UR14] ;  /* 0x00000e08060075b4 */ /* 0x0007e20008019000 */
[----:B------:R3:W-:Y:S01]  /*6b90*/  UTMALDG.4D [UR24], [UR6], desc[UR14] ;  /* 0x00000e18060075b4 */ /* 0x0007e20008019000 */
[----:B------:R3:W-:Y:S01]  /*6ba0*/  UBLKCP.S.G [UR32], [UR30], UR22 ;  /* 0x000000201e0073ba */ /* 0x0007e20008000216 */
[----:B------:R-:W4:Y:S02]  /*6bb0*/  SYNCS.PHASECHK.TRANS64.TRYWAIT P1, [R0+URZ+0x36428], R5 ;  /* 0x03642805000075a7 */ /* 0x000f24000802017f */
[----:B---34-:R-:W-:Y:S05]  /*6bc0*/  @!P1 BRA `(.L_x_81) ;  /* 0x0000000800d89947 */ /* 0x018fea0003800000 */
.L_x_102:
[----:B------:R-:W-:Y:S01]  /*6bd0*/  IMAD.MOV.U32 R4, RZ, RZ, RZ ;  /* 0x000000ffff047224 */ /* 0x000fe200078e00ff */
[----:B------:R-:W-:Y:S06]  /*6be0*/  @P0 BRA `(.L_x_82) ;  /* 0x0000000000140947 */ /* 0x000fec0003800000 */
[----:B------:R-:W-:Y:S01]  /*6bf0*/  ISETP.NE.AND P1, PT, R16, RZ, PT ;  /* 0x000000ff1000720c */ /* 0x000fe20003f25270 */
[----:B---3--:R-:W-:-:S04]  /*6c00*/  IMAD.MOV.U32 R5, RZ, RZ, 0x6100 ;  /* 0x00006100ff057424 */ /* 0x008fc800078e00ff */
[----:B------:R4:W-:Y:S08]  /*6c10*/  SYNCS.ARRIVE.TRANS64 RZ, [R0+URZ+0x36418], R5 ;  /* 0x0364180500ff79a7 */ /* 0x0009f0000800003f */
[----:B------:R-:W-:Y:S05]  /*6c20*/  @!P1 BRA `(.L_x_82) ;  /* 0x0000000000049947 */ /* 0x000fea0003800000 */
[----:B------:R-:W-:Y:S01]  /*6c30*/  BPT.TRAP 0x1 ;  /* 0x000000040000795c */ /* 0x000fe20000300000 */
.L_x_82:
[----:B------:R-:W-:Y:S01]  /*6c40*/  R2UR UR19, R20 ;  /* 0x00000000141372ca */ /* 0x000fe200000e0000 */
[----:B------:R-:W-:Y:S01]  /*6c50*/  UMOV UR22, 0x0 ;  /* 0x0000000000167882 */ /* 0x000fe20000000000 */
[----:B------:R-:W-:Y:S01]  /*6c60*/  R2UR UR24, R0 ;  /* 0x00000000001872ca */ /* 0x000fe200000e0000 */
[----:B------:R-:W-:Y:S01]  /*6c70*/  UMOV UR23, 0x14f00000 ;  /* 0x14f0000000177882 */ /* 0x000fe20000000000 */
[----:B------:R-:W-:Y:S01]  /*6c80*/  R2UR UR14, R2 ;  /* 0x00000000020e72ca */ /* 0x000fe200000e0000 */
[----:B------:R-:W-:Y:S01]  /*6c90*/  UMOV UR18, URZ ;  /* 0x0000003f00127c82 */ /* 0x000fe20008000000 */
[----:B------:R-:W-:Y:S01]  /*6ca0*/  R2UR UR15, R3 ;  /* 0x00000000030f72ca */ /* 0x000fe200000e0000 */
[----:B------:R-:W-:Y:S01]  /*6cb0*/  UMOV UR20, UR28 ;  /* 0x0000001c00147c82 */ /* 0x000fe20008000000 */
[----:B------:R-:W-:Y:S01]  /*6cc0*/  UMOV UR21, UR29 ;  /* 0x0000001d00157c82 */ /* 0x000fe20008000000 */
[----:B------:R-:W-:Y:S01]  /*6cd0*/  UMOV UR10, 0x40 ;  /* 0x00000040000a7882 */ /* 0x000fe20000000000 */
[----:B------:R-:W-:Y:S01]  /*6ce0*/  UMOV UR12, UR28 ;  /* 0x0000001c000c7c82 */ /* 0x000fe20008000000 */
[----:B------:R-:W-:Y:S01]  /*6cf0*/  UMOV UR13, UR29 ;  /* 0x0000001d000d7c82 */ /* 0x000fe20008000000 */
[----:B------:R-:W-:Y:S01]  /*6d00*/  UMOV UR26, 0x80 ;  /* 0x00000080001a7882 */ /* 0x000fe20000000000 */
[----:B------:R-:W-:Y:S01]  /*6d10*/  UIADD3 UR19, UR19, 0x40, URZ ;  /* 0x0000004013137890 */ /* 0x000fe2000fffe03f */
[----:B------:R-:W-:Y:S01]  /*6d20*/  IMAD.MOV.U32 R15, RZ, RZ, 0x2 ;  /* 0x00000002ff0f7424 */ /* 0x000fe200078e00ff */
[----:B------:R-:W-:-:S02]  /*6d30*/  UIADD3 UR16, UR24, 0x24000, URZ ;  /* 0x0002400018107890 */ /* 0x000fc4000fffe03f */
[----:B------:R-:W-:Y:S02]  /*6d40*/  UIADD3 UR17, UR24, 0x36418, URZ ;  /* 0x0003641818117890 */ /* 0x000fe4000fffe03f */
[----:B------:R-:W-:Y:S01]  /*6d50*/  UIADD3 UR8, UR24, 0x26000, URZ ;  /* 0x0002600018087890 */ /* 0x000fe2000fffe03f */
[----:B---34-:R-:W-:Y:S01]  /*6d60*/  IMAD.U32 R5, RZ, RZ, UR19 ;  /* 0x00000013ff057e24 */ /* 0x018fe2000f8e00ff */
        /* <DEDUP_REMOVED lines=12> */
[----:B------:R3:W-:Y:S02]  /*6e30*/  UBLKCP.S.G [UR32], [UR6], UR30 ;  /* 0x00000020060073ba */ /* 0x0007e4000800021e */
[----:B---3--:R-:W-:Y:S01]  /*6e40*/  NOP ;  /* 0x0000000000007918 */ /* 0x008fe20000000000 */
.L_x_68:
[----:B------:R-:W-:-:S04]  /*6e50*/  SHF.L.U32 R3, R4, 0x1f, RZ ;  /* 0x0000001f04037819 */ /* 0x000fc800000006ff */
[----:B------:R-:W3:Y:S02]  /*6e60*/  SYNCS.PHASECHK.TRANS64.TRYWAIT P1, [R0+URZ+0x36438], R3 ;  /* 0x03643803000075a7 */ /* 0x000ee4000802017f */
[----:B---3--:R-:W-:Y:S05]  /*6e70*/  @!P1 BRA `(.L_x_83) ;  /* 0x0000000800409947 */ /* 0x008fea0003800000 */
.L_x_103:
[----:B------:R-:W-:Y:S05]  /*6e80*/  @P0 BRA `(.L_x_84) ;  /* 0x0000000000180947 */ /* 0x000fea0003800000 */
[----:B------:R-:W4:Y:S01]  /*6e90*/  S2R R2, SR_TID.X ;  /* 0x0000000000027919 */ /* 0x000f220000002100 */
[----:B---3--:R-:W-:-:S04]  /*6ea0*/  IMAD.MOV.U32 R3, RZ, RZ, 0x6100 ;  /* 0x00006100ff037424 */ /* 0x008fc800078e00ff */
[----:B------:R5:W-:Y:S01]  /*6eb0*/  SYNCS.ARRIVE.TRANS64 RZ, [R0+URZ+0x36430], R3 ;  /* 0x0364300300ff79a7 */ /* 0x000be2000800003f */
[----:B----4-:R-:W-:-:S13]  /*6ec0*/  LOP3.LUT P0, RZ, R2, 0x1f, RZ, 0xc0, !PT ;  /* 0x0000001f02ff7812 */ /* 0x010fda000780c0ff */
[----:B-----5:R-:W-:Y:S05]  /*6ed0*/  @!P0 BRA `(.L_x_84) ;  /* 0x0000000000048947 */ /* 0x020fea0003800000 */
[----:B------:R-:W-:Y:S01]  /*6ee0*/  BPT.TRAP 0x1 ;  /* 0x000000040000795c */ /* 0x000fe20000300000 */
.L_x_84:
[----:B---3--:R-:W3:Y:S01]  /*6ef0*/  LDC.64 R2, c[0x0][0x728] ;  /* 0x0001ca00ff027b82 */ /* 0x008ee20000000a00 */
[----:B------:R-:W-:Y:S01]  /*6f00*/  IADD3 R13, P1, R13, 0x1f0, RZ ;  /* 0x000001f00d0d7810 */ /* 0x000fe20007f3e0ff */
[----:B------:R-:W-:Y:S01]  /*6f10*/  UMOV UR14, 0x0 ;  /* 0x00000000000e7882 */ /* 0x000fe20000000000 */
[C---:B------:R-:W-:Y:S01]  /*6f20*/  IADD3 R6, P0, R5.reuse, R6, RZ ;  /* 0x0000000605067210 */ /* 0x040fe20007f1e0ff */
[----:B------:R-:W-:Y:S01]  /*6f30*/  UMOV UR15, 0x14f00000 ;  /* 0x14f00000000f7882 */ /* 0x000fe20000000000 */
[----:B------:R-:W-:Y:S01]  /*6f40*/  R2UR UR24, R0 ;  /* 0x00000000001872ca */ /* 0x000fe200000e0000 */
[----:B------:R-:W-:Y:S01]  /*6f50*/  IMAD.X R14, RZ, RZ, R14, P1 ;  /* 0x000000ffff0e7224 */ /* 0x000fe200008e060e */
[C---:B------:R-:W-:Y:S01]  /*6f60*/  LEA.HI.X.SX32 R11, R5.reuse, R11, 0x1, P0 ;  /* 0x0000000b050b7211 */ /* 0x040fe200000f0eff */
[----:B------:R-:W-:Y:S01]  /*6f70*/  UMOV UR18, URZ ;  /* 0x0000003f00127c82 */ /* 0x000fe20008000000 */
[----:B------:R-:W-:Y:S01]  /*6f80*/  R2UR UR19, R5 ;  /* 0x00000000051372ca */ /* 0x000fe200000e0000 */
[----:B------:R-:W-:Y:S01]  /*6f90*/  UMOV UR20, UR28 ;  /* 0x0000001c00147c82 */ /* 0x000fe20008000000 */
[----:B------:R-:W-:Y:S01]  /*6fa0*/  R2UR UR6, R13 ;  /* 0x000000000d0672ca */ /* 0x000fe200000e0000 */
[----:B------:R-:W-:Y:S01]  /*6fb0*/  UMOV UR21, UR29 ;  /* 0x0000001d00157c82 */ /* 0x000fe20008000000 */
[----:B------:R-:W-:Y:S01]  /*6fc0*/  R2UR UR7, R14 ;  /* 0x000000000e0772ca */ /* 0x000fe200000e0000 */
[----:B------:R-:W-:Y:S01]  /*6fd0*/  UMOV UR10, 0x40 ;  /* 0x00000040000a7882 */ /* 0x000fe20000000000 */
[----:B------:R-:W-:Y:S01]  /*6fe0*/  UMOV UR12, UR28 ;  /* 0x0000001c000c7c82 */ /* 0x000fe20008000000 */
[----:B------:R-:W-:Y:S01]  /*6ff0*/  UMOV UR13, UR29 ;  /* 0x0000001d000d7c82 */ /* 0x000fe20008000000 */
[----:B------:R-:W-:Y:S01]  /*7000*/  UMOV UR26, 0x80 ;  /* 0x00000080001a7882 */ /* 0x000fe20000000000 */
[----:B------:R-:W-:Y:S01]  /*7010*/  UIADD3 UR17, UR24, 0x36430, URZ ;  /* 0x0003643018117890 */ /* 0x000fe2000fffe03f */
[----:B------:R-:W-:Y:S01]  /*7020*/  LOP3.LUT R4, R4, 0x1, RZ, 0x3c, !PT ;  /* 0x0000000104047812 */ /* 0x000fe200078e3cff */
[----:B------:R-:W-:-:S02]  /*7030*/  UIADD3 UR16, UR24, 0x2a000, URZ ;  /* 0x0002a00018107890 */ /* 0x000fc4000fffe03f */
[----:B------:R-:W-:Y:S01]  /*7040*/  UIADD3 UR32, UR24, 0x30200, URZ ;  /* 0x0003020018207890 */ /* 0x000fe2000fffe03f */
[C---:B---3--:R-:W-:Y:S01]  /*7050*/  LEA R2, P0, R6.reuse, R2, 0x2 ;  /* 0x0000000206027211 */ /* 0x048fe200078010ff */
[----:B------:R-:W-:Y:S02]  /*7060*/  UIADD3 UR8, UR24, 0x2c000, URZ ;  /* 0x0002c00018087890 */ /* 0x000fe4000fffe03f */
[----:B------:R-:W-:Y:S01]  /*7070*/  UIADD3 UR24, UR24, 0x2e000, URZ ;  /* 0x0002e00018187890 */ /* 0x000fe2000fffe03f */
[----:B------:R-:W-:Y:S01]  /*7080*/  LEA.HI.X R3, R6, R3, R11, 0x2, P0 ;  /* 0x0000000306037211 */ /* 0x000fe200000f140b */
[----:B------:R-:W-:Y:S01]  /*7090*/  UMOV UR11, UR19 ;  /* 0x00000013000b7c82 */ /* 0x000fe20008000000 */
[----:B------:R-:W-:Y:S01]  /*70a0*/  R2UR UR30, R2 ;  /* 0x00000000021e72ca */ /* 0x000fe200000e0000 */
[----:B------:R-:W-:Y:S01]  /*70b0*/  UMOV UR9, UR17 ;  /* 0x0000001100097c82 */ /* 0x000fe20008000000 */
[----:B------:R-:W-:Y:S01]  /*70c0*/  R2UR UR31, R3 ;  /* 0x00000000031f72ca */ /* 0x000fe200000e0000 */
[----:B------:R-:W-:Y:S01]  /*70d0*/  UMOV UR27, UR19 ;  /* 0x00000013001b7c82 */ /* 0x000fe20008000000 */
[----:B------:R3:W-:Y:S01]  /*70e0*/  UTMALDG.4D [UR16], [UR6], desc[UR14] ;  /* 0x00000e10060075b4 */ /* 0x0007e20008019000 */
[----:B------:R-:W-:Y:S01]  /*70f0*/  UMOV UR25, UR17 ;  /* 0x0000001100197c82 */ /* 0x000fe20008000000 */
[----:B------:R-:W-:Y:S01]  /*7100*/  UMOV UR33, UR17 ;  /* 0x0000001100217c82 */ /* 0x000fe20008000000 */
[----:B------:R-:W-:Y:S01]  /*7110*/  UMOV UR22, 0x10 ;  /* 0x0000001000167882 */ /* 0x000fe20000000000 */
[----:B------:R-:W-:Y:S01]  /*7120*/  ISETP.NE.AND P0, PT, R15, 0x2, PT ;  /* 0x000000020f00780c */ /* 0x000fe20003f05270 */
[----:B------:R3:W-:Y:S03]  /*7130*/  UTMALDG.4D [UR8], [UR6], desc[UR14] ;  /* 0x00000e08060075b4 */ /* 0x0007e60008019000 */
[----:B------:R-:W-:-:S02]  /*7140*/  SEL R3, RZ, 0x1, P0 ;  /* 0x00000001ff037807 */ /* 0x000fc40000000000 */
[----:B------:R-:W-:Y:S02]  /*7150*/  SEL R2, R15, RZ, P0 ;  /* 0x000000ff0f027207 */ /* 0x000fe40000000000 */
[----:B------:R-:W-:Y:S01]  /*7160*/  LOP3.LUT R12, R12, R3, RZ, 0x3c, !PT ;  /* 0x000000030c0c7212 */ /* 0x000fe200078e3cff */
[----:B------:R3:W-:Y:S01]  /*7170*/  UTMALDG.4D [UR24], [UR6], desc[UR14] ;  /* 0x00000e18060075b4 */ /* 0x0007e20008019000 */
[----:B------:R3:W-:Y:S02]  /*7180*/  UBLKCP.S.G [UR32], [UR30], UR22 ;  /* 0x000000201e0073ba */ /* 0x0007e40008000216 */
[----:B---3--:R-:W-:-:S03]  /*7190*/  NOP ;  /* 0x0000000000007918 */ /* 0x008fc60000000000 */
.L_x_65:
[----:B------:R-:W-:Y:S05]  /*71a0*/  BSYNC B0 ;  /* 0x0000000000007941 */ /* 0x000fea0003800000 */
.L_x_64:
[----:B------:R-:W-:-:S03]  /*71b0*/  UMOV UR6, 0xffffffff ;  /* 0xffffffff00067882 */ /* 0x000fc60000000000 */
[----:B------:R-:W-:Y:S05]  /*71c0*/  BRA.DIV UR6, `(.L_x_85) ;  /* 0x0000000606807947 */ /* 0x000fea000b800000 */
[----:B------:R-:W-:-:S13]  /*71d0*/  ELECT P0, URZ, PT ;  /* 0x00000000003f782f */ /* 0x000fda0003800000 */
.L_x_106:
[----:B------:R-:W-:Y:S04]  /*71e0*/  BSSY B0, `(.L_x_86) ;  /* 0x000001e000007945 */ /* 0x000fe80003800000 */
[----:B------:R-:W-:Y:S05]  /*71f0*/  @!P0 BRA `(.L_x_87) ;  /* 0x0000000000708947 */ /* 0x000fea0003800000 */
[----:B------:R-:W-:-:S04]  /*7200*/  LOP3.LUT R17, R17, 0x2, RZ, 0xfc, !PT ;  /* 0x0000000211117812 */ /* 0x000fc800078efcff */
[----:B------:R-:W-:-:S13]  /*7210*/  ISETP.NE.AND P0, PT, R17, 0x3, PT ;  /* 0x000000031100780c */ /* 0x000fda0003f05270 */
[----:B------:R-:W-:Y:S05]  /*7220*/  @!P0 BRA `(.L_x_88) ;  /* 0x0000000000048947 */ /* 0x000fea0003800000 */
[----:B------:R-:W-:Y:S01]  /*7230*/  BPT.TRAP 0x1 ;  /* 0x000000040000795c */ /* 0x000fe20000300000 */
.L_x_88:
[----:B------:R-:W3:Y:S01]  /*7240*/  S2R R3, SR_CgaCtaId ;  /* 0x0000000000037919 */ /* 0x000ee20000008800 */
[----:B-12---:R-:W-:-:S04]  /*7250*/  MOV R0, 0x400 ;  /* 0x0000040000007802 */ /* 0x006fc80000000f00 */
[----:B---3--:R-:W-:Y:S02]  /*7260*/  LEA R9, R3, R0, 0x18 ;  /* 0x0000000003097211 */ /* 0x008fe400078ec0ff */
[----:B------:R-:W-:-:S03]  /*7270*/  SHF.L.U32 R0, R12, 0x1f, RZ ;  /* 0x0000001f0c007819 */ /* 0x000fc600000006ff */
[----:B------:R-:W-:-:S04]  /*7280*/  VIADD R3, R9, 0x36420 ;  /* 0x0003642009037836 */ /* 0x000fc80000000000 */
[C---:B------:R-:W-:Y:S02]  /*7290*/  IMAD R7, R2.reuse, 0x8, R3 ;  /* 0x0000000802077824 */ /* 0x040fe400078e0203 */
[----:B------:R-:W-:Y:S02]  /*72a0*/  VIADD R2, R2, 0x1 ;  /* 0x0000000102027836 */ /* 0x000fe40000000000 */
[----:B------:R-:W1:Y:S03]  /*72b0*/  SYNCS.PHASECHK.TRANS64.TRYWAIT P1, [R7+URZ], R0 ;  /* 0x00000000070075a7 */ /* 0x000e66000802017f */
[----:B------:R-:W-:-:S04]  /*72c0*/  ISETP.NE.AND P2, PT, R2, 0x2, PT ;  /* 0x000000020200780c */ /* 0x000fc80003f45270 */
[----:B------:R-:W-:Y:S02]  /*72d0*/  SEL R5, RZ, 0x1, P2 ;  /* 0x00000001ff057807 */ /* 0x000fe40001000000 */
[----:B------:R-:W-:Y:S02]  /*72e0*/  SEL R2, R2, RZ, P2 ;  /* 0x000000ff02027207 */ /* 0x000fe40001000000 */
[----:B------:R-:W-:-:S03]  /*72f0*/  LOP3.LUT R5, R12, R5, RZ, 0x3c, !PT ;  /* 0x000000050c057212 */ /* 0x000fc600078e3cff */
[----:B------:R-:W-:Y:S01]  /*7300*/  IMAD R3, R2, 0x8, R3 ;  /* 0x0000000802037824 */ /* 0x000fe200078e0203 */
[----:B------:R-:W-:Y:S01]  /*7310*/  SHF.L.U32 R2, R5, 0x1f, RZ ;  /* 0x0000001f05027819 */ /* 0x000fe200000006ff */
[----:B-1----:R-:W-:Y:S06]  /*7320*/  @!P1 BRA `(.L_x_89) ;  /* 0x00000004004c9947 */ /* 0x002fec0003800000 */
.L_x_107:
[----:B------:R-:W2:Y:S02]  /*7330*/  SYNCS.PHASECHK.TRANS64.TRYWAIT P1, [R3+URZ], R2 ;  /* 0x00000002030075a7 */ /* 0x000ea4000802017f */
[----:B--2---:R-:W-:Y:S05]  /*7340*/  @!P1 BRA `(.L_x_90) ;  /* 0x0000000400589947 */ /* 0x004fea0003800000 */
.L_x_108:
[----:B------:R-:W-:Y:S05]  /*7350*/  @!P0 BRA `(.L_x_91) ;  /* 0x0000000000048947 */ /* 0x000fea0003800000 */
[----:B------:R-:W-:Y:S01]  /*7360*/  BPT.TRAP 0x1 ;  /* 0x000000040000795c */ /* 0x000fe20000300000 */
.L_x_91:
[----:B------:R-:W-:-:S07]  /*7370*/  SHF.L.U32 R4, R4, 0x1f, RZ ;  /* 0x0000001f04047819 */ /* 0x000fce00000006ff */
.L_x_92:
[----:B---3--:R3:W4:Y:S02]  /*7380*/  SYNCS.PHASECHK.TRANS64.TRYWAIT P0, [R9+URZ+0x36438], R4 ;  /* 0x03643804090075a7 */ /* 0x008724000800017f */
[----:B----4-:R-:W-:Y:S05]  /*7390*/  @!P0 NANOSLEEP.SYNCS 0x989680 ;  /* 0x009896800000895d */ /* 0x010fea0003900000 */
[----:B------:R-:W4:Y:S02]  /*73a0*/  @!P0 SYNCS.PHASECHK.TRANS64 P0, [R9+URZ+0x36438], R4 ;  /* 0x03643804090085a7 */ /* 0x000f24000800007f */
[----:B----4-:R-:W-:Y:S05]  /*73b0*/  @!P0 BRA `(.L_x_92) ;  /* 0xfffffffc00f08947 */ /* 0x010fea000383ffff */
.L_x_87:
[----:B------:R-:W-:Y:S05]  /*73c0*/  BSYNC B0 ;  /* 0x0000000000007941 */ /* 0x000fea0003800000 */
.L_x_86:
[----:B------:R-:W-:Y:S05]  /*73d0*/  EXIT ;  /* 0x000000000000794d */ /* 0x000fea0003800000 */
.L_x_10:
[----:B------:R-:W-:Y:S02]  /*73e0*/  IMAD.MOV.U32 R12, RZ, RZ, RZ ;  /* 0x000000ffff0c7224 */ /* 0x000fe400078e00ff */
[----:B------:R-:W-:Y:S02]  /*73f0*/  IMAD.MOV.U32 R11, RZ, RZ, 0x1f ;  /* 0x0000001fff0b7424 */ /* 0x000fe400078e00ff */
[----:B------:R-:W-:-:S07]  /*7400*/  IMAD.MOV.U32 R15, RZ, RZ, -0x1 ;  /* 0xffffffffff0f7424 */ /* 0x000fce00078e00ff */
[----:B------:R-:W-:Y:S05]  /*7410*/  WARPSYNC.COLLECTIVE R15, `(.L_x_93) ;  /* 0x000000000f087348 */ /* 0x000fea0003c00000 */
[----:B------:R1:W2:Y:S02]  /*7420*/  SHFL.IDX P6, R14, R13, R12, R11 ;  /* 0x0000000c0d0e7389 */ /* 0x0002a400000c000b */
[----:B-12---:R-:W-:Y:S01]  /*7430*/  ENDCOLLECTIVE ;  /* 0x000000000000791b */ /* 0x006fe20003800000 */
.L_x_93:
[----:B------:R-:W-:Y:S05]  /*7440*/  BRA `(.L_x_94) ;  /* 0xffffff9400cc7947 */ /* 0x000fea000383ffff */
.L_x_12:
[----:B--2---:R2:W3:Y:S02]  /*7450*/  SYNCS.PHASECHK.TRANS64.TRYWAIT P0, [R19+URZ+0x36400], R12 ;  /* 0x0364000c130075a7 */ /* 0x0044e4000800017f */
[----:B---3--:R-:W-:Y:S05]  /*7460*/  @!P0 NANOSLEEP.SYNCS 0x989680 ;  /* 0x009896800000895d */ /* 0x008fea0003900000 */
[----:B------:R-:W3:Y:S02]  /*7470*/  @!P0 SYNCS.PHASECHK.TRANS64 P0, [R19+URZ+0x36400], R12 ;  /* 0x0364000c130085a7 */ /* 0x000ee4000800007f */
[----:B---3--:R-:W-:Y:S05]  /*7480*/  @!P0 BRA `(.L_x_12) ;  /* 0xfffffffc00f08947 */ /* 0x008fea000383ffff */
[----:B------:R-:W-:Y:S05]  /*7490*/  BRA `(.L_x_11) ;  /* 0xffffff9800307947 */ /* 0x000fea000383ffff */
.L_x_17:
[----:B--2---:R2:W3:Y:S02]  /*74a0*/  SYNCS.PHASECHK.TRANS64.TRYWAIT P1, [R4+URZ+0x36410], R9 ;  /* 0x03641009040075a7 */ /* 0x0044e4000802017f */
[----:B---3--:R-:W-:Y:S05]  /*74b0*/  @!P1 NANOSLEEP.SYNCS 0x989680 ;  /* 0x009896800000995d */ /* 0x008fea0003900000 */
[----:B------:R-:W3:Y:S02]  /*74c0*/  @!P1 SYNCS.PHASECHK.TRANS64 P1, [R4+URZ+0x36410], R9 ;  /* 0x03641009040095a7 */ /* 0x000ee4000802007f */
[----:B---3--:R-:W-:Y:S05]  /*74d0*/  @!P1 BRA `(.L_x_17) ;  /* 0xfffffffc00f09947 */ /* 0x008fea000383ffff */
[----:B------:R-:W-:Y:S05]  /*74e0*/  BRA `(.L_x_16) ;  /* 0xffffff9c00e87947 */ /* 0x000fea000383ffff */
.L_x_21:
[----:B------:R1:W1:Y:S02]  /*74f0*/  SYNCS.PHASECHK.TRANS64.TRYWAIT P1, [R19+URZ+0x36430], R8 ;  /* 0x03643008130075a7 */ /* 0x000264000802017f */
[----:B-1----:R-:W-:Y:S05]  /*7500*/  @!P1 NANOSLEEP.SYNCS 0x989680 ;  /* 0x009896800000995d */ /* 0x002fea0003900000 */
[----:B------:R-:W1:Y:S02]  /*7510*/  @!P1 SYNCS.PHASECHK.TRANS64 P1, [R19+URZ+0x36430], R8 ;  /* 0x03643008130095a7 */ /* 0x000e64000802007f */
[----:B-1----:R-:W-:Y:S05]  /*7520*/  @!P1 BRA `(.L_x_21) ;  /* 0xfffffffc00f09947 */ /* 0x002fea000383ffff */
[----:B------:R-:W-:Y:S05]  /*7530*/  BRA `(.L_x_20) ;  /* 0xffffffa4008c7947 */ /* 0x000fea000383ffff */
.L_x_66:
[----:B-1----:R1:W2:Y:S02]  /*7540*/  SYNCS.PHASECHK.TRANS64.TRYWAIT P1, [R0+URZ+0x36420], R10 ;  /* 0x0364200a000075a7 */ /* 0x0022a4000802017f */
[----:B--2---:R-:W-:Y:S05]  /*7550*/  @!P1 NANOSLEEP.SYNCS 0x989680 ;  /* 0x009896800000995d */ /* 0x004fea0003900000 */
[----:B------:R-:W2:Y:S02]  /*7560*/  @!P1 SYNCS.PHASECHK.TRANS64 P1, [R0+URZ+0x36420], R10 ;  /* 0x0364200a000095a7 */ /* 0x000ea4000802007f */
[----:B--2---:R-:W-:Y:S05]  /*7570*/  @!P1 BRA `(.L_x_66) ;  /* 0xfffffffc00f09947 */ /* 0x004fea000383ffff */
[----:B------:R-:W-:Y:S05]  /*7580*/  BRA `(.L_x_95) ;  /* 0xffffffe0001c7947 */ /* 0x000fea000383ffff */
.L_x_70:
[----:B-1----:R1:W2:Y:S02]  /*7590*/  SYNCS.PHASECHK.TRANS64.TRYWAIT P1, [R0+URZ+0x36438], R10 ;  /* 0x0364380a000075a7 */ /* 0x0022a4000802017f */
[----:B--2---:R-:W-:Y:S05]  /*75a0*/  @!P1 NANOSLEEP.SYNCS 0x989680 ;  /* 0x009896800000995d */ /* 0x004fea0003900000 */
[----:B------:R-:W2:Y:S02]  /*75b0*/  @!P1 SYNCS.PHASECHK.TRANS64 P1, [R0+URZ+0x36438], R10 ;  /* 0x0364380a000095a7 */ /* 0x000ea4000802007f */
[----:B--2---:R-:W-:Y:S05]  /*75c0*/  @!P1 BRA `(.L_x_70) ;  /* 0xfffffffc00f09947 */ /* 0x004fea000383ffff */
[----:B------:R-:W-:Y:S05]  /*75d0*/  BRA `(.L_x_96) ;  /* 0xffffffe400d47947 */ /* 0x000fea000383ffff */
.L_x_72:
[----:B--2---:R2:W3:Y:S02]  /*75e0*/  SYNCS.PHASECHK.TRANS64.TRYWAIT P1, [R0+URZ+0x36428], R3 ;  /* 0x03642803000075a7 */ /* 0x0044e4000802017f */
[----:B---3--:R-:W-:Y:S05]  /*75f0*/  @!P1 NANOSLEEP.SYNCS 0x989680 ;  /* 0x009896800000995d */ /* 0x008fea0003900000 */
[----:B------:R-:W3:Y:S02]  /*7600*/  @!P1 SYNCS.PHASECHK.TRANS64 P1, [R0+URZ+0x36428], R3 ;  /* 0x03642803000095a7 */ /* 0x000ee4000802007f */
[----:B---3--:R-:W-:Y:S05]  /*7610*/  @!P1 BRA `(.L_x_72) ;  /* 0xfffffffc00f09947 */ /* 0x008fea000383ffff */
[----:B------:R-:W-:Y:S05]  /*7620*/  BRA `(.L_x_97) ;  /* 0xffffffe800947947 */ /* 0x000fea000383ffff */
.L_x_74:
[----:B--2---:R2:W3:Y:S02]  /*7630*/  SYNCS.PHASECHK.TRANS64.TRYWAIT P1, [R0+URZ+0x36438], R29 ;  /* 0x0364381d000075a7 */ /* 0x0044e4000802017f */
[----:B---3--:R-:W-:Y:S05]  /*7640*/  @!P1 NANOSLEEP.SYNCS 0x989680 ;  /* 0x009896800000995d */ /* 0x008fea0003900000 */
[----:B------:R-:W3:Y:S02]  /*7650*/  @!P1 SYNCS.PHASECHK.TRANS64 P1, [R0+URZ+0x36438], R29 ;  /* 0x0364381d000095a7 */ /* 0x000ee4000802007f */
[----:B---3--:R-:W-:Y:S05]  /*7660*/  @!P1 BRA `(.L_x_74) ;  /* 0xfffffffc00f09947 */ /* 0x008fea000383ffff */
[----:B------:R-:W-:Y:S05]  /*7670*/  BRA `(.L_x_98) ;  /* 0xffffffec00247947 */ /* 0x000fea000383ffff */
.L_x_76:
[----:B------:R-:W-:-:S07]  /*7680*/  SHF.L.U32 R5, R12, 0x1f, RZ ;  /* 0x0000001f0c057819 */ /* 0x000fce00000006ff */
.L_x_99:
[----:B--2---:R2:W3:Y:S02]  /*7690*/  SYNCS.PHASECHK.TRANS64.TRYWAIT P1, [R0+URZ+0x36420], R5 ;  /* 0x03642005000075a7 */ /* 0x0044e4000802017f */
[----:B---3--:R-:W-:Y:S05]  /*76a0*/  @!P1 NANOSLEEP.SYNCS 0x989680 ;  /* 0x009896800000995d */ /* 0x008fea0003900000 */
[----:B------:R-:W3:Y:S02]  /*76b0*/  @!P1 SYNCS.PHASECHK.TRANS64 P1, [R0+URZ+0x36420], R5 ;  /* 0x03642005000095a7 */ /* 0x000ee4000802007f */
[----:B---3--:R-:W-:Y:S05]  /*76c0*/  @!P1 BRA `(.L_x_99) ;  /* 0xfffffffc00f09947 */ /* 0x008fea000383ffff */
[----:B------:R-:W-:Y:S05]  /*76d0*/  BRA `(.L_x_100) ;  /* 0xffffffec00c47947 */ /* 0x000fea000383ffff */
.L_x_79:
[----:B--2---:R2:W3:Y:S02]  /*76e0*/  SYNCS.PHASECHK.TRANS64.TRYWAIT P1, [R0+URZ+0x36438], R10 ;  /* 0x0364380a000075a7 */ /* 0x0044e4000802017f */
[----:B---3--:R-:W-:Y:S05]  /*76f0*/  @!P1 NANOSLEEP.SYNCS 0x989680 ;  /* 0x009896800000995d */ /* 0x008fea0003900000 */
[----:B------:R-:W3:Y:S02]  /*7700*/  @!P1 SYNCS.PHASECHK.TRANS64 P1, [R0+URZ+0x36438], R10 ;  /* 0x0364380a000095a7 */ /* 0x000ee4000802007f */
[----:B---3--:R-:W-:Y:S05]  /*7710*/  @!P1 BRA `(.L_x_79) ;  /* 0xfffffffc00f09947 */ /* 0x008fea000383ffff */
[----:B------:R-:W-:Y:S05]  /*7720*/  BRA `(.L_x_101) ;  /* 0xfffffff0006c7947 */ /* 0x000fea000383ffff */
.L_x_81:
[----:B---3--:R3:W4:Y:S02]  /*7730*/  SYNCS.PHASECHK.TRANS64.TRYWAIT P1, [R0+URZ+0x36428], R5 ;  /* 0x03642805000075a7 */ /* 0x008724000802017f */
[----:B----4-:R-:W-:Y:S05]  /*7740*/  @!P1 NANOSLEEP.SYNCS 0x989680 ;  /* 0x009896800000995d */ /* 0x010fea0003900000 */
[----:B------:R-:W4:Y:S02]  /*7750*/  @!P1 SYNCS.PHASECHK.TRANS64 P1, [R0+URZ+0x36428], R5 ;  /* 0x03642805000095a7 */ /* 0x000f24000802007f */
[----:B----4-:R-:W-:Y:S05]  /*7760*/  @!P1 BRA `(.L_x_81) ;  /* 0xfffffffc00f09947 */ /* 0x010fea000383ffff */
[----:B------:R-:W-:Y:S05]  /*7770*/  BRA `(.L_x_102) ;  /* 0xfffffff400147947 */ /* 0x000fea000383ffff */
.L_x_83:
[----:B---3--:R3:W4:Y:S02]  /*7780*/  SYNCS.PHASECHK.TRANS64.TRYWAIT P1, [R0+URZ+0x36438], R3 ;  /* 0x03643803000075a7 */ /* 0x008724000802017f */
[----:B----4-:R-:W-:Y:S05]  /*7790*/  @!P1 NANOSLEEP.SYNCS 0x989680 ;  /* 0x009896800000995d */ /* 0x010fea0003900000 */
[----:B------:R-:W4:Y:S02]  /*77a0*/  @!P1 SYNCS.PHASECHK.TRANS64 P1, [R0+URZ+0x36438], R3 ;  /* 0x03643803000095a7 */ /* 0x000f24000802007f */
[----:B----4-:R-:W-:Y:S05]  /*77b0*/  @!P1 BRA `(.L_x_83) ;  /* 0xfffffffc00f09947 */ /* 0x010fea000383ffff */
[----:B------:R-:W-:Y:S05]  /*77c0*/  BRA `(.L_x_103) ;  /* 0xfffffff400ac7947 */ /* 0x000fea000383ffff */
.L_x_85:
[----:B------:R-:W-:Y:S01]  /*77d0*/  BSSY B0, `(.L_x_104) ;  /* 0x0000006000007945 */ /* 0x000fe20003800000 */
[----:B------:R-:W-:-:S07]  /*77e0*/  IMAD.MOV.U32 R15, RZ, RZ, -0x1 ;  /* 0xffffffffff0f7424 */ /* 0x000fce00078e00ff */
[----:B-12---:R-:W-:Y:S05]  /*77f0*/  WARPSYNC.COLLECTIVE R15, `(.L_x_105) ;  /* 0x000000000f0c7348 */ /* 0x006fea0003c00000 */
[----:B------:R-:W-:Y:S02]  /*7800*/  ELECT P6, UR62, PT ;  /* 0x00000000003e782f */ /* 0x000fe400038c0000 */
[----:B------:R-:W-:Y:S01]  /*7810*/  MOV R14, UR62 ;  /* 0x0000003e000e7c02 */ /* 0x000fe20008000f00 */
[----:B-12---:R-:W-:Y:S10]  /*7820*/  ENDCOLLECTIVE ;  /* 0x000000000000791b */ /* 0x006ff40003800000 */
.L_x_105:
[----:B------:R-:W-:Y:S05]  /*7830*/  BSYNC B0 ;  /* 0x0000000000007941 */ /* 0x000fea0003800000 */
.L_x_104:
[----:B------:R-:W-:Y:S01]  /*7840*/  PLOP3.LUT P0, PT, P6, PT, PT, 0x80, 0x0 ;  /* 0x000000000000781c */ /* 0x000fe2000370f070 */
[----:B------:R-:W-:-:S12]  /*7850*/  BRA `(.L_x_106) ;  /* 0xfffffff800607947 */ /* 0x000fd8000383ffff */
.L_x_89:
[----:B-1----:R1:W2:Y:S02]  /*7860*/  SYNCS.PHASECHK.TRANS64.TRYWAIT P1, [R7+URZ], R0 ;  /* 0x00000000070075a7 */ /* 0x0022a4000802017f */
[----:B--2---:R-:W-:Y:S05]  /*7870*/  @!P1 NANOSLEEP.SYNCS 0x989680 ;  /* 0x009896800000995d */ /* 0x004fea0003900000 */
[----:B------:R-:W2:Y:S02]  /*7880*/  @!P1 SYNCS.PHASECHK.TRANS64 P1, [R7+URZ], R0 ;  /* 0x00000000070095a7 */ /* 0x000ea4000802007f */
[----:B--2---:R-:W-:Y:S05]  /*7890*/  @!P1 BRA `(.L_x_89) ;  /* 0xfffffffc00f09947 */ /* 0x004fea000383ffff */
[----:B------:R-:W-:Y:S05]  /*78a0*/  BRA `(.L_x_107) ;  /* 0xfffffff800a07947 */ /* 0x000fea000383ffff */
.L_x_90:
[----:B--2---:R2:W3:Y:S02]  /*78b0*/  SYNCS.PHASECHK.TRANS64.TRYWAIT P1, [R3+URZ], R2 ;  /* 0x00000002030075a7 */ /* 0x0044e4000802017f */
[----:B---3--:R-:W-:Y:S05]  /*78c0*/  @!P1 NANOSLEEP.SYNCS 0x989680 ;  /* 0x009896800000995d */ /* 0x008fea0003900000 */
[----:B------:R-:W3:Y:S02]  /*78d0*/  @!P1 SYNCS.PHASECHK.TRANS64 P1, [R3+URZ], R2 ;  /* 0x00000002030095a7 */ /* 0x000ee4000802007f */
[----:B---3--:R-:W-:Y:S05]  /*78e0*/  @!P1 BRA `(.L_x_90) ;  /* 0xfffffffc00f09947 */ /* 0x008fea000383ffff */
[----:B------:R-:W-:Y:S05]  /*78f0*/  BRA `(.L_x_108) ;  /* 0xfffffff800947947 */ /* 0x000fea000383ffff */
.L_x_109:
[----:B------:R-:W-:-:S00]  /*7900*/  BRA `(.L_x_109) ;  /* 0xfffffffc00fc7947 */ /* 0x000fc0000383ffff */
[----:B------:R-:W-:-:S00]  /*7910*/  NOP ;  /* 0x0000000000007918 */ /* 0x000fc00000000000 */
        /* <DEDUP_REMOVED lines=14> */
.L_x_3855:


//--------------------- .text._ZN7cutlass13device_kernelIN5flash11enable_sm90INS1_16FlashAttnBwdSm90INS1_25CollectiveMainloopBwdSm90ILi2ELi1ELi1EN4cute5tupleIJNS5_1CILi1EEES8_S8_EEENS6_IJNS7_ILi64EEENS7_ILi96EEENS7_ILi192EEEEEENS_6half_tEfNS_4arch4Sm90ELb0ELb0ELb0ELb0ELb1ELb0ELb1ELb0ELi3ELi1ELi1ELi1ELb0EEENS1_21CollectiveEpilogueBwdISD_SE_SG_Li384ELb0ELb1ELi3EEENS1_19SingleTileSchedulerILb0ELb0ELb0ELi96EEEEEEEEEvNT_6ParamsE --------------------------
	.section	.text._ZN7cutlass13device_kernelIN5flash11enable_sm90INS1_16FlashAttnBwdSm90INS1_25CollectiveMainloopBwdSm90ILi2ELi1ELi1EN4cute5tupleIJNS5_1CILi1EEES8_S8_EEENS6_IJNS7_ILi64EEENS7_ILi96EEENS7_ILi192EEEEEENS_6half_tEfNS_4arch4Sm90ELb0ELb0ELb0ELb0ELb1ELb0ELb1ELb0ELi3ELi1ELi1ELi1ELb0EEENS1_21CollectiveEpilogueBwdISD_SE_SG_Li384ELb0ELb1ELi3EEENS1_19SingleTileSchedulerILb0ELb0ELb0ELi96EEEEEEEEEvNT_6ParamsE,"ax",@progbits
	.align	128
.text._ZN7cutlass13device_kernelIN5flash11enable_sm90INS1_16FlashAttnBwdSm90INS1_25CollectiveMainloopBwdSm90ILi2ELi1ELi1EN4cute5tupleIJNS5_1CILi1EEES8_S8_EEENS6_IJNS7_ILi64EEENS7_ILi96EEENS7_ILi192EEEEEENS_6half_tEfNS_4arch4Sm90ELb0ELb0ELb0ELb0ELb1ELb0ELb1ELb0ELi3ELi1ELi1ELi1ELb0EEENS1_21CollectiveEpilogueBwdISD_SE_SG_Li384ELb0ELb1ELi3EEENS1_19SingleTileSchedulerILb0ELb0ELb0ELi96EEEEEEEEEvNT_6ParamsE:
        .type           _ZN7cutlass13device_kernelIN5flash11enable_sm90INS1_16FlashAttnBwdSm90INS1_25CollectiveMainloopBwdSm90ILi2ELi1ELi1EN4cute5tupleIJNS5_1CILi1EEES8_S8_EEENS6_IJNS7_ILi64EEENS7_ILi96EEENS7_ILi192EEEEEENS_6half_tEfNS_4arch4Sm90ELb0ELb0ELb0ELb0ELb1ELb0ELb1ELb0ELi3ELi1ELi1ELi1ELb0EEENS1_21CollectiveEpilogueBwdISD_SE_SG_Li384ELb0ELb1ELi3EEENS1_19SingleTileSchedulerILb0ELb0ELb0ELi96EEEEEEEEEvNT_6ParamsE,@function
        .size           _ZN7cutlass13device_kernelIN5flash11enable_sm90INS1_16FlashAttnBwdSm90INS1_25CollectiveMainloopBwdSm90ILi2ELi1ELi1EN4cute5tupleIJNS5_1CILi1EEES8_S8_EEENS6_IJNS7_ILi64EEENS7_ILi96EEENS7_ILi192EEEEEENS_6half_tEfNS_4arch4Sm90ELb0ELb0ELb0ELb0ELb1ELb0ELb1ELb0ELi3ELi1ELi1ELi1ELb0EEENS1_21CollectiveEpilogueBwdISD_SE_SG_Li384ELb0ELb1ELi3EEENS1_19SingleTileSchedulerILb0ELb0ELb0ELi96EEEEEEEEEvNT_6ParamsE,(.L_x_3856 - _ZN7cutlass13device_kernelIN5flash11enable_sm90INS1_16FlashAttnBwdSm90INS1_25CollectiveMainloopBwdSm90ILi2ELi1ELi1EN4cute5tupleIJNS5_1CILi1EEES8_S8_EEENS6_IJNS7_ILi64EEENS7_ILi96EEENS7_ILi192EEEEEENS_6half_tEfNS_4arch4Sm90ELb0ELb0ELb0ELb0ELb1ELb0ELb1ELb0ELi3ELi1ELi1ELi1ELb0EEENS1_21CollectiveEpilogueBwdISD_SE_SG_Li384ELb0ELb1ELi3EEENS1_19SingleTileSchedulerILb0ELb0ELb0ELi96EEEEEEEEEvNT_6ParamsE)
        .other          _ZN7cutlass13device_kernelIN5flash11enable_sm90INS1_16FlashAttnBwdSm90INS1_25CollectiveMainloopBwdSm90ILi2ELi1ELi1EN4cute5tupleIJNS5_1CILi1EEES8_S8_EEENS6_IJNS7_ILi64EEENS7_ILi96EEENS7_ILi192EEEEEENS_6half_tEfNS_4arch4Sm90ELb0ELb0ELb0ELb0ELb1ELb0ELb1ELb0ELi3ELi1ELi1ELi1ELb0EEENS1_21CollectiveEpilogueBwdISD_SE_SG_Li384ELb0ELb1ELi3EEENS1_19SingleTileSchedulerILb0ELb0ELb0ELi96EEEEEEEEEvNT_6ParamsE,@"STO_CUDA_ENTRY STV_DEFAULT"
_ZN7cutlass13device_kernelIN5flash11enable_sm90INS1_16FlashAttnBwdSm90INS1_25CollectiveMainloopBwdSm90ILi2ELi1ELi1EN4cute5tupleIJNS5_1CILi1EEES8_S8_EEENS6_IJNS7_ILi64EEENS7_ILi96EEENS7_ILi192EEEEEENS_6half_tEfNS_4arch4Sm90ELb0ELb0ELb0ELb0ELb1ELb0ELb1ELb0ELi3ELi1ELi1ELi1ELb0EEENS1_21CollectiveEpilogueBwdISD_SE_SG_Li384ELb0ELb1ELi3EEENS1_19SingleTileSchedulerILb0ELb0ELb0ELi96EEEEEEEEEvNT_6ParamsE:
        /* <DEDUP_REMOVED lines=28> */
.L_x_111:
[----:B------:R-:W-:Y:S05]  /*01c0*/  BSYNC B0 ;  /* 0x0000000000007941 */ /* 0x000fea0003800000 */
.L_x_110:
        /* <DEDUP_REMOVED lines=30> */
[----:B------:R1:W1:Y:S01]  /*03b0*/  SYNCS.EXCH.64 URZ, [UR8+0x36420], UR4 ;  /* 0x03642004083f75b2 */ /* 0x0002620008000100 */
[----:B------:R1:W1:Y:S01]  /*03c0*/  SYNCS.EXCH.64 URZ, [UR8+0x36418], UR6 ;  /* 0x03641806083f75b2 */ /* 0x0002620008000100 */
[----:B------:R1:W1:Y:S01]  /*03d0*/  SYNCS.EXCH.64 URZ, [UR8+0x36428], UR4 ;  /* 0x03642804083f75b2 */ /* 0x0002620008000100 */
[----:B------:R-:W-:Y:S01]  /*03e0*/  NOP ;  /* 0x0000000000007918 */ /* 0x000fe20000000000 */
.L_x_112:
[----:B------:R-:W5:Y:S01]  /*03f0*/  SHFL.IDX PT, R3, R0, RZ, 0x1f ;  /* 0x00001fff00037589 */ /* 0x000f6200000e0000 */
[----:B------:R-:W-:Y:S01]  /*0400*/  NOP ;  /* 0x0000000000007918 */ /* 0x000fe20000000000 */
[----:B-----5:R-:W-:-:S13]  /*0410*/  ISETP.NE.AND P0, PT, R3, RZ, PT ;  /* 0x000000ff0300720c */ /* 0x020fda0003f05270 */
        /* <DEDUP_REMOVED lines=15> */
[----:B------:R1:W1:Y:S01]  /*0510*/  SYNCS.EXCH.64 URZ, [UR8+0x36438], UR6 ;  /* 0x03643806083f75b2 */ /* 0x0002620008000100 */
[----:B------:R-:W-:Y:S01]  /*0520*/  NOP ;  /* 0x0000000000007918 */ /* 0x000fe20000000000 */
.L_x_113:
[----:B---3--:R-:W-:Y:S01]  /*0530*/  ISETP.NE.AND P0, PT, R2, RZ, PT ;  /* 0x000000ff0200720c */ /* 0x008fe20003f05270 */
[----:B------:R-:W-:Y:S01]  /*0540*/  IMAD.MOV.U32 R17, RZ, RZ, 0x1 ;  /* 0x00000001ff117424 */ /* 0x000fe200078e00ff */
[----:B------:R-:W-:-:S04]  /*0550*/  NOP ;  /* 0x0000000000007918 */ /* 0x000fc80000000000 */
[----:B------:R-:W-:Y:S01]  /*0560*/  SEL R17, R17, 0x2, !P0 ;  /* 0x0000000211117807 */ /* 0x000fe20004000000 */
[----:B-12-4-:R-:W-:Y:S06]  /*0570*/  BAR.SYNC.DEFER_BLOCKING 0x0 ;  /* 0x0000000000007b1d */ /* 0x016fec0000010000 */
[----:B------:R-:W-:Y:S05]  /*0580*/  @!P0 BRA `(.L_x_114) ;  /* 0x0000003c00648947 */ /* 0x000fea0003800000 */
.L_x_115:
        /* <DEDUP_REMOVED lines=37> */
.L_x_117:
        /* <DEDUP_REMOVED lines=15> */
.L_x_116:
        /* <DEDUP_REMOVED lines=20> */
.L_x_119:
        /* <DEDUP_REMOVED lines=15> */
.L_x_118:
        /* <DEDUP_REMOVED lines=8> */
.L_x_222:
        /* <DEDUP_REMOVED lines=30> */
.L_x_121:
        /* <DEDUP_REMOVED lines=103> */
.L_x_134:
[----:B------:R-:W-:Y:S01]  /*13d0*/  ISETP.NE.AND P0, PT, R13, 0x3, PT ;  /* 0x000000030d00780c */ /* 0x000fe20003f05270 */
[----:B------:R-:W-:-:S12]  /*13e0*/  YIELD ;  /* 0x0000000000007946 */ /* 0x000fd80003800000 */
[----:B--2---:R-:W-:Y:S05]  /*13f0*/  @!P0 BRA `(.L_x_124) ;  /* 0x0000000000048947 */ /* 0x004fea0003800000 */
[----:B------:R-:W-:Y:S01]  /*1400*/  BPT.TRAP 0x1 ;  /* 0x000000040000795c */ /* 0x000fe20000300000 */
.L_x_124:
[----:B------:R-:W-:Y:S02]  /*1410*/  LEA R4, R3, UR37, 0x3 ;  /* 0x0000002503047c11 */ /* 0x000fe4000f8e18ff */
[----:B------:R-:W-:-:S04]  /*1420*/  SHF.L.U32 R9, R12, 0x1f, RZ ;  /* 0x0000001f0c097819 */ /* 0x000fc800000006ff */
[----:B------:R1:W2:Y:S01]  /*1430*/  SYNCS.PHASECHK.TRANS64.TRYWAIT P1, [R4+URZ+0x36410], R9 ;  /* 0x03641009040075a7 */ /* 0x0002a2000802017f */
[----:B------:R-:W-:Y:S05]  /*1440*/  @!P0 BRA `(.L_x_125) ;  /* 0x0000000000048947 */ /* 0x000fea0003800000 */
[----:B------:R-:W-:Y:S01]  /*1450*/  BPT.TRAP 0x1 ;  /* 0x000000040000795c */ /* 0x000fe20000300000 */
.L_x_125:
[----:B--2---:R-:W-:Y:S05]  /*1460*/  @P1 BRA `(.L_x_126) ;  /* 0x0000000000081947 */ /* 0x004fea0003800000 */
[----:B------:R-:W2:Y:S02]  /*1470*/  SYNCS.PHASECHK.TRANS64.TRYWAIT P1, [R4+URZ+0x36410], R9 ;  /* 0x03641009040075a7 */ /* 0x000ea4000802017f */
[----:B--2---:R-:W-:Y:S05]  /*1480*/  @!P1 BRA `(.L_x_127) ;  /* 0x0000006800089947 */ /* 0x004fea0003800000 */
.L_x_126:
        /* <DEDUP_REMOVED lines=100> */
[----:B------:R3:W1:Y:S01]  /*1ad0*/  LDS R20, [R8+0x30020] ;  /* 0x0300200008147984 */ /* 0x0006620000000800 */
[----:B------:R-:W-:Y:S05]  /*1ae0*/  @!P0 BRA `(.L_x_128) ;  /* 0x0000000000048947 */ /* 0x000fea0003800000 */
[----:B------:R-:W-:Y:S01]  /*1af0*/  BPT.TRAP 0x1 ;  /* 0x000000040000795c */ /* 0x000fe20000300000 */
.L_x_128:
[----:B---3--:R-:W-:-:S04]  /*1b00*/  SHF.L.U32 R8, R7, 0x1f, RZ ;  /* 0x0000001f07087819 */ /* 0x008fc800000006ff */
[----:B------:R3:W1:Y:S01]  /*1b10*/  SYNCS.PHASECHK.TRANS64.TRYWAIT P1, [UR37+0x36430], R8 ;  /* 0x03643008ff0075a7 */ /* 0x0006620008020165 */
[----:B------:R-:W-:Y:S05]  /*1b20*/  @!P0 BRA `(.L_x_129) ;  /* 0x0000000000048947 */ /* 0x000fea0003800000 */
[----:B------:R-:W-:Y:S01]  /*1b30*/  BPT.TRAP 0x1 ;  /* 0x000000040000795c */ /* 0x000fe20000300000 */
.L_x_129:
[----:B-1----:R-:W-:Y:S05]  /*1b40*/  @P1 BRA `(.L_x_130) ;  /* 0x0000000000081947 */ /* 0x002fea0003800000 */
[----:B------:R-:W1:Y:S02]  /*1b50*/  SYNCS.PHASECHK.TRANS64.TRYWAIT P1, [UR37+0x36430], R8 ;  /* 0x03643008ff0075a7 */ /* 0x000e640008020165 */
[----:B-1----:R-:W-:Y:S05]  /*1b60*/  @!P1 BRA `(.L_x_131) ;  /* 0x0000006000649947 */ /* 0x002fea0003800000 */
.L_x_130:
        /* <DEDUP_REMOVED lines=20> */
[--C-:B------:R-:W-:Y:S01]  /*1cb0*/  FFMA.FTZ R138, R9, UR7, -R20.reuse ;  /* 0x00000007098a7c23 */ /* 0x100fe20008010814 */
        /* <DEDUP_REMOVED lines=283> */
.L_x_132:
        /* <DEDUP_REMOVED lines=60> */
.L_x_133:
        /* <DEDUP_REMOVED lines=12> */
.L_x_123:
        /* <DEDUP_REMOVED lines=68> */
.L_x_135:
        /* <DEDUP_REMOVED lines=20> */
.L_x_136:
        /* <DEDUP_REMOVED lines=18> */
.L_x_137:
        /* <DEDUP_REMOVED lines=18> */
.L_x_138:
        /* <DEDUP_REMOVED lines=132> */
.L_x_140:
[----:B------:R-:W-:Y:S05]  /*42f0*/  BSYNC B0 ;  /* 0x0000000000007941 */ /* 0x000fea0003800000 */
.L_x_139:
[----:B------:R-:W-:-:S04]  /*4300*/  DEPBAR.LE SB0, 0x0 ;  /* 0x000080000000791a */ /* 0x000fc80000000000 */
[----:B------:R-:W-:Y:S05]  /*4310*/  EXIT ;  /* 0x000000000000794d */ /* 0x000fea0003800000 */
.L_x_114:
        /* <DEDUP_REMOVED lines=14> */
[----:B------:R-:W-:Y:S01]  /*4400*/  ULDC UR13, c[0x0][0x288] ;  /* 0x0000a200000d7ab9 */ /* 0x000fe20000000800 */
[----:B------:R-:W-:Y:S01]  /*4410*/  ULDC.64 UR14, c[0x0][0x2e0] ;  /* 0x0000b800000e7ab9 */ /* 0x000fe20000000a00 */
[----:B------:R-:W-:-:S04]  /*4420*/  ELECT P0, URZ, PT ;  /* 0x00000000003f782f */ /* 0x000fc80003800000 */
[----:B------:R-:W2:Y:S01]  /*4430*/  LDC R4, c[0x0][0x280] ;  /* 0x0000a000ff047b82 */ /* 0x000ea20000000800 */
[----:B-1----:R-:W-:Y:S02]  /*4440*/  USHF.R.S32.HI UR10, URZ, 0x1f, UR16 ;  /* 0x0000001f3f0a7899 */ /* 0x002fe40008011410 */
[----:B------:R-:W-:Y:S02]  /*4450*/  UIMAD.WIDE.U32 UR4, UR16, UR8, URZ ;  /* 0x00000008100472a5 */ /* 0x000fe4000f8e003f */
[----:B------:R-:W-:Y:S01]  /*4460*/  UIMAD UR6, UR10, UR8, URZ ;  /* 0x000000080a0672a4 */ /* 0x000fe2000f8e023f */
[----:B--2---:R-:W-:-:S03]  /*4470*/  ISETP.GE.AND P1, PT, R4, 0x1, PT ;  /* 0x000000010400780c */ /* 0x004fc60003f26270 */
[----:B------:R-:W-:Y:S02]  /*4480*/  UIMAD UR7, UR16, UR9, UR6 ;  /* 0x00000009100772a4 */ /* 0x000fe4000f8e0206 */
[----:B------:R-:W-:Y:S02]  /*4490*/  USHF.R.S32.HI UR6, URZ, 0x1f, UR11 ;  /* 0x0000001f3f067899 */ /* 0x000fe4000801140b */
[----:B------:R-:W-:Y:S02]  /*44a0*/  UIMAD UR9, UR11, UR13, URZ ;  /* 0x0000000d0b0972a4 */ /* 0x000fe4000f8e023f */
[----:B------:R-:W-:Y:S02]  /*44b0*/  UIMAD UR6, UR6, UR14, URZ ;  /* 0x0000000e060672a4 */ /* 0x000fe4000f8e023f */
[----:B------:R-:W-:Y:S02]  /*44c0*/  UIADD3 UR5, UR5, UR7, URZ ;  /* 0x0000000705057290 */ /* 0x000fe4000fffe03f */
[----:B------:R-:W-:-:S02]  /*44d0*/  UIADD3 UR8, UP0, UR9, UR16, URZ ;  /* 0x0000001009087290 */ /* 0x000fc4000ff1e03f */
[----:B------:R-:W-:Y:S02]  /*44e0*/  UIMAD UR12, UR11, UR15, UR6 ;  /* 0x0000000f0b0c72a4 */ /* 0x000fe4000f8e0206 */
[----:B------:R-:W-:Y:S02]  /*44f0*/  UIMAD.WIDE.U32 UR6, UR11, UR14, UR4 ;  /* 0x0000000e0b0672a5 */ /* 0x000fe4000f8e0004 */
[----:B------:R-:W-:Y:S01]  /*4500*/  ULEA.HI.X.SX32 UR9, UR9, UR10, 0x1, UP0 ;  /* 0x0000000a09097291 */ /* 0x000fe200080f0e3f */
[----:B------:R-:W-:Y:S11]  /*4510*/  @!P1 EXIT ;  /* 0x000000000000994d */ /* 0x000ff60003800000 */
[----:B------:R-:W1:Y:S01]  /*4520*/  S2R R5, SR_TID.X ;  /* 0x0000000000057919 */ /* 0x000e620000002100 */
[C---:B------:R-:W-:Y:S01]  /*4530*/  VIADD R0, R4.reuse, 0x3f ;  /* 0x0000003f04007836 */ /* 0x040fe20000000000 */
[----:B------:R-:W-:Y:S01]  /*4540*/  ISETP.GE.AND P1, PT, R4, 0x41, PT ;  /* 0x000000410400780c */ /* 0x000fe20003f26270 */
[----:B------:R-:W-:Y:S01]  /*4550*/  ULDC UR4, c[0x0][0x760] ;  /* 0x0001d80000047ab9 */ /* 0x000fe20000000800 */
[----:B------:R-:W2:Y:S01]  /*4560*/  S2UR UR24, SR_CTAID.X ;  /* 0x00000000001879c3 */ /* 0x000ea20000002500 */
[----:B------:R-:W-:Y:S01]  /*4570*/  UIMAD UR13, UR13, UR4, URZ ;  /* 0x000000040d0d72a4 */ /* 0x000fe2000f8e023f */
[----:B------:R-:W-:Y:S01]  /*4580*/  SHF.R.S32.HI R3, RZ, 0x1f, R0 ;  /* 0x0000001fff037819 */ /* 0x000fe20000011400 */
[----:B------:R-:W-:Y:S01]  /*4590*/  UIADD3 UR12, UR7, UR12, URZ ;  /* 0x0000000c070c7290 */ /* 0x000fe2000fffe03f */
[----:B------:R-:W-:Y:S02]  /*45a0*/  UMOV UR4, URZ ;  /* 0x0000003f00047c82 */ /* 0x000fe40008000000 */
[----:B------:R-:W-:Y:S01]  /*45b0*/  LEA.HI R3, R3, R0, RZ, 0x6 ;  /* 0x0000000003037211 */ /* 0x000fe200078f30ff */
[----:B------:R-:W-:-:S03]  /*45c0*/  ULDC.64 UR20, c[0x0][0x208] ;  /* 0x0000820000147ab9 */ /* 0x000fc60000000a00 */
[----:B------:R-:W-:-:S04]  /*45d0*/  SHF.R.S32.HI R2, RZ, 0x6, R3 ;  /* 0x00000006ff027819 */ /* 0x000fc80000011403 */
[----:B------:R-:W-:Y:S02]  /*45e0*/  VIMNMX R2, R2, 0x1, !PT ;  /* 0x0000000102027848 */ /* 0x000fe40007fe0100 */
[----:B-1----:R-:W-:Y:S02]  /*45f0*/  LOP3.LUT R0, R5, 0x1f, RZ, 0xc0, !PT ;  /* 0x0000001f05007812 */ /* 0x002fe400078ec0ff */
[----:B------:R-:W-:Y:S01]  /*4600*/  LOP3.LUT R5, R2, 0x1, RZ, 0xc0, !PT ;  /* 0x0000000102057812 */ /* 0x000fe200078ec0ff */
[----:B--2---:R-:W-:Y:S06]  /*4610*/  @!P1 BRA `(.L_x_142) ;  /* 0x0000000c00449947 */ /* 0x004fec0003800000 */
[----:B------:R-:W-:Y:S01]  /*4620*/  ULDC.64 UR16, c[0x0][0x2c0] ;  /* 0x0000b00000107ab9 */ /* 0x000fe20000000a00 */
[----:B------:R-:W-:Y:S01]  /*4630*/  IMAD.IADD R4, R2, 0x1, -R5 ;  /* 0x0000000102047824 */ /* 0x000fe200078e0a05 */
[----:B------:R-:W-:Y:S01]  /*4640*/  ULEA UR16, UP0, UR6, UR16, 0x2 ;  /* 0x0000001006107291 */ /* 0x000fe2000f80103f */
[----:B------:R-:W-:Y:S01]  /*4650*/  UMOV UR5, URZ ;  /* 0x0000003f00057c82 */ /* 0x000fe20008000000 */
[----:B------:R-:W-:Y:S02]  /*4660*/  UMOV UR4, URZ ;  /* 0x0000003f00047c82 */ /* 0x000fe40008000000 */
[----:B------:R-:W-:Y:S02]  /*4670*/  ULEA.HI.X UR17, UR6, UR17, UR12, 0x2, UP0 ;  /* 0x0000001106117291 */ /* 0x000fe400080f140c */
[----:B------:R-:W-:-:S04]  /*4680*/  UIADD3 UR16, UP0, UR16, 0x4000, URZ ;  /* 0x0000400010107890 */ /* 0x000fc8000ff1e03f */
[----:B------:R-:W-:-:S12]  /*4690*/  UIADD3.X UR17, URZ, UR17, URZ, UP0, !UPT ;  /* 0x000000113f117290 */ /* 0x000fd800087fe43f */
.L_x_175:
[----:B------:R-:W-:Y:S01]  /*46a0*/  UIMAD UR19, UR13, UR4, URZ ;  /* 0x000000040d1372a4 */ /* 0x000fe2000f8e023f */
[----:B------:R-:W-:Y:S01]  /*46b0*/  ISETP.NE.AND P1, PT, R0, RZ, PT ;  /* 0x000000ff0000720c */ /* 0x000fe20003f25270 */
[----:B------:R-:W-:Y:S01]  /*46c0*/  ULDC.64 UR10, c[0x0][0x768] ;  /* 0x0001da00000a7ab9 */ /* 0x000fe20000000a00 */
[----:B------:R-:W-:Y:S01]  /*46d0*/  VIADD R4, R4, 0xfffffffe ;  /* 0xfffffffe04047836 */ /* 0x000fe20000000000 */
[----:B------:R-:W-:Y:S01]  /*46e0*/  UIADD3 UR14, UP0, UR19, UR8, URZ ;  /* 0x00000008130e7290 */ /* 0x000fe2000ff1e03f */
[----:B------:R-:W-:Y:S03]  /*46f0*/  BSSY B0, `(.L_x_143) ;  /* 0x000000d000007945 */ /* 0x000fe60003800000 */
[----:B------:R-:W-:Y:S01]  /*4700*/  ULEA.HI.X.SX32 UR15, UR19, UR9, 0x1, UP0 ;  /* 0x00000009130f7291 */ /* 0x000fe200080f0e3f */
[----:B------:R-:W-:Y:S01]  /*4710*/  ISETP.NE.AND P2, PT, R4, RZ, PT ;  /* 0x000000ff0400720c */ /* 0x000fe20003f45270 */
[----:B------:R-:W-:-:S04]  /*4720*/  ULEA UR18, UP0, UR14, UR10, 0x2 ;  /* 0x0000000a0e127291 */ /* 0x000fc8000f80103f */
[----:B------:R-:W-:Y:S02]  /*4730*/  ULEA.HI.X UR15, UR14, UR11, UR15, 0x2, UP0 ;  /* 0x0000000b0e0f7291 */ /* 0x000fe400080f140f */
[----:B-1----:R-:W-:-:S04]  /*4740*/  IMAD.U32 R2, RZ, RZ, UR18 ;  /* 0x00000012ff027e24 */ /* 0x002fc8000f8e00ff */
[----:B------:R-:W-:Y:S01]  /*4750*/  IMAD.U32 R3, RZ, RZ, UR15 ;  /* 0x0000000fff037e24 */ /* 0x000fe2000f8e00ff */
[----:B------:R-:W-:Y:S06]  /*4760*/  @P1 BRA `(.L_x_144) ;  /* 0x0000000000141947 */ /* 0x000fec0003800000 */
.L_x_145:
[----:B------:R-:W2:Y:S04]  /*4770*/  LDG.E.STRONG.GPU R6, desc[UR20][R2.64] ;  /* 0x0000001402067981 */ /* 0x000ea8000c1ef900 */
[----:B--2---:R-:W-:Y:S01]  /*4780*/  CCTL.IVALL ;  /* 0x00000000ff00798f */ /* 0x004fe20002000000 */
[----:B------:R-:W-:Y:S05]  /*4790*/  YIELD ;  /* 0x0000000000007946 */ /* 0x000fea0003800000 */
[----:B------:R-:W-:-:S13]  /*47a0*/  ISETP.NE.AND P3, PT, R6, UR24, PT ;  /* 0x0000001806007c0c */ /* 0x000fda000bf65270 */
[----:B------:R-:W-:Y:S05]  /*47b0*/  @P3 BRA `(.L_x_145) ;  /* 0xfffffffc00ec3947 */ /* 0x000fea000383ffff */
.L_x_144:
[----:B------:R-:W-:Y:S05]  /*47c0*/  BSYNC B0 ;  /* 0x0000000000007941 */ /* 0x000fea0003800000 */
.L_x_143:
[----:B------:R-:W-:-:S03]  /*47d0*/  UMOV UR14, 0xffffffff ;  /* 0xffffffff000e7882 */ /* 0x000fc60000000000 */
[----:B------:R-:W-:Y:S05]  /*47e0*/  BRA.DIV UR14, `(.L_x_146) ;  /* 0x000000360e587947 */ /* 0x000fea000b800000 */
[----:B------:R-:W-:Y:S01]  /*47f0*/  NOP ;  /* 0x0000000000007918 */ /* 0x000fe20000000000 */
.L_x_225:
[----:B------:R-:W-:Y:S05]  /*4800*/  WARPSYNC.ALL ;  /* 0x0000000000007948 */ /* 0x000fea0003800000 */
[----:B------:R-:W-:Y:S06]  /*4810*/  BAR.SYNC.DEFER_BLOCKING 0xd, 0xa0 ;  /* 0x0342800000007b1d */ /* 0x000fec0000010000 */
[----:B------:R-:W-:Y:S04]  /*4820*/  BSSY B0, `(.L_x_147) ;  /* 0x0000011000007945 */ /* 0x000fe80003800000 */
[----:B------:R-:W-:Y:S05]  /*4830*/  @!P0 BRA `(.L_x_148) ;  /* 0x00000000003c8947 */ /* 0x000fea0003800000 */
[----:B------:R-:W1:Y:S01]  /*4840*/  S2UR UR18, SR_CgaCtaId ;  /* 0x00000000001279c3 */ /* 0x000e620000008800 */
[----:B------:R-:W-:Y:S01]  /*4850*/  UIMAD UR14, UR4, 0x3000, URZ ;  /* 0x00003000040e78a4 */ /* 0x000fe2000f8e023f */
[----:B------:R-:W-:Y:S01]  /*4860*/  UMOV UR15, 0x400 ;  /* 0x00000400000f7882 */ /* 0x000fe20000000000 */
[----:B------:R-:W-:Y:S02]  /*4870*/  ULDC.64 UR22, c[0x0][0x2c0] ;  /* 0x0000b00000167ab9 */ /* 0x000fe40000000a00 */
[----:B------:R-:W-:Y:S01]  /*4880*/  UIADD3 UR25, UP0, UR14, UR6, URZ ;  /* 0x000000060e197290 */ /* 0x000fe2000ff1e03f */
[----:B------:R-:W-:Y:S01]  /*4890*/  UMOV UR26, 0x0 ;  /* 0x00000000001a7882 */ /* 0x000fe20000000000 */
[----:B------:R-:W-:Y:S01]  /*48a0*/  UMOV UR27, 0x14f00000 ;  /* 0x14f00000001b7882 */ /* 0x000fe20000000000 */
[----:B-1----:R-:W-:Y:S02]  /*48b0*/  ULEA UR18, UR18, UR15, 0x18 ;  /* 0x0000000f12127291 */ /* 0x002fe4000f8ec03f */
[----:B------:R-:W-:-:S02]  /*48c0*/  ULEA.HI.X.SX32 UR15, UR14, UR12, 0x1, UP0 ;  /* 0x0000000c0e0f7291 */ /* 0x000fc400080f0e3f */
[----:B------:R-:W-:Y:S02]  /*48d0*/  ULEA UR14, UP0, UR25, UR22, 0x2 ;  /* 0x00000016190e7291 */ /* 0x000fe4000f80103f */
[----:B------:R-:W-:Y:S02]  /*48e0*/  UIADD3 UR18, UR18, 0x12000, URZ ;  /* 0x0001200012127890 */ /* 0x000fe4000fffe03f */
[----:B------:R-:W-:Y:S01]  /*48f0*/  ULEA.HI.X UR15, UR25, UR23, UR15, 0x2, UP0 ;  /* 0x00000017190f7291 */ /* 0x000fe200080f140f */
[----:B------:R-:W-:-:S08]  /*4900*/  UMOV UR22, 0x400 ;  /* 0x0000040000167882 */ /* 0x000fd00000000000 */
[----:B------:R1:W-:Y:S02]  /*4910*/  UBLKRED.G.S.ADD.F32.RN [UR14], [UR18], UR22, desc[UR26] ;  /* 0x00001a0e120073bb */ /* 0x0003e400080a1416 */
[----:B-1----:R0:W-:Y:S02]  /*4920*/  UTMACMDFLUSH ;  /* 0x00000000000079b7 */ /* 0x0021e40000000000 */
.L_x_148:
[----:B------:R-:W-:Y:S05]  /*4930*/  BSYNC B0 ;  /* 0x0000000000007941 */ /* 0x000fea0003800000 */
.L_x_147:
[----:B------:R-:W-:Y:S01]  /*4940*/  UIMAD UR14, UR5, 0x6000, URZ ;  /* 0x00006000050e78a4 */ /* 0x000fe2000f8e023f */
[----:B------:R-:W-:Y:S03]  /*4950*/  BAR.SYNC.DEFER_BLOCKING 0xe, 0xa0 ;  /* 0x0382800000007b1d */ /* 0x000fe60000010000 */
[----:B------:R-:W-:-:S03]  /*4960*/  UIMAD.WIDE UR14, UR14, 0x4, UR16 ;  /* 0x000000040e0e78a5 */ /* 0x000fc6000f8e0210 */
        /* <DEDUP_REMOVED lines=11> */
.L_x_150:
[----:B------:R-:W-:Y:S05]  /*4a20*/  BSYNC B0 ;  /* 0x0000000000007941 */ /* 0x000fea0003800000 */
.L_x_149:
[----:B------:R-:W-:Y:S06]  /*4a30*/  BAR.SYNC.DEFER_BLOCKING 0xf, 0xa0 ;  /* 0x03c2800000007b1d */ /* 0x000fec0000010000 */
[----:B------:R-:W-:Y:S04]  /*4a40*/  BSSY B0, `(.L_x_151) ;  /* 0x000000e000007945 */ /* 0x000fe80003800000 */
[----:B------:R-:W-:Y:S05]  /*4a50*/  @!P0 BRA `(.L_x_152) ;  /* 0x0000000000308947 */ /* 0x000fea0003800000 */
[----:B------:R-:W1:Y:S01]  /*4a60*/  S2UR UR22, SR_CgaCtaId ;  /* 0x00000000001679c3 */ /* 0x000e620000008800 */
[----:B------:R-:W-:Y:S01]  /*4a70*/  UMOV UR18, 0x400 ;  /* 0x0000040000127882 */ /* 0x000fe20000000000 */
[----:B------:R-:W-:Y:S01]  /*4a80*/  UMOV UR25, 0x400 ;  /* 0x0000040000197882 */ /* 0x000fe20000000000 */
[----:B------:R-:W-:Y:S01]  /*4a90*/  UMOV UR26, 0x0 ;  /* 0x00000000001a7882 */ /* 0x000fe20000000000 */
[----:B------:R-:W-:Y:S01]  /*4aa0*/  UMOV UR27, 0x14f00000 ;  /* 0x14f00000001b7882 */ /* 0x000fe20000000000 */
[----:B-1----:R-:W-:Y:S02]  /*4ab0*/  ULEA UR18, UR22, UR18, 0x18 ;  /* 0x0000001216127291 */ /* 0x002fe4000f8ec03f */
[----:B------:R-:W-:Y:S02]  /*4ac0*/  UIADD3 UR22, UP0, UR14, 0x4000, URZ ;  /* 0x000040000e167890 */ /* 0x000fe4000ff1e03f */
[----:B------:R-:W-:Y:S02]  /*4ad0*/  UIADD3 UR18, UR18, 0x1a000, URZ ;  /* 0x0001a00012127890 */ /* 0x000fe4000fffe03f */
[----:B------:R-:W-:-:S09]  /*4ae0*/  UIADD3.X UR23, URZ, UR15, URZ, UP0, !UPT ;  /* 0x0000000f3f177290 */ /* 0x000fd200087fe43f */
[----:B------:R1:W-:Y:S01]  /*4af0*/  UBLKRED.G.S.ADD.F32.RN [UR22], [UR18], UR25, desc[UR26] ;  /* 0x00001a16120073bb */ /* 0x0003e200080a1419 */
[----:B------:R0:W-:Y:S01]  /*4b00*/  UTMACMDFLUSH ;  /* 0x00000000000079b7 */ /* 0x0001e20000000000 */
[----:B-1----:R-:W-:-:S04]  /*4b10*/  DEPBAR.LE SB0, 0x2 ;  /* 0x000080800000791a */ /* 0x002fc80000000000 */
.L_x_152:
[----:B------:R-:W-:Y:S05]  /*4b20*/  BSYNC B0 ;  /* 0x0000000000007941 */ /* 0x000fea0003800000 */
.L_x_151:
[----:B------:R-:W-:Y:S06]  /*4b30*/  BAR.ARV 0xa, 0xa0 ;  /* 0x0282800000007b1d */ /* 0x000fec0000002000 */
[----:B------:R-:W-:Y:S04]  /*4b40*/  BSSY B0, `(.L_x_153) ;  /* 0x0000003000007945 */ /* 0x000fe80003800000 */
[----:B------:R-:W-:Y:S05]  /*4b50*/  @!P0 BRA `(.L_x_154) ;  /* 0x0000000000048947 */ /* 0x000fea0003800000 */
[----:B------:R-:W-:-:S04]  /*4b60*/  DEPBAR.LE SB0, 0x1 ;  /* 0x000080400000791a */ /* 0x000fc80000000000 */
.L_x_154:
[----:B------:R-:W-:Y:S05]  /*4b70*/  BSYNC B0 ;  /* 0x0000000000007941 */ /* 0x000fea0003800000 */
.L_x_153:
[----:B------:R-:W-:Y:S06]  /*4b80*/  BAR.ARV 0xb, 0xa0 ;  /* 0x02c2800000007b1d */ /* 0x000fec0000002000 */
[----:B------:R-:W-:Y:S04]  /*4b90*/  BSSY B0, `(.L_x_155) ;  /* 0x0000003000007945 */ /* 0x000fe80003800000 */
[----:B------:R-:W-:Y:S05]  /*4ba0*/  @!P0 BRA `(.L_x_156) ;  /* 0x0000000000048947 */ /* 0x000fea0003800000 */
[----:B------:R-:W-:-:S04]  /*4bb0*/  DEPBAR.LE SB0, 0x0 ;  /* 0x000080000000791a */ /* 0x000fc80000000000 */
.L_x_156:
[----:B------:R-:W-:Y:S05]  /*4bc0*/  BSYNC B0 ;  /* 0x0000000000007941 */ /* 0x000fea0003800000 */
.L_x_155:
[----:B------:R-:W-:Y:S06]  /*4bd0*/  BAR.ARV 0xc, 0xa0 ;  /* 0x0302800000007b1d */ /* 0x000fec0000002000 */
[----:B------:R-:W-:Y:S01]  /*4be0*/  NOP ;  /* 0x0000000000007918 */ /* 0x000fe20000000000 */
[----:B------:R-:W-:Y:S04]  /*4bf0*/  BSSY B0, `(.L_x_157) ;  /* 0x0000011000007945 */ /* 0x000fe80003800000 */
[----:B------:R-:W-:Y:S05]  /*4c00*/  @P1 BRA `(.L_x_158) ;  /* 0x00000000003c1947 */ /* 0x000fea0003800000 */
[----:B------:R-:W-:Y:S01]  /*4c10*/  @!PT LDS RZ, [RZ] ;  /* 0x00000000fffff984 */ /* 0x000fe20000000800 */
[----:B------:R-:W-:Y:S01]  /*4c20*/  @!PT LDS RZ, [RZ] ;  /* 0x00000000fffff984 */ /* 0x000fe20000000800 */
[----:B------:R-:W-:Y:S01]  /*4c30*/  @!PT LDS RZ, [RZ] ;  /* 0x00000000fffff984 */ /* 0x000fe20000000800 */
[----:B------:R-:W-:Y:S01]  /*4c40*/  @!PT LDS RZ, [RZ] ;  /* 0x00000000fffff984 */ /* 0x000fe20000000800 */
[----:B------:R1:W-:Y:S06]  /*4c50*/  MEMBAR.ALL.CTA ;  /* 0x0000000000007992 */ /* 0x0003ec0000008000 */
[----:B-1----:R-:W-:Y:S06]  /*4c60*/  MEMBAR.ALL.GPU ;  /* 0x0000000000007992 */ /* 0x002fec000000a000 */
[----:B------:R-:W-:-:S00]  /*4c70*/  ERRBAR ;  /* 0x00000000000079ab */ /* 0x000fc00000000000 */
[----:B------:R-:W-:Y:S06]  /*4c80*/  CGAERRBAR ;  /* 0x00000000000075ab */ /* 0x000fec0000000000 */
[----:B012345:R-:W-:Y:S01]  /*4c90*/  CCTL.IVALL ;  /* 0x00000000ff00798f */ /* 0x03ffe20002000000 */
[----:B------:R-:W1:Y:S01]  /*4ca0*/  S2R R6, SR_LANEID ;  /* 0x0000000000067919 */ /* 0x000e620000000000 */
[----:B------:R-:W-:Y:S02]  /*4cb0*/  VOTEU.ANY UR18, UPT, PT ;  /* 0x0000000000127886 */ /* 0x000fe400038e0100 */
[----:B------:R-:W-:-:S02]  /*4cc0*/  UFLO.U32 UR22, UR18 ;  /* 0x00000012001672bd */ /* 0x000fc400080e0000 */
[----:B------:R-:W2:Y:S04]  /*4cd0*/  POPC R7, UR18 ;  /* 0x0000001200077d09 */ /* 0x000ea80008000000 */
[----:B-1----:R-:W-:-:S13]  /*4ce0*/  ISETP.EQ.U32.AND P3, PT, R6, UR22, PT ;  /* 0x0000001606007c0c */ /* 0x002fda000bf62070 */
[----:B--2---:R1:W-:Y:S02]  /*4cf0*/  @P3 REDG.E.ADD.S32.STRONG.GPU desc[UR20][R2.64], R7 ;  /* 0x000000070200398e */ /* 0x0043e4000c10e394 */
.L_x_158:
[----:B------:R-:W-:Y:S05]  /*4d00*/  BSYNC B0 ;  /* 0x0000000000007941 */ /* 0x000fea0003800000 */
.L_x_157:
[----:B------:R-:W-:Y:S01]  /*4d10*/  UIADD3 UR18, UR13, UR19, URZ ;  /* 0x000000130d127290 */ /* 0x000fe2000fffe03f */
[----:B------:R-:W-:Y:S03]  /*4d20*/  BSSY B0, `(.L_x_159) ;  /* 0x000000d000007945 */ /* 0x000fe60003800000 */
[----:B------:R-:W-:-:S04]  /*4d30*/  UIADD3 UR19, UP0, UR18, UR8, URZ ;  /* 0x0000000812137290 */ /* 0x000fc8000ff1e03f */
[----:B------:R-:W-:Y:S02]  /*4d40*/  ULEA.HI.X.SX32 UR18, UR18, UR9, 0x1, UP0 ;  /* 0x0000000912127291 */ /* 0x000fe400080f0e3f */
[----:B------:R-:W-:-:S04]  /*4d50*/  ULEA UR10, UP0, UR19, UR10, 0x2 ;  /* 0x0000000a130a7291 */ /* 0x000fc8000f80103f */
[----:B------:R-:W-:Y:S02]  /*4d60*/  ULEA.HI.X UR18, UR19, UR11, UR18, 0x2, UP0 ;  /* 0x0000000b13127291 */ /* 0x000fe400080f1412 */
[----:B-1----:R-:W-:-:S04]  /*4d70*/  IMAD.U32 R2, RZ, RZ, UR10 ;  /* 0x0000000aff027e24 */ /* 0x002fc8000f8e00ff */
[----:B------:R-:W-:Y:S01]  /*4d80*/  IMAD.U32 R3, RZ, RZ, UR18 ;  /* 0x00000012ff037e24 */ /* 0x000fe2000f8e00ff */
[----:B------:R-:W-:Y:S06]  /*4d90*/  @P1 BRA `(.L_x_160) ;  /* 0x0000000000141947 */ /* 0x000fec0003800000 */
.L_x_161:
[----:B------:R-:W2:Y:S04]  /*4da0*/  LDG.E.STRONG.GPU R6, desc[UR20][R2.64] ;  /* 0x0000001402067981 */ /* 0x000ea8000c1ef900 */
[----:B--2---:R-:W-:Y:S01]  /*4db0*/  CCTL.IVALL ;  /* 0x00000000ff00798f */ /* 0x004fe20002000000 */
[----:B------:R-:W-:Y:S05]  /*4dc0*/  YIELD ;  /* 0x0000000000007946 */ /* 0x000fea0003800000 */
[----:B------:R-:W-:-:S13]  /*4dd0*/  ISETP.NE.AND P3, PT, R6, UR24, PT ;  /* 0x0000001806007c0c */ /* 0x000fda000bf65270 */
[----:B------:R-:W-:Y:S05]  /*4de0*/  @P3 BRA `(.L_x_161) ;  /* 0xfffffffc00ec3947 */ /* 0x000fea000383ffff */
.L_x_160:
[----:B------:R-:W-:Y:S05]  /*4df0*/  BSYNC B0 ;  /* 0x0000000000007941 */ /* 0x000fea0003800000 */
.L_x_159:
[----:B------:R-:W-:-:S03]  /*4e00*/  UMOV UR10, 0xffffffff ;  /* 0xffffffff000a7882 */ /* 0x000fc60000000000 */
[----:B------:R-:W-:Y:S05]  /*4e10*/  BRA.DIV UR10, `(.L_x_162) ;  /* 0x0000002e0ae87947 */ /* 0x000fea000b800000 */
[----:B------:R-:W-:Y:S01]  /*4e20*/  NOP ;  /* 0x0000000000007918 */ /* 0x000fe20000000000 */
.L_x_228:
[----:B------:R-:W-:Y:S05]  /*4e30*/  WARPSYNC.ALL ;  /* 0x0000000000007948 */ /* 0x000fea0003800000 */
[----:B------:R-:W-:Y:S06]  /*4e40*/  BAR.SYNC.DEFER_BLOCKING 0xd, 0xa0 ;  /* 0x0342800000007b1d */ /* 0x000fec0000010000 */
[----:B------:R-:W-:Y:S04]  /*4e50*/  BSSY B0, `(.L_x_163) ;  /* 0x000000d000007945 */ /* 0x000fe80003800000 */
[----:B------:R-:W-:Y:S05]  /*4e60*/  @!P0 BRA `(.L_x_164) ;  /* 0x00000000002c8947 */ /* 0x000fea0003800000 */
[----:B------:R-:W1:Y:S01]  /*4e70*/  S2UR UR11, SR_CgaCtaId ;  /* 0x00000000000b79c3 */ /* 0x000e620000008800 */
[----:B------:R-:W-:Y:S01]  /*4e80*/  UMOV UR10, 0x400 ;  /* 0x00000400000a7882 */ /* 0x000fe20000000000 */
[----:B------:R-:W-:Y:S01]  /*4e90*/  UIADD3 UR18, UP0, UR14, 0x8000, URZ ;  /* 0x000080000e127890 */ /* 0x000fe2000ff1e03f */
[----:B------:R-:W-:Y:S01]  /*4ea0*/  UMOV UR22, 0x0 ;  /* 0x0000000000167882 */ /* 0x000fe20000000000 */
[----:B------:R-:W-:Y:S02]  /*4eb0*/  UMOV UR23, 0x14f00000 ;  /* 0x14f0000000177882 */ /* 0x000fe40000000000 */
[----:B------:R-:W-:Y:S02]  /*4ec0*/  UIADD3.X UR19, URZ, UR15, URZ, UP0, !UPT ;  /* 0x0000000f3f137290 */ /* 0x000fe400087fe43f */
[----:B-1----:R-:W-:-:S03]  /*4ed0*/  ULEA UR10, UR11, UR10, 0x18 ;  /* 0x0000000a0b0a7291 */ /* 0x002fc6000f8ec03f */
[----:B------:R-:W-:Y:S01]  /*4ee0*/  UMOV UR11, 0x400 ;  /* 0x00000400000b7882 */ /* 0x000fe20000000000 */
[----:B------:R-:W-:-:S09]  /*4ef0*/  UIADD3 UR10, UR10, 0x12000, URZ ;  /* 0x000120000a0a7890 */ /* 0x000fd2000fffe03f */
[----:B------:R1:W-:Y:S02]  /*4f00*/  UBLKRED.G.S.ADD.F32.RN [UR18], [UR10], UR11, desc[UR22] ;  /* 0x000016120a0073bb */ /* 0x0003e400080a140b */
[----:B-1----:R0:W-:Y:S02]  /*4f10*/  UTMACMDFLUSH ;  /* 0x00000000000079b7 */ /* 0x0021e40000000000 */
.L_x_164:
[----:B------:R-:W-:Y:S05]  /*4f20*/  BSYNC B0 ;  /* 0x0000000000007941 */ /* 0x000fea0003800000 */
.L_x_163:
        /* <DEDUP_REMOVED lines=14> */
.L_x_166:
[----:B------:R-:W-:Y:S05]  /*5010*/  BSYNC B0 ;  /* 0x0000000000007941 */ /* 0x000fea0003800000 */
.L_x_165:
        /* <DEDUP_REMOVED lines=12> */
[----:B------:R1:W-:Y:S01]  /*50e0*/  UBLKRED.G.S.ADD.F32.RN [UR18], [UR10], UR11, desc[UR22] ;  /* 0x000016120a0073bb */ /* 0x0003e200080a140b */
[----:B------:R0:W-:Y:S01]  /*50f0*/  UTMACMDFLUSH ;  /* 0x00000000000079b7 */ /* 0x0001e20000000000 */
[----:B-1----:R-:W-:-:S04]  /*5100*/  DEPBAR.LE SB0, 0x2 ;  /* 0x000080800000791a */ /* 0x002fc80000000000 */
.L_x_168:
[----:B------:R-:W-:Y:S05]  /*5110*/  BSYNC B0 ;  /* 0x0000000000007941 */ /* 0x000fea0003800000 */
.L_x_167:
[----:B------:R-:W-:Y:S06]  /*5120*/  BAR.ARV 0xa, 0xa0 ;  /* 0x0282800000007b1d */ /* 0x000fec0000002000 */
[----:B------:R-:W-:Y:S04]  /*5130*/  BSSY B0, `(.L_x_169) ;  /* 0x0000003000007945 */ /* 0x000fe80003800000 */
[----:B------:R-:W-:Y:S05]  /*5140*/  @!P0 BRA `(.L_x_170) ;  /* 0x0000000000048947 */ /* 0x000fea0003800000 */
[----:B------:R-:W-:-:S04]  /*5150*/  DEPBAR.LE SB0, 0x1 ;  /* 0x000080400000791a */ /* 0x000fc80000000000 */
.L_x_170:
[----:B------:R-:W-:Y:S05]  /*5160*/  BSYNC B0 ;  /* 0x0000000000007941 */ /* 0x000fea0003800000 */
.L_x_169:
[----:B------:R-:W-:Y:S06]  /*5170*/  BAR.ARV 0xb, 0xa0 ;  /* 0x02c2800000007b1d */ /* 0x000fec0000002000 */
[----:B------:R-:W-:Y:S04]  /*5180*/  BSSY B0, `(.L_x_171) ;  /* 0x0000003000007945 */ /* 0x000fe80003800000 */
[----:B------:R-:W-:Y:S05]  /*5190*/  @!P0 BRA `(.L_x_172) ;  /* 0x0000000000048947 */ /* 0x000fea0003800000 */
[----:B------:R-:W-:-:S04]  /*51a0*/  DEPBAR.LE SB0, 0x0 ;  /* 0x000080000000791a */ /* 0x000fc80000000000 */
.L_x_172:
[----:B------:R-:W-:Y:S05]  /*51b0*/  BSYNC B0 ;  /* 0x0000000000007941 */ /* 0x000fea0003800000 */
.L_x_171:
[----:B------:R-:W-:Y:S06]  /*51c0*/  BAR.ARV 0xc, 0xa0 ;  /* 0x0302800000007b1d */ /* 0x000fec0000002000 */
[----:B------:R-:W-:Y:S01]  /*51d0*/  NOP ;  /* 0x0000000000007918 */ /* 0x000fe20000000000 */
[----:B------:R-:W-:Y:S04]  /*51e0*/  BSSY B0, `(.L_x_173) ;  /* 0x0000011000007945 */ /* 0x000fe80003800000 */
[----:B------:R-:W-:Y:S05]  /*51f0*/  @P1 BRA `(.L_x_174) ;  /* 0x00000000003c1947 */ /* 0x000fea0003800000 */
[----:B------:R-:W1:Y:S01]  /*5200*/  S2R R6, SR_LANEID ;  /* 0x0000000000067919 */ /* 0x000e620000000000 */
[----:B------:R-:W-:Y:S01]  /*5210*/  @!PT LDS RZ, [RZ] ;  /* 0x00000000fffff984 */ /* 0x000fe20000000800 */
[----:B------:R-:W-:Y:S01]  /*5220*/  @!PT LDS RZ, [RZ] ;  /* 0x00000000fffff984 */ /* 0x000fe20000000800 */
[----:B------:R-:W-:Y:S01]  /*5230*/  @!PT LDS RZ, [RZ] ;  /* 0x00000000fffff984 */ /* 0x000fe20000000800 */
[----:B------:R-:W-:Y:S01]  /*5240*/  @!PT LDS RZ, [RZ] ;  /* 0x00000000fffff984 */ /* 0x000fe20000000800 */
[----:B------:R2:W-:Y:S06]  /*5250*/  MEMBAR.ALL.CTA ;  /* 0x0000000000007992 */ /* 0x0005ec0000008000 */
[----:B--2---:R-:W-:Y:S06]  /*5260*/  MEMBAR.ALL.GPU ;  /* 0x0000000000007992 */ /* 0x004fec000000a000 */
[----:B------:R-:W-:-:S00]  /*5270*/  ERRBAR ;  /* 0x00000000000079ab */ /* 0x000fc00000000000 */
[----:B------:R-:W-:Y:S06]  /*5280*/  CGAERRBAR ;  /* 0x00000000000075ab */ /* 0x000fec0000000000 */
[----:B012345:R-:W-:Y:S01]  /*5290*/  CCTL.IVALL ;  /* 0x00000000ff00798f */ /* 0x03ffe20002000000 */
[----:B------:R-:W-:Y:S02]  /*52a0*/  VOTEU.ANY UR10, UPT, PT ;  /* 0x00000000000a7886 */ /* 0x000fe400038e0100 */
[----:B------:R-:W-:Y:S02]  /*52b0*/  UFLO.U32 UR11, UR10 ;  /* 0x0000000a000b72bd */ /* 0x000fe400080e0000 */
[----:B------:R-:W2:Y:S04]  /*52c0*/  POPC R7, UR10 ;  /* 0x0000000a00077d09 */ /* 0x000ea80008000000 */
[----:B-1----:R-:W-:-:S13]  /*52d0*/  ISETP.EQ.U32.AND P1, PT, R6, UR11, PT ;  /* 0x0000000b06007c0c */ /* 0x002fda000bf22070 */
[----:B--2---:R1:W-:Y:S02]  /*52e0*/  @P1 REDG.E.ADD.S32.STRONG.GPU desc[UR20][R2.64], R7 ;  /* 0x000000070200198e */ /* 0x0043e4000c10e394 */
.L_x_174:
[----:B------:R-:W-:Y:S05]  /*52f0*/  BSYNC B0 ;  /* 0x0000000000007941 */ /* 0x000fea0003800000 */
.L_x_173:
[----:B------:R-:W-:Y:S02]  /*5300*/  UIADD3 UR4, UR4, 0x2, URZ ;  /* 0x0000000204047890 */ /* 0x000fe4000fffe03f */
[----:B------:R-:W-:Y:S01]  /*5310*/  UIADD3 UR5, UR5, 0x1, URZ ;  /* 0x0000000105057890 */ /* 0x000fe2000fffe03f */
[----:B------:R-:W-:Y:S11]  /*5320*/  @P2 BRA `(.L_x_175) ;  /* 0xfffffff000dc2947 */ /* 0x000ff6000383ffff */
.L_x_142:
[----:B------:R-:W-:-:S13]  /*5330*/  ISETP.NE.AND P1, PT, R5, RZ, PT ;  /* 0x000000ff0500720c */ /* 0x000fda0003f25270 */
[----:B------:R-:W-:Y:S05]  /*5340*/  @!P1 EXIT ;  /* 0x000000000000994d */ /* 0x000fea0003800000 */
[----:B------:R-:W-:Y:S01]  /*5350*/  UIMAD UR5, UR13, UR4, URZ ;  /* 0x000000040d0572a4 */ /* 0x000fe2000f8e023f */
[----:B------:R-:W-:Y:S01]  /*5360*/  ISETP.NE.AND P2, PT, R0, RZ, PT ;  /* 0x000000ff0000720c */ /* 0x000fe20003f45270 */
[----:B------:R-:W-:Y:S01]  /*5370*/  ULDC.64 UR14, c[0x0][0x768] ;  /* 0x0001da00000e7ab9 */ /* 0x000fe20000000a00 */
[----:B------:R-:W-:Y:S01]  /*5380*/  BSSY B0, `(.L_x_176) ;  /* 0x000000d000007945 */ /* 0x000fe20003800000 */
[----:B------:R-:W-:-:S04]  /*5390*/  UIADD3 UR10, UP0, UR5, UR8, URZ ;  /* 0x00000008050a7290 */ /* 0x000fc8000ff1e03f */
[----:B------:R-:W-:Y:S02]  /*53a0*/  ULEA.HI.X.SX32 UR5, UR5, UR9, 0x1, UP0 ;  /* 0x0000000905057291 */ /* 0x000fe400080f0e3f */
[----:B------:R-:W-:-:S04]  /*53b0*/  ULEA UR11, UP0, UR10, UR14, 0x2 ;  /* 0x0000000e0a0b7291 */ /* 0x000fc8000f80103f */
[----:B------:R-:W-:Y:S02]  /*53c0*/  ULEA.HI.X UR5, UR10, UR15, UR5, 0x2, UP0 ;  /* 0x0000000f0a057291 */ /* 0x000fe400080f1405 */
[----:B-1----:R-:W-:-:S04]  /*53d0*/  IMAD.U32 R2, RZ, RZ, UR11 ;  /* 0x0000000bff027e24 */ /* 0x002fc8000f8e00ff */
[----:B------:R-:W-:Y:S01]  /*53e0*/  IMAD.U32 R3, RZ, RZ, UR5 ;  /* 0x00000005ff037e24 */ /* 0x000fe2000f8e00ff */
[----:B------:R-:W-:Y:S06]  /*53f0*/  @P2 BRA `(.L_x_177) ;  /* 0x0000000000142947 */ /* 0x000fec0003800000 */
.L_x_178:
[----:B------:R-:W2:Y:S04]  /*5400*/  LDG.E.STRONG.GPU R0, desc[UR20][R2.64] ;  /* 0x0000001402007981 */ /* 0x000ea8000c1ef900 */
[----:B--2---:R-:W-:Y:S01]  /*5410*/  CCTL.IVALL ;  /* 0x00000000ff00798f */ /* 0x004fe20002000000 */
[----:B------:R-:W-:Y:S05]  /*5420*/  YIELD ;  /* 0x0000000000007946 */ /* 0x000fea0003800000 */
[----:B------:R-:W-:-:S13]  /*5430*/  ISETP.NE.AND P1, PT, R0, UR24, PT ;  /* 0x0000001800007c0c */ /* 0x000fda000bf25270 */
[----:B------:R-:W-:Y:S05]  /*5440*/  @P1 BRA `(.L_x_178) ;  /* 0xfffffffc00ec1947 */ /* 0x000fea000383ffff */
.L_x_177:
[----:B------:R-:W-:Y:S05]  /*5450*/  BSYNC B0 ;  /* 0x0000000000007941 */ /* 0x000fea0003800000 */
.L_x_176:
[----:B------:R-:W-:-:S03]  /*5460*/  UMOV UR5, 0xffffffff ;  /* 0xffffffff00057882 */ /* 0x000fc60000000000 */
[----:B------:R-:W-:Y:S05]  /*5470*/  BRA.DIV UR5, `(.L_x_179) ;  /* 0x0000002a056c7947 */ /* 0x000fea000b800000 */
[----:B------:R-:W-:Y:S01]  /*5480*/  NOP ;  /* 0x0000000000007918 */ /* 0x000fe20000000000 */
.L_x_231:
[----:B------:R-:W-:Y:S01]  /*5490*/  IMAD.U32 R6, RZ, RZ, UR4 ;  /* 0x00000004ff067e24 */ /* 0x000fe2000f8e00ff */
[----:B------:R-:W-:Y:S05]  /*54a0*/  WARPSYNC.ALL ;  /* 0x0000000000007948 */ /* 0x000fea0003800000 */
[----:B------:R-:W-:Y:S01]  /*54b0*/  BAR.SYNC.DEFER_BLOCKING 0xd, 0xa0 ;  /* 0x0342800000007b1d */ /* 0x000fe20000010000 */
[----:B------:R-:W-:-:S05]  /*54c0*/  IMAD R6, R6, 0x3000, RZ ;  /* 0x0000300006067824 */ /* 0x000fca00078e02ff */
[----:B------:R-:W-:Y:S04]  /*54d0*/  BSSY B0, `(.L_x_180) ;  /* 0x0000012000007945 */ /* 0x000fe80003800000 */
[----:B------:R-:W-:Y:S05]  /*54e0*/  @!P0 BRA `(.L_x_181) ;  /* 0x0000000000408947 */ /* 0x000fea0003800000 */
[----:B------:R-:W1:Y:S01]  /*54f0*/  LDC.64 R8, c[0x0][0x2c0] ;  /* 0x0000b000ff087b82 */ /* 0x000e620000000a00 */
[C---:B------:R-:W-:Y:S01]  /*5500*/  IADD3 R4, P1, R6.reuse, UR6, RZ ;  /* 0x0000000606047c10 */ /* 0x040fe2000ff3e0ff */
[----:B------:R-:W-:Y:S01]  /*5510*/  UMOV UR5, 0x400 ;  /* 0x0000040000057882 */ /* 0x000fe20000000000 */
[----:B------:R-:W-:Y:S01]  /*5520*/  UMOV UR16, 0x0 ;  /* 0x0000000000107882 */ /* 0x000fe20000000000 */
[----:B------:R-:W-:Y:S01]  /*5530*/  UMOV UR17, 0x14f00000 ;  /* 0x14f0000000117882 */ /* 0x000fe20000000000 */
[----:B------:R-:W-:-:S03]  /*5540*/  LEA.HI.X.SX32 R5, R6, UR12, 0x1, P1 ;  /* 0x0000000c06057c11 */ /* 0x000fc600088f0eff */
[----:B------:R-:W2:Y:S01]  /*5550*/  S2UR UR10, SR_CgaCtaId ;  /* 0x00000000000a79c3 */ /* 0x000ea20000008800 */
[----:B-1----:R-:W-:-:S04]  /*5560*/  LEA R0, P1, R4, R8, 0x2 ;  /* 0x0000000804007211 */ /* 0x002fc800078210ff */
[----:B------:R-:W-:Y:S02]  /*5570*/  LEA.HI.X R4, R4, R9, R5, 0x2, P1 ;  /* 0x0000000904047211 */ /* 0x000fe400008f1405 */
[----:B------:R-:W-:Y:S02]  /*5580*/  R2UR UR14, R0 ;  /* 0x00000000000e72ca */ /* 0x000fe400000e0000 */
[----:B------:R-:W-:Y:S01]  /*5590*/  R2UR UR15, R4 ;  /* 0x00000000040f72ca */ /* 0x000fe200000e0000 */
[----:B--2---:R-:W-:-:S03]  /*55a0*/  ULEA UR5, UR10, UR5, 0x18 ;  /* 0x000000050a057291 */ /* 0x004fc6000f8ec03f */
[----:B------:R-:W-:Y:S01]  /*55b0*/  UMOV UR10, 0x400 ;  /* 0x00000400000a7882 */ /* 0x000fe20000000000 */
[----:B------:R-:W-:-:S09]  /*55c0*/  UIADD3 UR5, UR5, 0x12000, URZ ;  /* 0x0001200005057890 */ /* 0x000fd2000fffe03f */
[----:B------:R1:W-:Y:S02]  /*55d0*/  UBLKRED.G.S.ADD.F32.RN [UR14], [UR5], UR10, desc[UR16] ;  /* 0x0000100e050073bb */ /* 0x0003e400080a140a */
[----:B-1----:R0:W-:Y:S02]  /*55e0*/  UTMACMDFLUSH ;  /* 0x00000000000079b7 */ /* 0x0021e40000000000 */
.L_x_181:
[----:B------:R-:W-:Y:S05]  /*55f0*/  BSYNC B0 ;  /* 0x0000000000007941 */ /* 0x000fea0003800000 */
.L_x_180:
[----:B------:R-:W-:Y:S06]  /*5600*/  BAR.SYNC.DEFER_BLOCKING 0xe, 0xa0 ;  /* 0x0382800000007b1d */ /* 0x000fec0000010000 */
[----:B------:R-:W-:Y:S04]  /*5610*/  BSSY B0, `(.L_x_182) ;  /* 0x0000012000007945 */ /* 0x000fe80003800000 */
[----:B------:R-:W-:Y:S05]  /*5620*/  @!P0 BRA `(.L_x_183) ;  /* 0x0000000000408947 */ /* 0x000fea0003800000 */
[----:B------:R-:W1:Y:S01]  /*5630*/  S2UR UR15, SR_CgaCtaId ;  /* 0x00000000000f79c3 */ /* 0x000e620000008800 */
[----:B------:R-:W-:Y:S01]  /*5640*/  R2UR UR5, R6 ;  /* 0x00000000060572ca */ /* 0x000fe200000e0000 */
[----:B------:R-:W-:Y:S01]  /*5650*/  UMOV UR14, 0x400 ;  /* 0x00000400000e7882 */ /* 0x000fe20000000000 */
[----:B------:R-:W-:Y:S01]  /*5660*/  ULDC.64 UR10, c[0x0][0x2c0] ;  /* 0x0000b000000a7ab9 */ /* 0x000fe20000000a00 */
[----:B------:R-:W-:-:S10]  /*5670*/  UMOV UR17, 0x14f00000 ;  /* 0x14f0000000117882 */ /* 0x000fd40000000000 */
[----:B------:R-:W-:-:S04]  /*5680*/  UIADD3 UR5, UR5, 0x1000, URZ ;  /* 0x0000100005057890 */ /* 0x000fc8000fffe03f */
[----:B------:R-:W-:-:S04]  /*5690*/  UIADD3 UR16, UP0, UR5, UR6, URZ ;  /* 0x0000000605107290 */ /* 0x000fc8000ff1e03f */
[----:B------:R-:W-:Y:S02]  /*56a0*/  ULEA.HI.X.SX32 UR5, UR5, UR12, 0x1, UP0 ;  /* 0x0000000c05057291 */ /* 0x000fe400080f0e3f */
[----:B-1----:R-:W-:Y:S02]  /*56b0*/  ULEA UR14, UR15, UR14, 0x18 ;  /* 0x0000000e0f0e7291 */ /* 0x002fe4000f8ec03f */
[----:B------:R-:W-:Y:S02]  /*56c0*/  ULEA UR10, UP0, UR16, UR10, 0x2 ;  /* 0x0000000a100a7291 */ /* 0x000fe4000f80103f */
[----:B------:R-:W-:Y:S02]  /*56d0*/  UIADD3 UR14, UR14, 0x16000, URZ ;  /* 0x000160000e0e7890 */ /* 0x000fe4000fffe03f */
[----:B------:R-:W-:-:S03]  /*56e0*/  ULEA.HI.X UR11, UR16, UR11, UR5, 0x2, UP0 ;  /* 0x0000000b100b7291 */ /* 0x000fc600080f1405 */
[----:B------:R-:W-:Y:S01]  /*56f0*/  UMOV UR5, 0x400 ;  /* 0x0000040000057882 */ /* 0x000fe20000000000 */
[----:B------:R-:W-:-:S05]  /*5700*/  UMOV UR16, 0x0 ;  /* 0x0000000000107882 */ /* 0x000fca0000000000 */
[----:B------:R1:W-:Y:S02]  /*5710*/  UBLKRED.G.S.ADD.F32.RN [UR10], [UR14], UR5, desc[UR16] ;  /* 0x0000100a0e0073bb */ /* 0x0003e400080a1405 */
[----:B-1----:R0:W-:Y:S02]  /*5720*/  UTMACMDFLUSH ;  /* 0x00000000000079b7 */ /* 0x0021e40000000000 */
.L_x_183:
[----:B------:R-:W-:Y:S05]  /*5730*/  BSYNC B0 ;  /* 0x0000000000007941 */ /* 0x000fea0003800000 */
.L_x_182:
        /* <DEDUP_REMOVED lines=17> */
[----:B------:R1:W-:Y:S01]  /*5850*/  UBLKRED.G.S.ADD.F32.RN [UR10], [UR14], UR5, desc[UR16] ;  /* 0x0000100a0e0073bb */ /* 0x0003e200080a1405 */
[----:B------:R0:W-:Y:S01]  /*5860*/  UTMACMDFLUSH ;  /* 0x00000000000079b7 */ /* 0x0001e20000000000 */
[----:B-1----:R-:W-:-:S04]  /*5870*/  DEPBAR.LE SB0, 0x2 ;  /* 0x000080800000791a */ /* 0x002fc80000000000 */
.L_x_185:
[----:B------:R-:W-:Y:S05]  /*5880*/  BSYNC B0 ;  /* 0x0000000000007941 */ /* 0x000fea0003800000 */
.L_x_184:
[----:B------:R-:W-:Y:S06]  /*5890*/  BAR.ARV 0xa, 0xa0 ;  /* 0x0282800000007b1d */ /* 0x000fec0000002000 */
[----:B------:R-:W-:Y:S04]  /*58a0*/  BSSY B0, `(.L_x_186) ;  /* 0x0000003000007945 */ /* 0x000fe80003800000 */
[----:B------:R-:W-:Y:S05]  /*58b0*/  @!P0 BRA `(.L_x_187) ;  /* 0x0000000000048947 */ /* 0x000fea0003800000 */
[----:B------:R-:W-:-:S04]  /*58c0*/  DEPBAR.LE SB0, 0x1 ;  /* 0x000080400000791a */ /* 0x000fc80000000000 */
.L_x_187:
[----:B------:R-:W-:Y:S05]  /*58d0*/  BSYNC B0 ;  /* 0x0000000000007941 */ /* 0x000fea0003800000 */
.L_x_186:
[----:B------:R-:W-:Y:S06]  /*58e0*/  BAR.ARV 0xb, 0xa0 ;  /* 0x02c2800000007b1d */ /* 0x000fec0000002000 */
[----:B------:R-:W-:Y:S04]  /*58f0*/  BSSY B0, `(.L_x_188) ;  /* 0x0000003000007945 */ /* 0x000fe80003800000 */
[----:B------:R-:W-:Y:S05]  /*5900*/  @!P0 BRA `(.L_x_189) ;  /* 0x0000000000048947 */ /* 0x000fea0003800000 */
[----:B------:R-:W-:-:S04]  /*5910*/  DEPBAR.LE SB0, 0x0 ;  /* 0x000080000000791a */ /* 0x000fc80000000000 */
.L_x_189:
[----:B------:R-:W-:Y:S05]  /*5920*/  BSYNC B0 ;  /* 0x0000000000007941 */ /* 0x000fea0003800000 */
.L_x_188:
        /* <DEDUP_REMOVED lines=19> */
.L_x_191:
[----:B------:R-:W-:Y:S05]  /*5a60*/  BSYNC B0 ;  /* 0x0000000000007941 */ /* 0x000fea0003800000 */
.L_x_190:
[----:B------:R-:W-:Y:S05]  /*5a70*/  EXIT ;  /* 0x000000000000794d */ /* 0x000fea0003800000 */
.L_x_141:
        /* <DEDUP_REMOVED lines=57> */
.L_x_232:
        /* <DEDUP_REMOVED lines=9> */
.L_x_195:
        /* <DEDUP_REMOVED lines=102> */
.L_x_206:
[----:B-1----:R-:W-:-:S05]  /*6500*/  IMAD.MOV.U32 R10, RZ, RZ, 0x1 ;  /* 0x00000001ff0a7424 */ /* 0x002fca00078e00ff */
[----:B------:R-:W-:-:S04]  /*6510*/  SHF.L.U32 R10, R10, 0x1f, RZ ;  /* 0x0000001f0a0a7819 */ /* 0x000fc800000006ff */
[----:B------:R-:W1:Y:S02]  /*6520*/  SYNCS.PHASECHK.TRANS64.TRYWAIT P1, [R0+URZ+0x36438], R10 ;  /* 0x0364380a000075a7 */ /* 0x000e64000802017f */
[----:B-123--:R-:W-:Y:S05]  /*6530*/  @!P1 BRA `(.L_x_198) ;  /* 0x00000018006c9947 */ /* 0x00efea0003800000 */
.L_x_233:
[----:B------:R-:W-:Y:S05]  /*6540*/  @P0 BRA `(.L_x_199) ;  /* 0x0000000000140947 */ /* 0x000fea0003800000 */
[----:B------:R-:W-:Y:S01]  /*6550*/  ISETP.NE.AND P1, PT, R16, RZ, PT ;  /* 0x000000ff1000720c */ /* 0x000fe20003f25270 */
[----:B------:R-:W-:-:S04]  /*6560*/  IMAD.MOV.U32 R3, RZ, RZ, 0x6100 ;  /* 0x00006100ff037424 */ /* 0x000fc800078e00ff */
[----:B------:R2:W-:Y:S08]  /*6570*/  SYNCS.ARRIVE.TRANS64 RZ, [R0+URZ+0x36430], R3 ;  /* 0x0364300300ff79a7 */ /* 0x0005f0000800003f */
[----:B------:R-:W-:Y:S05]  /*6580*/  @!P1 BRA `(.L_x_199) ;  /* 0x0000000000049947 */ /* 0x000fea0003800000 */
[----:B------:R-:W-:Y:S01]  /*6590*/  BPT.TRAP 0x1 ;  /* 0x000000040000795c */ /* 0x000fe20000300000 */
.L_x_199:
        /* <DEDUP_REMOVED lines=47> */
.L_x_234:
[----:B------:R-:W-:Y:S05]  /*6890*/  @P0 BRA `(.L_x_201) ;  /* 0x0000000000140947 */ /* 0x000fea0003800000 */
[----:B------:R-:W-:Y:S01]  /*68a0*/  ISETP.NE.AND P1, PT, R16, RZ, PT ;  /* 0x000000ff1000720c */ /* 0x000fe20003f25270 */
[----:B--2---:R-:W-:-:S04]  /*68b0*/  IMAD.MOV.U32 R3, RZ, RZ, 0x6100 ;  /* 0x00006100ff037424 */ /* 0x004fc800078e00ff */
[----:B------:R3:W-:Y:S08]  /*68c0*/  SYNCS.ARRIVE.TRANS64 RZ, [R0+URZ+0x36418], R3 ;  /* 0x0364180300ff79a7 */ /* 0x0007f0000800003f */
[----:B------:R-:W-:Y:S05]  /*68d0*/  @!P1 BRA `(.L_x_201) ;  /* 0x0000000000049947 */ /* 0x000fea0003800000 */
[----:B------:R-:W-:Y:S01]  /*68e0*/  BPT.TRAP 0x1 ;  /* 0x000000040000795c */ /* 0x000fe20000300000 */
.L_x_201:
        /* <DEDUP_REMOVED lines=35> */
.L_x_235:
        /* <DEDUP_REMOVED lines=9> */
.L_x_203:
        /* <DEDUP_REMOVED lines=37> */
.L_x_237:
[----:B------:R-:W-:Y:S05]  /*6e00*/  @P0 BRA `(.L_x_205) ;  /* 0x0000000000140947 */ /* 0x000fea0003800000 */
[----:B------:R-:W-:Y:S01]  /*6e10*/  ISETP.NE.AND P1, PT, R16, RZ, PT ;  /* 0x000000ff1000720c */ /* 0x000fe20003f25270 */
[----:B--2---:R-:W-:-:S04]  /*6e20*/  IMAD.MOV.U32 R5, RZ, RZ, 0x6100 ;  /* 0x00006100ff057424 */ /* 0x004fc800078e00ff */
[----:B------:R3:W-:Y:S08]  /*6e30*/  SYNCS.ARRIVE.TRANS64 RZ, [R0+URZ+0x36410], R5 ;  /* 0x0364100500ff79a7 */ /* 0x0007f0000800003f */
[----:B------:R-:W-:Y:S05]  /*6e40*/  @!P1 BRA `(.L_x_205) ;  /* 0x0000000000049947 */ /* 0x000fea0003800000 */
[----:B------:R-:W-:Y:S01]  /*6e50*/  BPT.TRAP 0x1 ;  /* 0x000000040000795c */ /* 0x000fe20000300000 */
.L_x_205:
        /* <DEDUP_REMOVED lines=36> */
.L_x_197:
[----:B------:R-:W-:Y:S01]  /*70a0*/  ISETP.NE.AND P1, PT, R21, RZ, PT ;  /* 0x000000ff1500720c */ /* 0x000fe20003f25270 */
[----:B------:R-:W-:-:S12]  /*70b0*/  IMAD.MOV.U32 R4, RZ, RZ, 0x1 ;  /* 0x00000001ff047424 */ /* 0x000fd800078e00ff */
[----:B------:R-:W-:Y:S05]  /*70c0*/  @!P1 BRA `(.L_x_196) ;  /* 0x0000000400649947 */ /* 0x000fea0003800000 */
[----:B------:R-:W2:Y:S02]  /*70d0*/  SYNCS.PHASECHK.TRANS64.TRYWAIT P1, [R0+URZ+0x36438], R10 ;  /* 0x0364380a000075a7 */ /* 0x000ea4000802017f */
[----:B--2---:R-:W-:Y:S05]  /*70e0*/  @!P1 BRA `(.L_x_207) ;  /* 0x0000000c00d49947 */ /* 0x004fea0003800000 */
.L_x_238:
[----:B------:R-:W-:Y:S05]  /*70f0*/  @P0 BRA `(.L_x_208) ;  /* 0x0000000000140947 */ /* 0x000fea0003800000 */
[----:B------:R-:W-:Y:S01]  /*7100*/  ISETP.NE.AND P1, PT, R16, RZ, PT ;  /* 0x000000ff1000720c */ /* 0x000fe20003f25270 */
[----:B------:R-:W-:-:S04]  /*7110*/  IMAD.MOV.U32 R5, RZ, RZ, 0x6100 ;  /* 0x00006100ff057424 */ /* 0x000fc800078e00ff */
[----:B------:R3:W-:Y:S08]  /*7120*/  SYNCS.ARRIVE.TRANS64 RZ, [R0+URZ+0x36430], R5 ;  /* 0x0364300500ff79a7 */ /* 0x0007f0000800003f */
[----:B------:R-:W-:Y:S05]  /*7130*/  @!P1 BRA `(.L_x_208) ;  /* 0x0000000000049947 */ /* 0x000fea0003800000 */
[----:B------:R-:W-:Y:S01]  /*7140*/  BPT.TRAP 0x1 ;  /* 0x000000040000795c */ /* 0x000fe20000300000 */
.L_x_208:
        /* <DEDUP_REMOVED lines=41> */
.L_x_239:
[----:B------:R-:W-:Y:S01]  /*73e0*/  IMAD.MOV.U32 R4, RZ, RZ, RZ ;  /* 0x000000ffff047224 */ /* 0x000fe200078e00ff */
[----:B------:R-:W-:Y:S06]  /*73f0*/  @P0 BRA `(.L_x_210) ;  /* 0x0000000000140947 */ /* 0x000fec0003800000 */
[----:B------:R-:W-:Y:S01]  /*7400*/  ISETP.NE.AND P1, PT, R16, RZ, PT ;  /* 0x000000ff1000720c */ /* 0x000fe20003f25270 */
[----:B---3--:R-:W-:-:S04]  /*7410*/  IMAD.MOV.U32 R5, RZ, RZ, 0x6100 ;  /* 0x00006100ff057424 */ /* 0x008fc800078e00ff */
[----:B------:R4:W-:Y:S08]  /*7420*/  SYNCS.ARRIVE.TRANS64 RZ, [R0+URZ+0x36418], R5 ;  /* 0x0364180500ff79a7 */ /* 0x0009f0000800003f */
[----:B------:R-:W-:Y:S05]  /*7430*/  @!P1 BRA `(.L_x_210) ;  /* 0x0000000000049947 */ /* 0x000fea0003800000 */
[----:B------:R-:W-:Y:S01]  /*7440*/  BPT.TRAP 0x1 ;  /* 0x000000040000795c */ /* 0x000fe20000300000 */
.L_x_210:
        /* <DEDUP_REMOVED lines=33> */
.L_x_196:
[----:B------:R-:W-:-:S04]  /*7660*/  SHF.L.U32 R3, R4, 0x1f, RZ ;  /* 0x0000001f04037819 */ /* 0x000fc800000006ff */
[----:B------:R-:W3:Y:S02]  /*7670*/  SYNCS.PHASECHK.TRANS64.TRYWAIT P1, [R0+URZ+0x36438], R3 ;  /* 0x03643803000075a7 */ /* 0x000ee4000802017f */
[----:B---3--:R-:W-:Y:S05]  /*7680*/  @!P1 BRA `(.L_x_211) ;  /* 0x0000000800949947 */ /* 0x008fea0003800000 */
.L_x_240:
[----:B------:R-:W-:Y:S05]  /*7690*/  @P0 BRA `(.L_x_212) ;  /* 0x0000000000180947 */ /* 0x000fea0003800000 */
[----:B------:R-:W4:Y:S01]  /*76a0*/  S2R R2, SR_TID.X ;  /* 0x0000000000027919 */ /* 0x000f220000002100 */
[----:B---3--:R-:W-:-:S04]  /*76b0*/  IMAD.MOV.U32 R3, RZ, RZ, 0x6100 ;  /* 0x00006100ff037424 */ /* 0x008fc800078e00ff */
[----:B------:R3:W-:Y:S01]  /*76c0*/  SYNCS.ARRIVE.TRANS64 RZ, [R0+URZ+0x36430], R3 ;  /* 0x0364300300ff79a7 */ /* 0x0007e2000800003f */
[----:B----4-:R-:W-:-:S13]  /*76d0*/  LOP3.LUT P0, RZ, R2, 0x1f, RZ, 0xc0, !PT ;  /* 0x0000001f02ff7812 */ /* 0x010fda000780c0ff */
[----:B---3--:R-:W-:Y:S05]  /*76e0*/  @!P0 BRA `(.L_x_212) ;  /* 0x0000000000048947 */ /* 0x008fea0003800000 */
[----:B------:R-:W-:Y:S01]  /*76f0*/  BPT.TRAP 0x1 ;  /* 0x000000040000795c */ /* 0x000fe20000300000 */
.L_x_212:
        /* <DEDUP_REMOVED lines=43> */
.L_x_193:
[----:B------:R-:W-:Y:S05]  /*79b0*/  BSYNC B0 ;  /* 0x0000000000007941 */ /* 0x000fea0003800000 */
.L_x_192:
[----:B------:R-:W-:-:S03]  /*79c0*/  UMOV UR6, 0xffffffff ;  /* 0xffffffff00067882 */ /* 0x000fc60000000000 */
[----:B------:R-:W-:Y:S05]  /*79d0*/  BRA.DIV UR6, `(.L_x_213) ;  /* 0x0000000606d47947 */ /* 0x000fea000b800000 */
[----:B------:R-:W-:-:S13]  /*79e0*/  ELECT P0, URZ, PT ;  /* 0x00000000003f782f */ /* 0x000fda0003800000 */
.L_x_243:
[----:B------:R-:W-:Y:S04]  /*79f0*/  BSSY B0, `(.L_x_214) ;  /* 0x000001e000007945 */ /* 0x000fe80003800000 */
[----:B------:R-:W-:Y:S05]  /*7a00*/  @!P0 BRA `(.L_x_215) ;  /* 0x0000000000708947 */ /* 0x000fea0003800000 */
[----:B------:R-:W-:-:S04]  /*7a10*/  LOP3.LUT R17, R17, 0x2, RZ, 0xfc, !PT ;  /* 0x0000000211117812 */ /* 0x000fc800078efcff */
[----:B------:R-:W-:-:S13]  /*7a20*/  ISETP.NE.AND P0, PT, R17, 0x3, PT ;  /* 0x000000031100780c */ /* 0x000fda0003f05270 */
[----:B------:R-:W-:Y:S05]  /*7a30*/  @!P0 BRA `(.L_x_216) ;  /* 0x0000000000048947 */ /* 0x000fea0003800000 */
[----:B------:R-:W-:Y:S01]  /*7a40*/  BPT.TRAP 0x1 ;  /* 0x000000040000795c */ /* 0x000fe20000300000 */
.L_x_216:
        /* <DEDUP_REMOVED lines=15> */
.L_x_244:
[----:B------:R-:W2:Y:S02]  /*7b40*/  SYNCS.PHASECHK.TRANS64.TRYWAIT P1, [R3+URZ], R2 ;  /* 0x00000002030075a7 */ /* 0x000ea4000802017f */
[----:B--2---:R-:W-:Y:S05]  /*7b50*/  @!P1 BRA `(.L_x_218) ;  /* 0x0000000400ac9947 */ /* 0x004fea0003800000 */
.L_x_245:
[----:B------:R-:W-:Y:S05]  /*7b60*/  @!P0 BRA `(.L_x_219) ;  /* 0x0000000000048947 */ /* 0x000fea0003800000 */
[----:B------:R-:W-:Y:S01]  /*7b70*/  BPT.TRAP 0x1 ;  /* 0x000000040000795c */ /* 0x000fe20000300000 */
.L_x_219:
[----:B------:R-:W-:-:S07]  /*7b80*/  SHF.L.U32 R4, R4, 0x1f, RZ ;  /* 0x0000001f04047819 */ /* 0x000fce00000006ff */
.L_x_220:
[----:B---3--:R3:W4:Y:S02]  /*7b90*/  SYNCS.PHASECHK.TRANS64.TRYWAIT P0, [R9+URZ+0x36438], R4 ;  /* 0x03643804090075a7 */ /* 0x008724000800017f */
[----:B----4-:R-:W-:Y:S05]  /*7ba0*/  @!P0 NANOSLEEP.SYNCS 0x989680 ;  /* 0x009896800000895d */ /* 0x010fea0003900000 */
[----:B------:R-:W4:Y:S02]  /*7bb0*/  @!P0 SYNCS.PHASECHK.TRANS64 P0, [R9+URZ+0x36438], R4 ;  /* 0x03643804090085a7 */ /* 0x000f24000800007f */
[----:B----4-:R-:W-:Y:S05]  /*7bc0*/  @!P0 BRA `(.L_x_220) ;  /* 0xfffffffc00f08947 */ /* 0x010fea000383ffff */
.L_x_215:
[----:B------:R-:W-:Y:S05]  /*7bd0*/  BSYNC B0 ;  /* 0x0000000000007941 */ /* 0x000fea0003800000 */
.L_x_214:
[----:B------:R-:W-:Y:S05]  /*7be0*/  EXIT ;  /* 0x000000000000794d */ /* 0x000fea0003800000 */
.L_x_120:
[----:B------:R-:W-:Y:S02]  /*7bf0*/  IMAD.MOV.U32 R12, RZ, RZ, RZ ;  /* 0x000000ffff0c7224 */ /* 0x000fe400078e00ff */
[----:B------:R-:W-:Y:S02]  /*7c00*/  IMAD.MOV.U32 R11, RZ, RZ, 0x1f ;  /* 0x0000001fff0b7424 */ /* 0x000fe400078e00ff */
[----:B------:R-:W-:-:S07]  /*7c10*/  IMAD.MOV.U32 R15, RZ, RZ, -0x1 ;  /* 0xffffffffff0f7424 */ /* 0x000fce00078e00ff */
[----:B------:R-:W-:Y:S05]  /*7c20*/  WARPSYNC.COLLECTIVE R15, `(.L_x_221) ;  /* 0x000000000f087348 */ /* 0x000fea0003c00000 */
[----:B------:R1:W2:Y:S02]  /*7c30*/  SHFL.IDX P6, R14, R13, R12, R11 ;  /* 0x0000000c0d0e7389 */ /* 0x0002a400000c000b */
[----:B-12---:R-:W-:Y:S01]  /*7c40*/  ENDCOLLECTIVE ;  /* 0x000000000000791b */ /* 0x006fe20003800000 */
.L_x_221:
[----:B------:R-:W-:Y:S05]  /*7c50*/  BRA `(.L_x_222) ;  /* 0xffffff8c00c87947 */ /* 0x000fea000383ffff */
.L_x_122:
[----:B--2---:R2:W3:Y:S02]  /*7c60*/  SYNCS.PHASECHK.TRANS64.TRYWAIT P0, [R19+URZ+0x36400], R12 ;  /* 0x0364000c130075a7 */ /* 0x0044e4000800017f */
[----:B---3--:R-:W-:Y:S05]  /*7c70*/  @!P0 NANOSLEEP.SYNCS 0x989680 ;  /* 0x009896800000895d */ /* 0x008fea0003900000 */
[----:B------:R-:W3:Y:S02]  /*7c80*/  @!P0 SYNCS.PHASECHK.TRANS64 P0, [R19+URZ+0x36400], R12 ;  /* 0x0364000c130085a7 */ /* 0x000ee4000800007f */
[----:B---3--:R-:W-:Y:S05]  /*7c90*/  @!P0 BRA `(.L_x_122) ;  /* 0xfffffffc00f08947 */ /* 0x008fea000383ffff */
[----:B------:R-:W-:Y:S05]  /*7ca0*/  BRA `(.L_x_121) ;  /* 0xffffff90002c7947 */ /* 0x000fea000383ffff */
.L_x_127:
[----:B--2---:R2:W3:Y:S02]  /*7cb0*/  SYNCS.PHASECHK.TRANS64.TRYWAIT P1, [R4+URZ+0x36410], R9 ;  /* 0x03641009040075a7 */ /* 0x0044e4000802017f */
[----:B---3--:R-:W-:Y:S05]  /*7cc0*/  @!P1 NANOSLEEP.SYNCS 0x989680 ;  /* 0x009896800000995d */ /* 0x008fea0003900000 */
[----:B------:R-:W3:Y:S02]  /*7cd0*/  @!P1 SYNCS.PHASECHK.TRANS64 P1, [R4+URZ+0x36410], R9 ;  /* 0x03641009040095a7 */ /* 0x000ee4000802007f */
[----:B---3--:R-:W-:Y:S05]  /*7ce0*/  @!P1 BRA `(.L_x_127) ;  /* 0xfffffffc00f09947 */ /* 0x008fea000383ffff */
[----:B------:R-:W-:Y:S05]  /*7cf0*/  BRA `(.L_x_126) ;  /* 0xffffff9400e47947 */ /* 0x000fea000383ffff */
.L_x_131:
[----:B------:R1:W1:Y:S02]  /*7d00*/  SYNCS.PHASECHK.TRANS64.TRYWAIT P1, [R19+URZ+0x36430], R8 ;  /* 0x03643008130075a7 */ /* 0x000264000802017f */
[----:B-1----:R-:W-:Y:S05]  /*7d10*/  @!P1 NANOSLEEP.SYNCS 0x989680 ;  /* 0x009896800000995d */ /* 0x002fea0003900000 */
[----:B------:R-:W1:Y:S02]  /*7d20*/  @!P1 SYNCS.PHASECHK.TRANS64 P1, [R19+URZ+0x36430], R8 ;  /* 0x03643008130095a7 */ /* 0x000e64000802007f */
[----:B-1----:R-:W-:Y:S05]  /*7d30*/  @!P1 BRA `(.L_x_131) ;  /* 0xfffffffc00f09947 */ /* 0x002fea000383ffff */
[----:B------:R-:W-:Y:S05]  /*7d40*/  BRA `(.L_x_130) ;  /* 0xffffff9c00887947 */ /* 0x000fea000383ffff */
.L_x_146:
[----:B------:R-:W-:Y:S01]  /*7d50*/  BSSY B0, `(.L_x_223) ;  /* 0x0000005000007945 */ /* 0x000fe20003800000 */
[----:B------:R-:W-:-:S07]  /*7d60*/  IMAD.MOV.U32 R15, RZ, RZ, -0x1 ;  /* 0xffffffffff0f7424 */ /* 0x000fce00078e00ff */
[----:B------:R-:W-:Y:S05]  /*7d70*/  WARPSYNC.COLLECTIVE R15, `(.L_x_224) ;  /* 0x000000000f087348 */ /* 0x000fea0003c00000 */
[----:B------:R-:W-:Y:S01]  /*7d80*/  NOP ;  /* 0x0000000000007918 */ /* 0x000fe20000000000 */
[----:B------:R-:W-:Y:S01]  /*7d90*/  ENDCOLLECTIVE ;  /* 0x000000000000791b */ /* 0x000fe20003800000 */
.L_x_224:
[----:B------:R-:W-:Y:S05]  /*7da0*/  BSYNC B0 ;  /* 0x0000000000007941 */ /* 0x000fea0003800000 */
.L_x_223:
[----:B------:R-:W-:Y:S05]  /*7db0*/  BRA `(.L_x_225) ;  /* 0xffffffc800907947 */ /* 0x000fea000383ffff */
.L_x_162:
[----:B------:R-:W-:Y:S01]  /*7dc0*/  BSSY B0, `(.L_x_226) ;  /* 0x0000005000007945 */ /* 0x000fe20003800000 */
[----:B------:R-:W-:-:S07]  /*7dd0*/  IMAD.MOV.U32 R15, RZ, RZ, -0x1 ;  /* 0xffffffffff0f7424 */ /* 0x000fce00078e00ff */
[----:B------:R-:W-:Y:S05]  /*7de0*/  WARPSYNC.COLLECTIVE R15, `(.L_x_227) ;  /* 0x000000000f087348 */ /* 0x000fea0003c00000 */
[----:B------:R-:W-:Y:S01]  /*7df0*/  NOP ;  /* 0x0000000000007918 */ /* 0x000fe20000000000 */
[----:B------:R-:W-:Y:S01]  /*7e00*/  ENDCOLLECTIVE ;  /* 0x000000000000791b */ /* 0x000fe20003800000 */
.L_x_227:
[----:B------:R-:W-:Y:S05]  /*7e10*/  BSYNC B0 ;  /* 0x0000000000007941 */ /* 0x000fea0003800000 */
.L_x_226:
[----:B------:R-:W-:Y:S05]  /*7e20*/  BRA `(.L_x_228) ;  /* 0xffffffd000007947 */ /* 0x000fea000383ffff */
.L_x_179:
[----:B------:R-:W-:Y:S01]  /*7e30*/  BSSY B0, `(.L_x_229) ;  /* 0x0000005000007945 */ /* 0x000fe20003800000 */
[----:B------:R-:W-:-:S07]  /*7e40*/  IMAD.MOV.U32 R15, RZ, RZ, -0x1 ;  /* 0xffffffffff0f7424 */ /* 0x000fce00078e00ff */
[----:B------:R-:W-:Y:S05]  /*7e50*/  WARPSYNC.COLLECTIVE R15, `(.L_x_230) ;  /* 0x000000000f087348 */ /* 0x000fea0003c00000 */
[----:B------:R-:W-:Y:S01]  /*7e60*/  NOP ;  /* 0x0000000000007918 */ /* 0x000fe20000000000 */
[----:B------:R-:W-:Y:S01]  /*7e70*/  ENDCOLLECTIVE ;  /* 0x000000000000791b */ /* 0x000fe20003800000 */
.L_x_230:
[----:B------:R-:W-:Y:S05]  /*7e80*/  BSYNC B0 ;  /* 0x0000000000007941 */ /* 0x000fea0003800000 */
.L_x_229:
[----:B------:R-:W-:Y:S05]  /*7e90*/  BRA `(.L_x_231) ;  /* 0xffffffd4007c7947 */ /* 0x000fea000383ffff */
.L_x_194:
[----:B-1----:R1:W2:Y:S02]  /*7ea0*/  SYNCS.PHASECHK.TRANS64.TRYWAIT P1, [R0+URZ+0x36420], R10 ;  /* 0x0364200a000075a7 */ /* 0x0022a4000802017f */
[----:B--2---:R-:W-:Y:S05]  /*7eb0*/  @!P1 NANOSLEEP.SYNCS 0x989680 ;  /* 0x009896800000995d */ /* 0x004fea0003900000 */
[----:B------:R-:W2:Y:S02]  /*7ec0*/  @!P1 SYNCS.PHASECHK.TRANS64 P1, [R0+URZ+0x36420], R10 ;  /* 0x0364200a000095a7 */ /* 0x000ea4000802007f */
[----:B--2---:R-:W-:Y:S05]  /*7ed0*/  @!P1 BRA `(.L_x_194) ;  /* 0xfffffffc00f09947 */ /* 0x004fea000383ffff */
[----:B------:R-:W-:Y:S05]  /*7ee0*/  BRA `(.L_x_232) ;  /* 0xffffffdc00c87947 */ /* 0x000fea000383ffff */
.L_x_198:
[----:B-1----:R1:W2:Y:S02]  /*7ef0*/  SYNCS.PHASECHK.TRANS64.TRYWAIT P1, [R0+URZ+0x36438], R10 ;  /* 0x0364380a000075a7 */ /* 0x0022a4000802017f */
[----:B--2---:R-:W-:Y:S05]  /*7f00*/  @!P1 NANOSLEEP.SYNCS 0x989680 ;  /* 0x009896800000995d */ /* 0x004fea0003900000 */
[----:B------:R-:W2:Y:S02]  /*7f10*/  @!P1 SYNCS.PHASECHK.TRANS64 P1, [R0+URZ+0x36438], R10 ;  /* 0x0364380a000095a7 */ /* 0x000ea4000802007f */
[----:B--2---:R-:W-:Y:S05]  /*7f20*/  @!P1 BRA `(.L_x_198) ;  /* 0xfffffffc00f09947 */ /* 0x004fea000383ffff */
[----:B------:R-:W-:Y:S05]  /*7f30*/  BRA `(.L_x_233) ;  /* 0xffffffe400807947 */ /* 0x000fea000383ffff */
.L_x_200:
[----:B--2---:R2:W3:Y:S02]  /*7f40*/  SYNCS.PHASECHK.TRANS64.TRYWAIT P1, [R0+URZ+0x36428], R3 ;  /* 0x03642803000075a7 */ /* 0x0044e4000802017f */
[----:B---3--:R-:W-:Y:S05]  /*7f50*/  @!P1 NANOSLEEP.SYNCS 0x989680 ;  /* 0x009896800000995d */ /* 0x008fea0003900000 */
[----:B------:R-:W3:Y:S02]  /*7f60*/  @!P1 SYNCS.PHASECHK.TRANS64 P1, [R0+URZ+0x36428], R3 ;  /* 0x03642803000095a7 */ /* 0x000ee4000802007f */
[----:B---3--:R-:W-:Y:S05]  /*7f70*/  @!P1 BRA `(.L_x_200) ;  /* 0xfffffffc00f09947 */ /* 0x008fea000383ffff */
[----:B------:R-:W-:Y:S05]  /*7f80*/  BRA `(.L_x_234) ;  /* 0xffffffe800407947 */ /* 0x000fea000383ffff */
.L_x_202:
[----:B--2---:R2:W3:Y:S02]  /*7f90*/  SYNCS.PHASECHK.TRANS64.TRYWAIT P1, [R0+URZ+0x36438], R29 ;  /* 0x0364381d000075a7 */ /* 0x0044e4000802017f */
[----:B---3--:R-:W-:Y:S05]  /*7fa0*/  @!P1 NANOSLEEP.SYNCS 0x989680 ;  /* 0x009896800000995d */ /* 0x008fea0003900000 */
[----:B------:R-:W3:Y:S02]  /*7fb0*/  @!P1 SYNCS.PHASECHK.TRANS64 P1, [R0+URZ+0x36438], R29 ;  /* 0x0364381d000095a7 */ /* 0x000ee4000802007f */
[----:B---3--:R-:W-:Y:S05]  /*7fc0*/  @!P1 BRA `(.L_x_202) ;  /* 0xfffffffc00f09947 */ /* 0x008fea000383ffff */
[----:B------:R-:W-:Y:S05]  /*7fd0*/  BRA `(.L_x_235) ;  /* 0xffffffe800d07947 */ /* 0x000fea000383ffff */
.L_x_204:
[----:B------:R-:W-:-:S07]  /*7fe0*/  SHF.L.U32 R5, R12, 0x1f, RZ ;  /* 0x0000001f0c057819 */ /* 0x000fce00000006ff */
.L_x_236:
[----:B--2---:R2:W3:Y:S02]  /*7ff0*/  SYNCS.PHASECHK.TRANS64.TRYWAIT P1, [R0+URZ+0x36420], R5 ;  /* 0x03642005000075a7 */ /* 0x0044e4000802017f */
[----:B---3--:R-:W-:Y:S05]  /*8000*/  @!P1 NANOSLEEP.SYNCS 0x989680 ;  /* 0x009896800000995d */ /* 0x008fea0003900000 */
[----:B------:R-:W3:Y:S02]  /*8010*/  @!P1 SYNCS.PHASECHK.TRANS64 P1, [R0+URZ+0x36420], R5 ;  /* 0x03642005000095a7 */ /* 0x000ee4000802007f */
[----:B---3--:R-:W-:Y:S05]  /*8020*/  @!P1 BRA `(.L_x_236) ;  /* 0xfffffffc00f09947 */ /* 0x008fea000383ffff */
[----:B------:R-:W-:Y:S05]  /*8030*/  BRA `(.L_x_237) ;  /* 0xffffffec00707947 */ /* 0x000fea000383ffff */
.L_x_207:
[----:B--2---:R2:W3:Y:S02]  /*8040*/  SYNCS.PHASECHK.TRANS64.TRYWAIT P1, [R0+URZ+0x36438], R10 ;  /* 0x0364380a000075a7 */ /* 0x0044e4000802017f */
[----:B---3--:R-:W-:Y:S05]  /*8050*/  @!P1 NANOSLEEP.SYNCS 0x989680 ;  /* 0x009896800000995d */ /* 0x008fea0003900000 */
[----:B------:R-:W3:Y:S02]  /*8060*/  @!P1 SYNCS.PHASECHK.TRANS64 P1, [R0+URZ+0x36438], R10 ;  /* 0x0364380a000095a7 */ /* 0x000ee4000802007f */
[----:B---3--:R-:W-:Y:S05]  /*8070*/  @!P1 BRA `(.L_x_207) ;  /* 0xfffffffc00f09947 */ /* 0x008fea000383ffff */
[----:B------:R-:W-:Y:S05]  /*8080*/  BRA `(.L_x_238) ;  /* 0xfffffff000187947 */ /* 0x000fea000383ffff */
.L_x_209:
[----:B---3--:R3:W4:Y:S02]  /*8090*/  SYNCS.PHASECHK.TRANS64.TRYWAIT P1, [R0+URZ+0x36428], R5 ;  /* 0x03642805000075a7 */ /* 0x008724000802017f */
[----:B----4-:R-:W-:Y:S05]  /*80a0*/  @!P1 NANOSLEEP.SYNCS 0x989680 ;  /* 0x009896800000995d */ /* 0x010fea0003900000 */
[----:B------:R-:W4:Y:S02]  /*80b0*/  @!P1 SYNCS.PHASECHK.TRANS64 P1, [R0+URZ+0x36428], R5 ;  /* 0x03642805000095a7 */ /* 0x000f24000802007f */
[----:B----4-:R-:W-:Y:S05]  /*80c0*/  @!P1 BRA `(.L_x_209) ;  /* 0xfffffffc00f09947 */ /* 0x010fea000383ffff */
[----:B------:R-:W-:Y:S05]  /*80d0*/  BRA `(.L_x_239) ;  /* 0xfffffff000c07947 */ /* 0x000fea000383ffff */
.L_x_211:
[----:B---3--:R3:W4:Y:S02]  /*80e0*/  SYNCS.PHASECHK.TRANS64.TRYWAIT P1, [R0+URZ+0x36438], R3 ;  /* 0x03643803000075a7 */ /* 0x008724000802017f */
[----:B----4-:R-:W-:Y:S05]  /*80f0*/  @!P1 NANOSLEEP.SYNCS 0x989680 ;  /* 0x009896800000995d */ /* 0x010fea0003900000 */
[----:B------:R-:W4:Y:S02]  /*8100*/  @!P1 SYNCS.PHASECHK.TRANS64 P1, [R0+URZ+0x36438], R3 ;  /* 0x03643803000095a7 */ /* 0x000f24000802007f */
[----:B----4-:R-:W-:Y:S05]  /*8110*/  @!P1 BRA `(.L_x_211) ;  /* 0xfffffffc00f09947 */ /* 0x010fea000383ffff */
[----:B------:R-:W-:Y:S05]  /*8120*/  BRA `(.L_x_240) ;  /* 0xfffffff400587947 */ /* 0x000fea000383ffff */
.L_x_213:
[----:B------:R-:W-:Y:S01]  /*8130*/  BSSY B0, `(.L_x_241) ;  /* 0x0000006000007945 */ /* 0x000fe20003800000 */
[----:B------:R-:W-:-:S07]  /*8140*/  IMAD.MOV.U32 R15, RZ, RZ, -0x1 ;  /* 0xffffffffff0f7424 */ /* 0x000fce00078e00ff */
[----:B-12---:R-:W-:Y:S05]  /*8150*/  WARPSYNC.COLLECTIVE R15, `(.L_x_242) ;  /* 0x000000000f0c7348 */ /* 0x006fea0003c00000 */
[----:B------:R-:W-:Y:S02]  /*8160*/  ELECT P6, UR62, PT ;  /* 0x00000000003e782f */ /* 0x000fe400038c0000 */
[----:B------:R-:W-:Y:S01]  /*8170*/  MOV R14, UR62 ;  /* 0x0000003e000e7c02 */ /* 0x000fe20008000f00 */
[----:B-12---:R-:W-:Y:S10]  /*8180*/  ENDCOLLECTIVE ;  /* 0x000000000000791b */ /* 0x006ff40003800000 */
.L_x_242:
[----:B------:R-:W-:Y:S05]  /*8190*/  BSYNC B0 ;  /* 0x0000000000007941 */ /* 0x000fea0003800000 */
.L_x_241:
[----:B------:R-:W-:Y:S01]  /*81a0*/  PLOP3.LUT P0, PT, P6, PT, PT, 0x80, 0x0 ;  /* 0x000000000000781c */ /* 0x000fe2000370f070 */
[----:B------:R-:W-:-:S12]  /*81b0*/  BRA `(.L_x_243) ;  /* 0xfffffff8000c7947 */ /* 0x000fd8000383ffff */
.L_x_217:
[----:B-1----:R1:W2:Y:S02]  /*81c0*/  SYNCS.PHASECHK.TRANS64.TRYWAIT P1, [R7+URZ], R0 ;  /* 0x00000000070075a7 */ /* 0x0022a4000802017f */
[----:B--2---:R-:W-:Y:S05]  /*81d0*/  @!P1 NANOSLEEP.SYNCS 0x989680 ;  /* 0x009896800000995d */ /* 0x004fea0003900000 */
[----:B------:R-:W2:Y:S02]  /*81e0*/  @!P1 SYNCS.PHASECHK.TRANS64 P1, [R7+URZ], R0 ;  /* 0x00000000070095a7 */ /* 0x000ea4000802007f */
[----:B--2---:R-:W-:Y:S05]  /*81f0*/  @!P1 BRA `(.L_x_217) ;  /* 0xfffffffc00f09947 */ /* 0x004fea000383ffff */
[----:B------:R-:W-:Y:S05]  /*8200*/  BRA `(.L_x_244) ;  /* 0xfffffff8004c7947 */ /* 0x000fea000383ffff */
.L_x_218:
[----:B--2---:R2:W3:Y:S02]  /*8210*/  SYNCS.PHASECHK.TRANS64.TRYWAIT P1, [R3+URZ], R2 ;  /* 0x00000002030075a7 */ /* 0x0044e4000802017f */
[----:B---3--:R-:W-:Y:S05]  /*8220*/  @!P1 NANOSLEEP.SYNCS 0x989680 ;  /* 0x009896800000995d */ /* 0x008fea0003900000 */
[----:B------:R-:W3:Y:S02]  /*8230*/  @!P1 SYNCS.PHASECHK.TRANS64 P1, [R3+URZ], R2 ;  /* 0x00000002030095a7 */ /* 0x000ee4000802007f */
[----:B---3--:R-:W-:Y:S05]  /*8240*/  @!P1 BRA `(.L_x_218) ;  /* 0xfffffffc00f09947 */ /* 0x008fea000383ffff */
[----:B------:R-:W-:Y:S05]  /*8250*/  BRA `(.L_x_245) ;  /* 0xfffffff800407947 */ /* 0x000fea000383ffff */
.L_x_246:
        /* <DEDUP_REMOVED lines=10> */
.L_x_3856:


//--------------------- .text._ZN7cutlass13device_kernelIN5flash11enable_sm90INS1_16FlashAttnBwdSm90INS1_25CollectiveMainloopBwdSm90ILi2ELi1ELi1EN4cute5tupleIJNS5_1CILi1EEES8_S8_EEENS6_IJNS7_ILi64EEENS7_ILi96EEENS7_ILi192EEEEEENS_6half_tEfNS_4arch4Sm90ELb0ELb0ELb0ELb0ELb0ELb0ELb1ELb0ELi3ELi1ELi1ELi1ELb0EEENS1_24CollectiveEpilogueBwdGQAISD_fSG_Li384ELb0ELb0EEENS1_19SingleTileSchedulerILb0ELb0ELb0ELi96EEEEEEEEEvNT_6ParamsE --------------------------
	.section	.text._ZN7cutlass13device_kernelIN5flash11enable_sm90INS1_16FlashAttnBwdSm90INS1_25CollectiveMainloopBwdSm90ILi2ELi1ELi1EN4cute5tupleIJNS5_1CILi1EEES8_S8_EEENS6_IJNS7_ILi64EEENS7_ILi96EEENS7_ILi192EEEEEENS_6half_tEfNS_4arch4Sm90ELb0ELb0ELb0ELb0ELb0ELb0ELb1ELb0ELi3ELi1ELi1ELi1ELb0EEENS1_24CollectiveEpilogueBwdGQAISD_fSG_Li384ELb0ELb0EEENS1_19SingleTileSchedulerILb0ELb0ELb0ELi96EEEEEEEEEvNT_6ParamsE,"ax",@progbits
	.align	128
.text._ZN7cutlass13device_kernelIN5flash11enable_sm90INS1_16FlashAttnBwdSm90INS1_25CollectiveMainloopBwdSm90ILi2ELi1ELi1EN4cute5tupleIJNS5_1CILi1EEES8_S8_EEENS6_IJNS7_ILi64EEENS7_ILi96EEENS7_ILi192EEEEEENS_6half_tEfNS_4arch4Sm90ELb0ELb0ELb0ELb0ELb0ELb0ELb1ELb0ELi3ELi1ELi1ELi1ELb0EEENS1_24CollectiveEpilogueBwdGQAISD_fSG_Li384ELb0ELb0EEENS1_19SingleTileSchedulerILb0ELb0ELb0ELi96EEEEEEEEEvNT_6ParamsE:
        .type           _ZN7cutlass13device_kernelIN5flash11enable_sm90INS1_16FlashAttnBwdSm90INS1_25CollectiveMainloopBwdSm90ILi2ELi1ELi1EN4cute5tupleIJNS5_1CILi1EEES8_S8_EEENS6_IJNS7_ILi64EEENS7_ILi96EEENS7_ILi192EEEEEENS_6half_tEfNS_4arch4Sm90ELb0ELb0ELb0ELb0ELb0ELb0ELb1ELb0ELi3ELi1ELi1ELi1ELb0EEENS1_24CollectiveEpilogueBwdGQAISD_fSG_Li384ELb0ELb0EEENS1_19SingleTileSchedulerILb0ELb0ELb0ELi96EEEEEEEEEvNT_6ParamsE,@function
        .size           _ZN7cutlass13device_kernelIN5flash11enable_sm90INS1_16FlashAttnBwdSm90INS1_25CollectiveMainloopBwdSm90ILi2ELi1ELi1EN4cute5tupleIJNS5_1CILi1EEES8_S8_EEENS6_IJNS7_ILi64EEENS7_ILi96EEENS7_ILi192EEEEEENS_6half_tEfNS_4arch4Sm90ELb0ELb0ELb0ELb0ELb0ELb0ELb1ELb0ELi3ELi1ELi1ELi1ELb0EEENS1_24CollectiveEpilogueBwdGQAISD_fSG_Li384ELb0ELb0EEENS1_19SingleTileSchedulerILb0ELb0ELb0ELi96EEEEEEEEEvNT_6ParamsE,(.L_x_3857 - _ZN7cutlass13device_kernelIN5flash11enable_sm90INS1_16FlashAttnBwdSm90INS1_25CollectiveMainloopBwdSm90ILi2ELi1ELi1EN4cute5tupleIJNS5_1CILi1EEES8_S8_EEENS6_IJNS7_ILi64EEENS7_ILi96EEENS7_ILi192EEEEEENS_6half_tEfNS_4arch4Sm90ELb0ELb0ELb0ELb0ELb0ELb0ELb1ELb0ELi3ELi1ELi1ELi1ELb0EEENS1_24CollectiveEpilogueBwdGQAISD_fSG_Li384ELb0ELb0EEENS1_19SingleTileSchedulerILb0ELb0ELb0ELi96EEEEEEEEEvNT_6ParamsE)
        .other          _ZN7cutlass13device_kernelIN5flash11enable_sm90INS1_16FlashAttnBwdSm90INS1_25CollectiveMainloopBwdSm90ILi2ELi1ELi1EN4cute5tupleIJNS5_1CILi1EEES8_S8_EEENS6_IJNS7_ILi64EEENS7_ILi96EEENS7_ILi192EEEEEENS_6half_tEfNS_4arch4Sm90ELb0ELb0ELb0ELb0ELb0ELb0ELb1ELb0ELi3ELi1ELi1ELi1ELb0EEENS1_24CollectiveEpilogueBwdGQAISD_fSG_Li384ELb0ELb0EEENS1_19SingleTileSchedulerILb0ELb0ELb0ELi96EEEEEEEEEvNT_6ParamsE,@"STO_CUDA_ENTRY STV_DEFAULT"
_ZN7cutlass13device_kernelIN5flash11enable_sm90INS1_16FlashAttnBwdSm90INS1_25CollectiveMainloopBwdSm90ILi2ELi1ELi1EN4cute5tupleIJNS5_1CILi1EEES8_S8_EEENS6_IJNS7_ILi64EEENS7_ILi96EEENS7_ILi192EEEEEENS_6half_tEfNS_4arch4Sm90ELb0ELb0ELb0ELb0ELb0ELb0ELb1ELb0ELi3ELi1ELi1ELi1ELb0EEENS1_24CollectiveEpilogueBwdGQAISD_fSG_Li384ELb0ELb0EEENS1_19SingleTileSchedulerILb0ELb0ELb0ELi96EEEEEEEEEvNT_6ParamsE:
        /* <DEDUP_REMOVED lines=13> */
[----:B------:R-:W-:-:S02]  /*00d0*/  UIADD3.X UR7, URZ, UR5, URZ, UP0, !UPT ;  /* 0x000000053f077290 */ /* 0x000fc400087fe43f */
[----:B------:R-:W-:Y:S02]  /*00e0*/  UIADD3.X UR9, URZ, UR5, URZ, UP1, !UPT ;  /* 0x000000053f097290 */ /* 0x000fe40008ffe43f */
[----:B------:R-:W-:Y:S02]  /*00f0*/  UIADD3.X UR11, URZ, UR5, URZ, UP2, !UPT ;  /* 0x000000053f0b7290 */ /* 0x000fe400097fe43f */
[----:B------:R-:W-:-:S03]  /*0100*/  UIADD3.X UR5, URZ, UR5, URZ, UP3, !UPT ;  /* 0x000000053f057290 */ /* 0x000fc60009ffe43f */
[----:B------:R1:W-:Y:S02]  /*0110*/  UTMACCTL.PF [UR6] ;  /* 0x00000000060079b9 */ /* 0x0003e40008040000 */
[----:B------:R1:W-:Y:S02]  /*0120*/  UTMACCTL.PF [UR8] ;  /* 0x00000000080079b9 */ /* 0x0003e40008040000 */
[----:B------:R1:W-:Y:S02]  /*0130*/  UTMACCTL.PF [UR10] ;  /* 0x000000000a0079b9 */ /* 0x0003e40008040000 */
[----:B------:R1:W-:Y:S02]  /*0140*/  UTMACCTL.PF [UR4] ;  /* 0x00000000040079b9 */ /* 0x0003e40008040000 */
[----:B-1----:R-:W-:Y:S01]  /*0150*/  NOP ;  /* 0x0000000000007918 */ /* 0x002fe20000000000 */
.L_x_248:
[----:B------:R-:W-:Y:S05]  /*0160*/  BSYNC B0 ;  /* 0x0000000000007941 */ /* 0x000fea0003800000 */
.L_x_247:
        /* <DEDUP_REMOVED lines=34> */
.L_x_249:
        /* <DEDUP_REMOVED lines=20> */
.L_x_250:
[----:B------:R-:W-:Y:S01]  /*04d0*/  ISETP.NE.AND P0, PT, R2, RZ, PT ;  /* 0x000000ff0200720c */ /* 0x000fe20003f05270 */
[----:B------:R-:W-:Y:S01]  /*04e0*/  IMAD.MOV.U32 R18, RZ, RZ, 0x1 ;  /* 0x00000001ff127424 */ /* 0x000fe200078e00ff */
[----:B------:R-:W-:Y:S01]  /*04f0*/  NOP ;  /* 0x0000000000007918 */ /* 0x000fe20000000000 */
[----:B------:R-:W-:Y:S03]  /*0500*/  BSSY B6, `(.L_x_251) ;  /* 0x00006b4000067945 */ /* 0x000fe60003800000 */
[----:B------:R-:W-:Y:S01]  /*0510*/  SEL R18, R18, 0x2, !P0 ;  /* 0x0000000212127807 */ /* 0x000fe20004000000 */
[----:B-12-45:R-:W-:Y:S06]  /*0520*/  BAR.SYNC.DEFER_BLOCKING 0x0 ;  /* 0x0000000000007b1d */ /* 0x036fec0000010000 */
[----:B------:R-:W-:Y:S05]  /*0530*/  @!P0 BRA `(.L_x_252) ;  /* 0x00000038009c8947 */ /* 0x000fea0003800000 */
.L_x_253:
[----:B------:R-:W-:-:S08]  /*0540*/  NOP ;  /* 0x0000000000007918 */ /* 0x000fd00000000000 */
[----:B------:R-:W1:Y:S02]  /*0550*/  USETMAXREG.TRY_ALLOC.CTAPOOL UP0, 0xa0 ;  /* 0x000000a0000079c8 */ /* 0x000e640008000600 */
[----:B-1----:R-:W-:-:S13]  /*0560*/  PLOP3.LUT P0, PT, PT, PT, UP0, 0x80, 0x0 ;  /* 0x000000000000781c */ /* 0x002fda0003f0f008 */
[----:B------:R-:W-:Y:S05]  /*0570*/  @!P0 BRA `(.L_x_253) ;  /* 0xfffffffc00f08947 */ /* 0x000fea000383ffff */
[----:B------:R-:W-:Y:S01]  /*0580*/  LOP3.LUT R0, R0, 0x3, RZ, 0xc0, !PT ;  /* 0x0000000300007812 */ /* 0x000fe200078ec0ff */
[----:B------:R-:W1:Y:S05]  /*0590*/  S2UR UR4, SR_CTAID.Z ;  /* 0x00000000000479c3 */ /* 0x000e6a0000002700 */
[----:B------:R-:W2:Y:S02]  /*05a0*/  SHFL.IDX PT, R0, R0, RZ, 0x1f ;  /* 0x00001fff00007589 */ /* 0x000ea400000e0000 */
[----:B--2---:R-:W-:-:S13]  /*05b0*/  ISETP.NE.AND P0, PT, R0, RZ, PT ;  /* 0x000000ff0000720c */ /* 0x004fda0003f05270 */
[----:B------:R-:W-:-:S05]  /*05c0*/  @!P0 VIADD R2, R19, 0x9 ;  /* 0x0000000913028836 */ /* 0x000fca0000000000 */
[----:B------:R4:W-:Y:S06]  /*05d0*/  @!P0 BAR.ARV R2, 0xa0 ;  /* 0x000280020000851d */ /* 0x0009ec0000002000 */
[----:B-1----:R-:W-:-:S13]  /*05e0*/  ISETP.LE.AND P0, PT, RZ, UR4, PT ;  /* 0x00000004ff007c0c */ /* 0x002fda000bf03270 */
[----:B----4-:R-:W-:Y:S05]  /*05f0*/  @!P0 BRA `(.L_x_254) ;  /* 0x0000006800908947 */ /* 0x010fea0003800000 */
        /* <DEDUP_REMOVED lines=23> */
.L_x_256:
        /* <DEDUP_REMOVED lines=15> */
.L_x_255:
        /* <DEDUP_REMOVED lines=20> */
.L_x_258:
        /* <DEDUP_REMOVED lines=15> */
.L_x_257:
        /* <DEDUP_REMOVED lines=8> */
.L_x_339:
[----:B------:R-:W-:Y:S02]  /*0b10*/  SHF.L.U32 R10, RZ, 0x1f, RZ ;  /* 0x0000001fff0a7819 */ /* 0x000fe400000006ff */
[----:B------:R-:W-:Y:S01]  /*0b20*/  LOP3.LUT R5, R2, 0xffffff80, RZ, 0xc0, !PT ;  /* 0xffffff8002057812 */ /* 0x000fe200078ec0ff */
[----:B--2---:R-:W-:Y:S01]  /*0b30*/  IMAD.HI R2, R14, 0x55555556, RZ ;  /* 0x555555560e027827 */ /* 0x004fe200078e02ff */
[----:B------:R-:W2:Y:S03]  /*0b40*/  SYNCS.PHASECHK.TRANS64.TRYWAIT P0, [UR36+0x36400], R10 ;  /* 0x0364000aff0075a7 */ /* 0x000ea60008000164 */
[----:B------:R-:W-:Y:S01]  /*0b50*/  IMAD.IADD R6, R0, 0x1, -R5 ;  /* 0x0000000100067824 */ /* 0x000fe200078e0a05 */
[----:B------:R-:W-:-:S04]  /*0b60*/  LEA.HI R5, R2, R2, RZ, 0x1 ;  /* 0x0000000202057211 */ /* 0x000fc800078f08ff */
[----:B------:R-:W-:-:S04]  /*0b70*/  SHF.R.S32.HI R7, RZ, 0x1f, R6 ;  /* 0x0000001fff077819 */ /* 0x000fc80000011406 */
[CC--:B------:R-:W-:Y:S02]  /*0b80*/  LEA.HI R8, R7.reuse, R6.reuse, RZ, 0x2 ;  /* 0x0000000607087211 */ /* 0x0c0fe400078f10ff */
[----:B------:R-:W-:Y:S02]  /*0b90*/  LEA.HI R7, R7, R6, RZ, 0x5 ;  /* 0x0000000607077211 */ /* 0x000fe400078f28ff */
[--C-:B------:R-:W-:Y:S02]  /*0ba0*/  SHF.R.S32.HI R9, RZ, 0x2, R8.reuse ;  /* 0x00000002ff097819 */ /* 0x100fe40000011408 */
[----:B------:R-:W-:Y:S02]  /*0bb0*/  SHF.R.S32.HI R4, RZ, 0x1f, R8 ;  /* 0x0000001fff047819 */ /* 0x000fe40000011408 */
[----:B------:R-:W-:Y:S02]  /*0bc0*/  SHF.R.S32.HI R7, RZ, 0x5, R7 ;  /* 0x00000005ff077819 */ /* 0x000fe40000011407 */
[----:B------:R-:W-:-:S04]  /*0bd0*/  LEA.HI R4, R4, R9, RZ, 0x3 ;  /* 0x0000000904047211 */ /* 0x000fc800078f18ff */
[----:B------:R-:W-:Y:S01]  /*0be0*/  LOP3.LUT R2, R4, 0xfffffff8, RZ, 0xc0, !PT ;  /* 0xfffffff804027812 */ /* 0x000fe200078ec0ff */
[----:B------:R-:W-:-:S04]  /*0bf0*/  IMAD R4, R5, -0x3, R14 ;  /* 0xfffffffd05047824 */ /* 0x000fc800078e020e */
[----:B------:R-:W-:Y:S01]  /*0c00*/  IMAD.IADD R2, R9, 0x1, -R2 ;  /* 0x0000000109027824 */ /* 0x000fe200078e0a02 */
[----:B--2---:R-:W-:Y:S06]  /*0c10*/  @P0 BRA `(.L_x_260) ;  /* 0x0000000000080947 */ /* 0x004fec0003800000 */
[----:B------:R-:W2:Y:S02]  /*0c20*/  SYNCS.PHASECHK.TRANS64.TRYWAIT P0, [UR36+0x36400], R10 ;  /* 0x0364000aff0075a7 */ /* 0x000ea40008000164 */
[----:B--2---:R-:W-:Y:S05]  /*0c30*/  @!P0 BRA `(.L_x_261) ;  /* 0x0000006400288947 */ /* 0x004fea0003800000 */
.L_x_260:
[----:B------:R-:W3:Y:S01]  /*0c40*/  LDC R14, c[0x0][0x280] ;  /* 0x0000a000ff0e7b82 */ /* 0x000ee20000000800 */
        /* <DEDUP_REMOVED lines=23> */
[----:B---3--:R-:W-:-:S02]  /*0dc0*/  ISETP.GE.AND P0, PT, R14, 0x1, PT ;  /* 0x000000010e00780c */ /* 0x008fc40003f06270 */
        /* <DEDUP_REMOVED lines=26> */
[----:B------:R-:W-:Y:S01]  /*0f70*/  IMAD.SHL.U32 R17, R6, 0x4, RZ ;  /* 0x0000000406117824 */ /* 0x000fe200078e00ff */
[----:B------:R-:W-:Y:S06]  /*0f80*/  @!P0 BRA `(.L_x_262) ;  /* 0x0000002400608947 */ /* 0x000fec0003800000 */
[CC--:B------:R-:W-:Y:S01]  /*0f90*/  LEA.HI R2, R3.reuse, R0.reuse, RZ, 0x4 ;  /* 0x0000000003027211 */ /* 0x0c0fe200078f20ff */
[----:B------:R-:W3:Y:S01]  /*0fa0*/  S2R R13, SR_CTAID.X ;  /* 0x00000000000d7919 */ /* 0x000ee20000002500 */
[----:B------:R-:W-:Y:S01]  /*0fb0*/  LEA.HI R7, R3, R0, RZ, 0x5 ;  /* 0x0000000003077211 */ /* 0x000fe200078f28ff */
[----:B------:R-:W3:Y:S01]  /*0fc0*/  LDC R20, c[0x0][0x290] ;  /* 0x0000a400ff147b82 */ /* 0x000ee20000000800 */
[----:B------:R-:W-:Y:S01]  /*0fd0*/  LOP3.LUT R5, R2, 0xfffffff0, RZ, 0xc0, !PT ;  /* 0xfffffff002057812 */ /* 0x000fe200078ec0ff */
[----:B------:R-:W-:Y:S01]  /*0fe0*/  IMAD.HI R12, R16, 0x55555556, RZ ;  /* 0x55555556100c7827 */ /* 0x000fe200078e02ff */
[----:B------:R-:W-:Y:S02]  /*0ff0*/  LOP3.LUT R9, R8, 0xfffffffc, RZ, 0xc0, !PT ;  /* 0xfffffffc08097812 */ /* 0x000fe400078ec0ff */
[----:B------:R-:W-:Y:S02]  /*1000*/  CS2R R118, SRZ ;  /* 0x0000000000767805 */ /* 0x000fe4000001ff00 */
[----:B------:R-:W-:Y:S01]  /*1010*/  SHF.R.S32.HI R2, RZ, 0x4, R2 ;  /* 0x00000004ff027819 */ /* 0x000fe20000011402 */
[----:B------:R-:W-:Y:S01]  /*1020*/  IMAD.IADD R5, R0, 0x1, -R5 ;  /* 0x0000000100057824 */ /* 0x000fe200078e0a05 */
[----:B------:R-:W-:Y:S01]  /*1030*/  CS2R R116, SRZ ;  /* 0x0000000000747805 */ /* 0x000fe2000001ff00 */
[----:B------:R-:W-:Y:S01]  /*1040*/  IMAD.IADD R11, R6, 0x1, -R9 ;  /* 0x00000001060b7824 */ /* 0x000fe200078e0a09 */
[----:B------:R-:W-:-:S02]  /*1050*/  SHF.R.S32.HI R6, RZ, 0x5, R7 ;  /* 0x00000005ff067819 */ /* 0x000fc40000011407 */
[----:B------:R-:W-:Y:S02]  /*1060*/  CS2R R114, SRZ ;  /* 0x0000000000727805 */ /* 0x000fe4000001ff00 */
[----:B------:R-:W-:Y:S02]  /*1070*/  LEA.HI R0, R5, R5, RZ, 0x1 ;  /* 0x0000000505007211 */ /* 0x000fe400078f08ff */
[----:B------:R-:W-:Y:S02]  /*1080*/  CS2R R112, SRZ ;  /* 0x0000000000707805 */ /* 0x000fe4000001ff00 */
[----:B--2---:R-:W-:Y:S02]  /*1090*/  SHF.R.S32.HI R10, RZ, 0x1f, R5 ;  /* 0x0000001fff0a7819 */ /* 0x004fe40000011405 */
[----:B------:R-:W-:Y:S02]  /*10a0*/  CS2R R110, SRZ ;  /* 0x00000000006e7805 */ /* 0x000fe4000001ff00 */
[----:B------:R-:W-:-:S02]  /*10b0*/  SHF.R.S32.HI R3, RZ, 0x1, R0 ;  /* 0x00000001ff037819 */ /* 0x000fc40000011400 */
[----:B------:R-:W-:Y:S02]  /*10c0*/  CS2R R108, SRZ ;  /* 0x00000000006c7805 */ /* 0x000fe4000001ff00 */
[----:B------:R-:W-:Y:S02]  /*10d0*/  SHF.R.S32.HI R8, RZ, 0x1f, R0 ;  /* 0x0000001fff087819 */ /* 0x000fe40000011400 */
[----:B------:R-:W-:Y:S02]  /*10e0*/  CS2R R106, SRZ ;  /* 0x00000000006a7805 */ /* 0x000fe4000001ff00 */
[----:B------:R-:W-:Y:S02]  /*10f0*/  LEA.HI R10, R10, R5, RZ, 0x3 ;  /* 0x000000050a0a7211 */ /* 0x000fe400078f18ff */
[----:B------:R-:W-:Y:S02]  /*1100*/  CS2R R104, SRZ ;  /* 0x0000000000687805 */ /* 0x000fe4000001ff00 */
[----:B------:R-:W-:-:S02]  /*1110*/  LEA.HI R8, R8, R3, RZ, 0x2 ;  /* 0x0000000308087211 */ /* 0x000fc400078f10ff */
[----:B------:R-:W-:Y:S02]  /*1120*/  CS2R R102, SRZ ;  /* 0x0000000000667805 */ /* 0x000fe4000001ff00 */
[----:B------:R-:W-:Y:S01]  /*1130*/  LOP3.LUT R0, R0, 0x7fffffe, RZ, 0xc0, !PT ;  /* 0x07fffffe00007812 */ /* 0x000fe200078ec0ff */
[----:B------:R-:W-:Y:S01]  /*1140*/  IMAD.SHL.U32 R10, R10, 0x20, RZ ;  /* 0x000000200a0a7824 */ /* 0x000fe200078e00ff */
[----:B------:R-:W-:Y:S02]  /*1150*/  LOP3.LUT R8, R8, 0xfffffffc, RZ, 0xc0, !PT ;  /* 0xfffffffc08087812 */ /* 0x000fe400078ec0ff */
[----:B------:R-:W-:Y:S02]  /*1160*/  CS2R R100, SRZ ;  /* 0x0000000000647805 */ /* 0x000fe4000001ff00 */
[----:B------:R-:W-:Y:S01]  /*1170*/  SHF.R.S32.HI R7, RZ, 0x1f, R7 ;  /* 0x0000001fff077819 */ /* 0x000fe20000011407 */
[----:B------:R-:W-:Y:S01]  /*1180*/  IMAD.IADD R5, R5, 0x1, -R0 ;  /* 0x0000000105057824 */ /* 0x000fe200078e0a00 */
[----:B------:R-:W-:Y:S01]  /*1190*/  LOP3.LUT R9, R10, 0x7fffff00, RZ, 0xc0, !PT ;  /* 0x7fffff000a097812 */ /* 0x000fe200078ec0ff */
[----:B------:R-:W-:Y:S01]  /*11a0*/  IMAD.IADD R8, R3, 0x1, -R8 ;  /* 0x0000000103087824 */ /* 0x000fe200078e0a08 */
[----:B------:R-:W-:Y:S01]  /*11b0*/  LEA.HI R7, R7, R6, RZ, 0x2 ;  /* 0x0000000607077211 */ /* 0x000fe200078f10ff */
[----:B------:R-:W-:Y:S01]  /*11c0*/  IMAD.SHL.U32 R3, R2, 0x8, RZ ;  /* 0x0000000802037824 */ /* 0x000fe200078e00ff */
[----:B------:R-:W-:Y:S01]  /*11d0*/  CS2R R98, SRZ ;  /* 0x0000000000627805 */ /* 0x000fe2000001ff00 */
[----:B------:R-:W-:Y:S01]  /*11e0*/  IMAD.SHL.U32 R0, R8, 0x40, RZ ;  /* 0x0000004008007824 */ /* 0x000fe200078e00ff */
[----:B------:R-:W-:Y:S01]  /*11f0*/  LOP3.LUT R7, R7, 0x3ffffc, RZ, 0xc0, !PT ;  /* 0x003ffffc07077812 */ /* 0x000fe200078ec0ff */
[----:B------:R-:W-:Y:S01]  /*1200*/  IMAD R10, R16, 0x800, R9 ;  /* 0x00000800100a7824 */ /* 0x000fe200078e0209 */
[----:B------:R-:W-:Y:S01]  /*1210*/  LOP3.LUT P0, RZ, R8, 0x2, RZ, 0xc0, !PT ;  /* 0x0000000208ff7812 */ /* 0x000fe2000780c0ff */
[----:B---3--:R-:W-:Y:S01]  /*1220*/  IMAD R2, R13, -0x60, R20 ;  /* 0xffffffa00d027824 */ /* 0x008fe200078e0214 */
[----:B------:R-:W-:Y:S01]  /*1230*/  LOP3.LUT R0, R0, 0xc0, RZ, 0xc0, !PT ;  /* 0x000000c000007812 */ /* 0x000fe200078ec0ff */
[----:B------:R-:W-:Y:S01]  /*1240*/  IMAD.IADD R7, R6, 0x1, -R7 ;  /* 0x0000000106077824 */ /* 0x000fe200078e0a07 */
[----:B------:R-:W-:Y:S01]  /*1250*/  CS2R R96, SRZ ;  /* 0x0000000000607805 */ /* 0x000fe2000001ff00 */
[----:B------:R-:W-:Y:S01]  /*1260*/  IMAD R10, R5, 0x20, R10 ;  /* 0x00000020050a7824 */ /* 0x000fe200078e020a */
[----:B------:R-:W-:Y:S01]  /*1270*/  LOP3.LUT R3, R0, 0x8, R3, 0xf8, !PT ;  /* 0x0000000800037812 */ /* 0x000fe200078ef803 */
[----:B------:R-:W-:Y:S01]  /*1280*/  VIADD R6, R14, 0x3f ;  /* 0x0000003f0e067836 */ /* 0x000fe20000000000 */
[----:B------:R-:W-:Y:S01]  /*1290*/  SHF.R.U32.HI R0, RZ, 0x3, R0 ;  /* 0x00000003ff007819 */ /* 0x000fe20000011600 */
[----:B------:R-:W-:Y:S01]  /*12a0*/  IMAD R7, R7, 0x200, R10 ;  /* 0x0000020007077824 */ /* 0x000fe200078e020a */
[----:B------:R-:W-:Y:S01]  /*12b0*/  LEA.HI R5, R12, R12, RZ, 0x1 ;  /* 0x0000000c0c057211 */ /* 0x000fe200078f08ff */
[----:B------:R-:W-:Y:S01]  /*12c0*/  IMAD.MOV.U32 R14, RZ, RZ, 0x20 ;  /* 0x00000020ff0e7424 */ /* 0x000fe200078e00ff */
[----:B------:R-:W-:-:S02]  /*12d0*/  LOP3.LUT R0, R3, R0, RZ, 0x3c, !PT ;  /* 0x0000000003007212 */ /* 0x000fc400078e3cff */
[----:B------:R-:W-:Y:S02]  /*12e0*/  CS2R R94, SRZ ;  /* 0x00000000005e7805 */ /* 0x000fe4000001ff00 */
[----:B------:R-:W-:Y:S01]  /*12f0*/  SHF.R.S32.HI R9, RZ, 0x1f, R6 ;  /* 0x0000001fff097819 */ /* 0x000fe20000011406 */
[----:B------:R-:W-:Y:S01]  /*1300*/  IMAD R5, R5, -0x3, R16 ;  /* 0xfffffffd05057824 */ /* 0x000fe200078e0210 */
[----:B------:R-:W-:Y:S01]  /*1310*/  SEL R14, R14, 0xffffffe0, !P0 ;  /* 0xffffffe00e0e7807 */ /* 0x000fe20004000000 */
[----:B------:R-:W-:Y:S01]  /*1320*/  IMAD.IADD R13, R0, 0x1, R7 ;  /* 0x00000001000d7824 */ /* 0x000fe200078e0207 */
[----:B------:R-:W-:Y:S01]  /*1330*/  LEA.HI R9, R9, R6, RZ, 0x6 ;  /* 0x0000000609097211 */ /* 0x000fe200078f30ff */
[----:B------:R-:W-:Y:S01]  /*1340*/  IMAD R2, R5, -0x20, R2 ;  /* 0xffffffe005027824 */ /* 0x000fe200078e0202 */
[----:B------:R-:W-:Y:S01]  /*1350*/  LOP3.LUT R12, R18, 0x1, RZ, 0xfc, !PT ;  /* 0x00000001120c7812 */ /* 0x000fe200078efcff */
[----:B------:R-:W-:Y:S01]  /*1360*/  IMAD.MOV.U32 R5, RZ, RZ, RZ ;  /* 0x000000ffff057224 */ /* 0x000fe200078e00ff */
[----:B------:R-:W-:Y:S01]  /*1370*/  LEA R13, R13, UR36, 0x1 ;  /* 0x000000240d0d7c11 */ /* 0x000fe2000f8e08ff */
[----:B------:R-:W-:Y:S01]  /*1380*/  IMAD R0, R11, -0x2, R2 ;  /* 0xfffffffe0b007824 */ /* 0x000fe200078e0202 */
[----:B------:R-:W-:Y:S01]  /*1390*/  CS2R R6, SRZ ;  /* 0x0000000000067805 */ /* 0x000fe2000001ff00 */
[----:B------:R-:W-:Y:S01]  /*13a0*/  IMAD.MOV.U32 R2, RZ, RZ, RZ ;  /* 0x000000ffff027224 */ /* 0x000fe200078e00ff */
        /* <DEDUP_REMOVED lines=35> */
[----:B------:R-:W-:Y:S02]  /*15e0*/  SHF.R.S32.HI R18, RZ, 0x6, R9 ;  /* 0x00000006ff127819 */ /* 0x000fe40000011409 */
[----:B------:R-:W-:-:S07]  /*15f0*/  IADD3 R14, R14, 0x30400, R13 ;  /* 0x000304000e0e7810 */ /* 0x000fce0007ffe00d */
.L_x_273:
[----:B------:R-:W-:-:S13]  /*1600*/  ISETP.NE.AND P0, PT, R12, 0x3, PT ;  /* 0x000000030c00780c */ /* 0x000fda0003f05270 */
[----:B---3--:R-:W-:Y:S05]  /*1610*/  @!P0 BRA `(.L_x_263) ;  /* 0x0000000000048947 */ /* 0x008fea0003800000 */
[----:B------:R-:W-:Y:S01]  /*1620*/  BPT.TRAP 0x1 ;  /* 0x000000040000795c */ /* 0x000fe20000300000 */
.L_x_263:
[----:B------:R-:W-:Y:S02]  /*1630*/  LEA R3, R2, UR36, 0x3 ;  /* 0x0000002402037c11 */ /* 0x000fe4000f8e18ff */
[----:B------:R-:W-:-:S04]  /*1640*/  SHF.L.U32 R8, R7, 0x1f, RZ ;  /* 0x0000001f07087819 */ /* 0x000fc800000006ff */
[----:B------:R2:W3:Y:S01]  /*1650*/  SYNCS.PHASECHK.TRANS64.TRYWAIT P1, [R3+URZ+0x36410], R8 ;  /* 0x03641008030075a7 */ /* 0x0004e2000802017f */
[----:B------:R-:W-:Y:S05]  /*1660*/  @!P0 BRA `(.L_x_264) ;  /* 0x0000000000048947 */ /* 0x000fea0003800000 */
[----:B------:R-:W-:Y:S01]  /*1670*/  BPT.TRAP 0x1 ;  /* 0x000000040000795c */ /* 0x000fe20000300000 */
.L_x_264:
[----:B---3--:R-:W-:Y:S05]  /*1680*/  @P1 BRA `(.L_x_265) ;  /* 0x0000000000081947 */ /* 0x008fea0003800000 */
[----:B------:R-:W3:Y:S02]  /*1690*/  SYNCS.PHASECHK.TRANS64.TRYWAIT P1, [R3+URZ+0x36410], R8 ;  /* 0x03641008030075a7 */ /* 0x000ee4000802017f */
[----:B---3--:R-:W-:Y:S05]  /*16a0*/  @!P1 BRA `(.L_x_266) ;  /* 0x0000005800a09947 */ /* 0x008fea0003800000 */
.L_x_265:
[----:B------:R-:W-:Y:S05]  /*16b0*/  WARPSYNC.ALL ;  /* 0x0000000000007948 */ /* 0x000fea0003800000 */
[----:B------:R-:W-:Y:S01]  /*16c0*/  R2UR UR6, R4 ;  /* 0x00000000040672ca */ /* 0x000fe200000e0000 */
[----:B------:R-:W-:Y:S01]  /*16d0*/  UIADD3 UR4, UR36, 0x1e000, URZ ;  /* 0x0001e00024047890 */ /* 0x000fe2000fffe03f */
[C---:B------:R-:W-:Y:S01]  /*16e0*/  R2UR UR7, R2.reuse ;  /* 0x00000000020772ca */ /* 0x040fe200000e0000 */
[----:B------:R-:W-:Y:S01]  /*16f0*/  WARPGROUP.ARRIVE ;  /* 0x00000000000079c5 */ /* 0x000fe20000000000 */
[----:B------:R-:W-:Y:S01]  /*1700*/  UMOV UR13, 0x40000040 ;  /* 0x40000040000d7882 */ /* 0x000fe20000000000 */
[----:B------:R-:W-:Y:S01]  /*1710*/  USHF.R.U32.HI UR5, URZ, 0x4, UR4 ;  /* 0x000000043f057899 */ /* 0x000fe20008011604 */
[----:B--23--:R-:W-:Y:S01]  /*1720*/  IMAD R8, R2, 0x40, R15 ;  /* 0x0000004002087824 */ /* 0x00cfe200078e020f */
        /* <DEDUP_REMOVED lines=91> */
[----:B------:R2:W3:Y:S04]  /*1ce0*/  LDS R21, [R8+0x30000] ;  /* 0x0300000008157984 */ /* 0x0004e80000000800 */
[----:B------:R2:W4:Y:S01]  /*1cf0*/  LDS R20, [R8+0x30020] ;  /* 0x0300200008147984 */ /* 0x0005220000000800 */
[----:B------:R-:W-:Y:S05]  /*1d00*/  @!P0 BRA `(.L_x_267) ;  /* 0x0000000000048947 */ /* 0x000fea0003800000 */
[----:B------:R-:W-:Y:S01]  /*1d10*/  BPT.TRAP 0x1 ;  /* 0x000000040000795c */ /* 0x000fe20000300000 */
.L_x_267:
[----:B--2---:R-:W-:-:S04]  /*1d20*/  SHF.L.U32 R8, R6, 0x1f, RZ ;  /* 0x0000001f06087819 */ /* 0x004fc800000006ff */
[----:B------:R2:W5:Y:S01]  /*1d30*/  SYNCS.PHASECHK.TRANS64.TRYWAIT P1, [UR36+0x36430], R8 ;  /* 0x03643008ff0075a7 */ /* 0x0005620008020164 */
[----:B------:R-:W-:Y:S05]  /*1d40*/  @!P0 BRA `(.L_x_268) ;  /* 0x0000000000048947 */ /* 0x000fea0003800000 */
[----:B------:R-:W-:Y:S01]  /*1d50*/  BPT.TRAP 0x1 ;  /* 0x000000040000795c */ /* 0x000fe20000300000 */
.L_x_268:
[----:B-----5:R-:W-:Y:S05]  /*1d60*/  @P1 BRA `(.L_x_269) ;  /* 0x0000000000081947 */ /* 0x020fea0003800000 */
[----:B------:R-:W5:Y:S02]  /*1d70*/  SYNCS.PHASECHK.TRANS64.TRYWAIT P1, [UR36+0x36430], R8 ;  /* 0x03643008ff0075a7 */ /* 0x000f640008020164 */
[----:B-----5:R-:W-:Y:S05]  /*1d80*/  @!P1 BRA `(.L_x_270) ;  /* 0x0000005000fc9947 */ /* 0x020fea0003800000 */
.L_x_269:
[----:B------:R-:W-:Y:S01]  /*1d90*/  UIADD3 UR5, UR36, 0x2a000, URZ ;  /* 0x0002a00024057890 */ /* 0x000fe2000fffe03f */
[----:B------:R-:W-:Y:S01]  /*1da0*/  WARPGROUP.ARRIVE ;  /* 0x00000000000079c5 */ /* 0x000fe20000000000 */
[----:B------:R-:W-:Y:S01]  /*1db0*/  UIADD3 UR4, UR4, 0x9000, URZ ;  /* 0x0000900004047890 */ /* 0x000fe2000fffe03f */
[C---:B------:R-:W-:Y:S01]  /*1dc0*/  ISETP.GT.AND P1, PT, R0.reuse, RZ, PT ;  /* 0x000000ff0000720c */ /* 0x040fe20003f24270 */
[----:B------:R-:W-:Y:S01]  /*1dd0*/  USHF.R.U32.HI UR6, URZ, 0x4, UR5 ;  /* 0x000000043f067899 */ /* 0x000fe20008011605 */
[----:B------:R-:W-:Y:S01]  /*1de0*/  ISETP.GT.AND P2, PT, R0, 0x1, PT ;  /* 0x000000010000780c */ /* 0x000fe20003f44270 */
[----:B------:R-:W-:Y:S01]  /*1df0*/  USHF.R.U32.HI UR4, URZ, 0x4, UR4 ;  /* 0x000000043f047899 */ /* 0x000fe20008011604 */
[----:B------:R-:W-:Y:S01]  /*1e00*/  FSEL R9, R138, -INF , P1 ;  /* 0xff8000008a097808 */ /* 0x000fe20000800000 */
[----:B------:R-:W-:Y:S01]  /*1e10*/  ULOP3.LUT UR7, UR6, 0x3fff, URZ, 0xc0, !UPT ;  /* 0x00003fff06077892 */ /* 0x000fe2000f8ec03f */
[----:B--2--5:R-:W-:Y:S01]  /*1e20*/  FSEL R8, R137, -INF , P2 ;  /* 0xff80000089087808 */ /* 0x024fe20001000000 */
        /* <DEDUP_REMOVED lines=10> */
[--C-:B----4-:R-:W-:Y:S01]  /*1ed0*/  FFMA.FTZ R138, R9, UR7, -R20.reuse ;  /* 0x00000007098a7c23 */ /* 0x110fe20008010814 */
        /* <DEDUP_REMOVED lines=10> */
[--C-:B---3--:R-:W-:Y:S01]  /*1f80*/  FFMA.FTZ R23, R8, UR7, -R21.reuse ;  /* 0x0000000708177c23 */ /* 0x108fe20008010815 */
        /* <DEDUP_REMOVED lines=13> */
[----:B------:R-:W2:Y:S01]  /*2060*/  MUFU.EX2 R23, R23 ;  /* 0x0000001700177308 */ /* 0x000ea20000000800 */
        /* <DEDUP_REMOVED lines=9> */
[----:B------:R2:W3:Y:S08]  /*2100*/  MUFU.EX2 R137, R8 ;  /* 0x0000000800897308 */ /* 0x0004f00000000800 */
[----:B------:R-:W-:Y:S01]  /*2110*/  MUFU.EX2 R138, R138 ;  /* 0x0000008a008a7308 */ /* 0x000fe20000000800 */
[----:B--2---:R-:W-:-:S07]  /*2120*/  F2FP.F16.F32.PACK_AB R8, R23, R22 ;  /* 0x000000161708723e */ /* 0x004fce00000000ff */
[----:B------:R-:W2:Y:S01]  /*2130*/  MUFU.EX2 R139, R139 ;  /* 0x0000008b008b7308 */ /* 0x000ea20000000800 */
[----:B---3--:R-:W-:Y:S01]  /*2140*/  F2FP.F16.F32.PACK_AB R10, R137, R136 ;  /* 0x00000088890a723e */ /* 0x008fe200000000ff */
        /* <DEDUP_REMOVED lines=8> */
[----:B------:R-:W3:Y:S01]  /*21d0*/  MUFU.EX2 R142, R142 ;  /* 0x0000008e008e7308 */ /* 0x000ee20000000800 */
[----:B--2---:R-:W-:-:S07]  /*21e0*/  F2FP.F16.F32.PACK_AB R9, R139, R138 ;  /* 0x0000008a8b09723e */ /* 0x004fce00000000ff */
[----:B------:R-:W-:Y:S01]  /*21f0*/  MUFU.EX2 R144, R144 ;  /* 0x0000009000907308 */ /* 0x000fe20000000800 */
[----:B---3--:R-:W-:Y:S01]  /*2200*/  F2FP.F16.F32.PACK_AB R11, R142, R143 ;  /* 0x0000008f8e0b723e */ /* 0x008fe200000000ff */
        /* <DEDUP_REMOVED lines=83> */
[----:B------:R-:W-:Y:S01]  /*2740*/  FADD.FTZ R125, R128, -R141 ;  /* 0x8000008d807d7221 */ /* 0x000fe20000010000 */
[--C-:B---3--:R-:W-:Y:S01]  /*2750*/  FADD.FTZ R126, R126, -R140.reuse ;  /* 0x8000008c7e7e7221 */ /* 0x108fe20000010000 */
[--C-:B------:R-:W-:Y:S01]  /*2760*/  FADD.FTZ R128, R131, -R140.reuse ;  /* 0x8000008c83807221 */ /* 0x100fe20000010000 */
[--C-:B------:R-:W-:Y:S01]  /*2770*/  FADD.FTZ R127, R127, -R140.reuse ;  /* 0x8000008c7f7f7221 */ /* 0x100fe20000010000 */
[----:B------:R-:W-:Y:S01]  /*2780*/  FADD.FTZ R131, R134, -R140 ;  /* 0x8000008c86837221 */ /* 0x000fe20000010000 */
        /* <DEDUP_REMOVED lines=13> */
[--C-:B------:R-:W-:Y:S01]  /*2860*/  FADD.FTZ R121, R132, -R141.reuse ;  /* 0x8000008d84797221 */ /* 0x100fe20000010000 */
[----:B------:R-:W3:Y:S01]  /*2870*/  MUFU.EX2 R10, R10 ;  /* 0x0000000a000a7308 */ /* 0x000ee20000000800 */
[--C-:B------:R-:W-:Y:S01]  /*2880*/  FADD.FTZ R122, R123, -R140.reuse ;  /* 0x8000008c7b7a7221 */ /* 0x100fe20000010000 */
[----:B------:R-:W-:Y:S01]  /*2890*/  FMUL.FTZ R143, R143, R126 ;  /* 0x0000007e8f8f7220 */ /* 0x000fe20000410000 */
[--C-:B------:R-:W-:Y:S01]  /*28a0*/  FADD.FTZ R149, R124, -R141.reuse ;  /* 0x8000008d7c957221 */ /* 0x100fe20000010000 */
[----:B------:R-:W-:Y:S01]  /*28b0*/  FADD.FTZ R124, R133, -R141 ;  /* 0x8000008d857c7221 */ /* 0x000fe20000010000 */
[----:B------:R-:W-:Y:S01]  /*28c0*/  FMUL.FTZ R139, R139, R122 ;  /* 0x0000007a8b8b7220 */ /* 0x000fe20000410000 */
[--C-:B------:R-:W-:Y:S01]  /*28d0*/  FADD.FTZ R133, R130, -R140.reuse ;  /* 0x8000008c82857221 */ /* 0x100fe20000010000 */
[----:B------:R-:W-:Y:S01]  /*28e0*/  FADD.FTZ R140, R135, -R140 ;  /* 0x8000008c878c7221 */ /* 0x000fe20000010000 */
[----:B------:R-:W4:Y:S01]  /*28f0*/  MUFU.EX2 R21, R21 ;  /* 0x0000001500157308 */ /* 0x000f220000000800 */
[C---:B--2---:R-:W-:Y:S01]  /*2900*/  FMUL.FTZ R126, R9.reuse, R120 ;  /* 0x00000078097e7220 */ /* 0x044fe20000410000 */
[----:B------:R-:W-:Y:S01]  /*2910*/  F2FP.F16.F32.PACK_AB R120, R9, R144 ;  /* 0x000000900978723e */ /* 0x000fe200000000ff */
[----:B------:R-:W-:Y:S01]  /*2920*/  FMUL.FTZ R22, R22, R147 ;  /* 0x0000009316167220 */ /* 0x000fe20000410000 */
[----:B------:R-:W-:Y:S01]  /*2930*/  FMUL.FTZ R23, R23, R148 ;  /* 0x0000009417177220 */ /* 0x000fe20000410000 */
[----:B------:R-:W-:Y:S01]  /*2940*/  FMUL.FTZ R136, R136, R149 ;  /* 0x0000009588887220 */ /* 0x000fe20000410000 */
[----:B------:R-:W-:Y:S01]  /*2950*/  FMUL.FTZ R137, R137, R150 ;  /* 0x0000009689897220 */ /* 0x000fe20000410000 */
[----:B------:R-:W-:Y:S01]  /*2960*/  FMUL.FTZ R138, R138, R129 ;  /* 0x000000818a8a7220 */ /* 0x000fe20000410000 */
[----:B------:R-:W2:Y:S01]  /*2970*/  MUFU.EX2 R8, R8 ;  /* 0x0000000800087308 */ /* 0x000ea20000000800 */
[----:B---3--:R-:W-:Y:S01]  /*2980*/  FMUL.FTZ R9, R10, R121 ;  /* 0x000000790a097220 */ /* 0x008fe20000410000 */
[----:B------:R-:W-:Y:S01]  /*2990*/  FMUL.FTZ R142, R142, R127 ;  /* 0x0000007f8e8e7220 */ /* 0x000fe20000410000 */
[----:B------:R-:W-:Y:S01]  /*29a0*/  FMUL.FTZ R125, R144, R125 ;  /* 0x0000007d907d7220 */ /* 0x000fe20000410000 */
[----:B------:R-:W-:-:S04]  /*29b0*/  UMOV UR7, 0x80000020 ;  /* 0x8000002000077882 */ /* 0x000fc80000000000 */
[----:B------:R-:W3:Y:S01]  /*29c0*/  MUFU.EX2 R11, R11 ;  /* 0x0000000b000b7308 */ /* 0x000ee20000000800 */
[C---:B----4-:R-:W-:Y:S01]  /*29d0*/  F2FP.F16.F32.PACK_AB R122, R21.reuse, R10 ;  /* 0x0000000a157a723e */ /* 0x050fe200000000ff */
[----:B------:R-:W-:Y:S01]  /*29e0*/  FMUL.FTZ R124, R21, R124 ;  /* 0x0000007c157c7220 */ /* 0x000fe20000410000 */
[----:B------:R-:W-:-:S05]  /*29f0*/  F2FP.F16.F32.PACK_AB R10, R137, R136 ;  /* 0x00000088890a723e */ /* 0x000fca00000000ff */
[----:B------:R-:W4:Y:S01]  /*2a00*/  MUFU.EX2 R20, R146 ;  /* 0x0000009200147308 */ /* 0x000f220000000800 */
[----:B--2---:R-:W-:-:S07]  /*2a10*/  FMUL.FTZ R21, R8, R133 ;  /* 0x0000008508157220 */ /* 0x004fce0000410000 */
[----:B------:R-:W2:Y:S01]  /*2a20*/  MUFU.EX2 R145, R145 ;  /* 0x0000009100917308 */ /* 0x000ea20000000800 */
[C---:B---3--:R-:W-:Y:S01]  /*2a30*/  F2FP.F16.F32.PACK_AB R121, R11.reuse, R8 ;  /* 0x000000080b79723e */ /* 0x048fe200000000ff */
[----:B------:R-:W-:Y:S01]  /*2a40*/  FMUL.FTZ R128, R11, R128 ;  /* 0x000000800b807220 */ /* 0x000fe20000410000 */
[----:B------:R-:W-:Y:S02]  /*2a50*/  F2FP.F16.F32.PACK_AB R8, R23, R22 ;  /* 0x000000161708723e */ /* 0x000fe400000000ff */
[----:B------:R-:W-:Y:S02]  /*2a60*/  F2FP.F16.F32.PACK_AB R22, R124, R9 ;  /* 0x000000097c16723e */ /* 0x000fe400000000ff */
[----:B------:R-:W-:Y:S01]  /*2a70*/  F2FP.F16.F32.PACK_AB R9, R139, R138 ;  /* 0x0000008a8b09723e */ /* 0x000fe200000000ff */
[----:B----4-:R-:W-:Y:S01]  /*2a80*/  FMUL.FTZ R131, R20, R131 ;  /* 0x0000008314837220 */ /* 0x010fe20000410000 */
[----:B------:R-:W-:Y:S02]  /*2a90*/  F2FP.F16.F32.PACK_AB R11, R142, R143 ;  /* 0x0000008f8e0b723e */ /* 0x000fe400000000ff */
[----:B------:R-:W-:-:S02]  /*2aa0*/  F2FP.F16.F32.PACK_AB R21, R128, R21 ;  /* 0x000000158015723e */ /* 0x000fc400000000ff */
[C---:B--2---:R-:W-:Y:S01]  /*2ab0*/  F2FP.F16.F32.PACK_AB R123, R145.reuse, R20 ;  /* 0x00000014917b723e */ /* 0x044fe200000000ff */
        /* <DEDUP_REMOVED lines=9> */
[----:B---3--:R-:W3:Y:S02]  /*2b50*/  FENCE.VIEW.ASYNC.S ;  /* 0x00000000000073c6 */ /* 0x008ee40000000000 */
[----:B---3--:R-:W-:Y:S06]  /*2b60*/  BAR.SYNC.DEFER_BLOCKING 0x9, 0x180 ;  /* 0x0246000000007b1d */ /* 0x008fec0000010000 */
        /* <DEDUP_REMOVED lines=44> */
[----:B----4-:R-:W4:Y:S02]  /*2e30*/  FENCE.VIEW.ASYNC.S ;  /* 0x00000000000073c6 */ /* 0x010f240000000000 */
[----:B----4-:R-:W-:Y:S06]  /*2e40*/  BAR.SYNC.DEFER_BLOCKING 0x9, 0x180 ;  /* 0x0246000000007b1d */ /* 0x010fec0000010000 */
[----:B--2---:R-:W-:-:S06]  /*2e50*/  WARPGROUP.ARRIVE ;  /* 0x00000000000079c5 */ /* 0x004fcc0000000000 */
        /* <DEDUP_REMOVED lines=33> */
[----:B---3--:R-:W-:Y:S05]  /*3070*/  @!P0 BRA `(.L_x_271) ;  /* 0x0000000000048947 */ /* 0x008fea0003800000 */
[----:B------:R-:W-:Y:S01]  /*3080*/  BPT.TRAP 0x1 ;  /* 0x000000040000795c */ /* 0x000fe20000300000 */
.L_x_271:
[----:B------:R-:W-:Y:S01]  /*3090*/  LEA R8, R4, UR36, 0xd ;  /* 0x0000002404087c11 */ /* 0x000fe2000f8e68ff */
[----:B------:R-:W-:Y:S01]  /*30a0*/  UIADD3 UR4, UR36, 0x36438, URZ ;  /* 0x0003643824047890 */ /* 0x000fe2000fffe03f */
[----:B------:R-:W-:Y:S01]  /*30b0*/  VIADD R10, R19, 0x9 ;  /* 0x00000009130a7836 */ /* 0x000fe20000000000 */
        /* <DEDUP_REMOVED lines=9> */
[----:B------:R-:W-:Y:S01]  /*3150*/  WARPGROUP.ARRIVE ;  /* 0x00000000000079c5 */ /* 0x000fe20000000000 */
[----:B------:R-:W-:Y:S02]  /*3160*/  IMAD R8, R16, 0x1000, R17 ;  /* 0x0000100010087824 */ /* 0x000fe400078e0211 */
[----:B------:R-:W-:-:S03]  /*3170*/  IMAD R9, R2, 0x600, R9 ;  /* 0x0000060002097824 */ /* 0x000fc600078e0209 */
[----:B------:R-:W-:Y:S02]  /*3180*/  LEA R8, R8, UR36, 0x2 ;  /* 0x0000002408087c11 */ /* 0x000fe4000f8e10ff */
[----:B------:R-:W-:Y:S01]  /*3190*/  R2UR UR8, R9 ;  /* 0x00000000090872ca */ /* 0x000fe200000e0000 */
[----:B------:R-:W-:-:S12]  /*31a0*/  VIADD R9, R19, 0xc ;  /* 0x0000000c13097836 */ /* 0x000fd80000000000 */
[----:B------:R-:W-:Y:S02]  /*31b0*/  UMOV UR4, UR8 ;  /* 0x0000000800047c82 */ /* 0x000fe40008000000 */
        /* <DEDUP_REMOVED lines=37> */
[----:B---3--:R-:W3:Y:S02]  /*3410*/  FENCE.VIEW.ASYNC.S ;  /* 0x00000000000073c6 */ /* 0x008ee40000000000 */
[----:B---3--:R2:W-:Y:S06]  /*3420*/  BAR.ARV R9, 0xa0 ;  /* 0x000280090000751d */ /* 0x0085ec0000002000 */
[----:B------:R-:W-:Y:S05]  /*3430*/  @!P0 BRA `(.L_x_272) ;  /* 0x0000000000048947 */ /* 0x000fea0003800000 */
[----:B------:R-:W-:Y:S01]  /*3440*/  BPT.TRAP 0x1 ;  /* 0x000000040000795c */ /* 0x000fe20000300000 */
.L_x_272:
[----:B------:R-:W-:Y:S01]  /*3450*/  VIADD R5, R5, 0x1 ;  /* 0x0000000105057836 */ /* 0x000fe20000000000 */
[----:B------:R-:W-:Y:S01]  /*3460*/  LOP3.LUT R6, R6, 0x1, RZ, 0x3c, !PT ;  /* 0x0000000106067812 */ /* 0x000fe200078e3cff */
[----:B------:R-:W-:Y:S02]  /*3470*/  VIADD R2, R2, 0x1 ;  /* 0x0000000102027836 */ /* 0x000fe40000000000 */
[----:B------:R-:W-:Y:S01]  /*3480*/  VIADD R3, R3, 0x36420 ;  /* 0x0003642003037836 */ /* 0x000fe20000000000 */
[----:B------:R-:W-:Y:S02]  /*3490*/  ISETP.GE.AND P1, PT, R5, R18, PT ;  /* 0x000000120500720c */ /* 0x000fe40003f26270 */
[----:B------:R-:W-:Y:S02]  /*34a0*/  ISETP.NE.AND P0, PT, R2, 0x2, PT ;  /* 0x000000020200780c */ /* 0x000fe40003f05270 */
[----:B------:R-:W-:Y:S02]  /*34b0*/  PRMT R3, RZ, 0x654, R3 ;  /* 0x00000654ff037816 */ /* 0x000fe40000000003 */
[----:B--2---:R-:W-:-:S02]  /*34c0*/  SEL R8, RZ, 0x1, P0 ;  /* 0x00000001ff087807 */ /* 0x004fc40000000000 */
[----:B------:R3:W-:Y:S01]  /*34d0*/  SYNCS.ARRIVE.TRANS64.RED.A1T0 RZ, [R3+URZ], RZ ;  /* 0x000000ff03ff79a7 */ /* 0x0007e2000810043f */
[----:B------:R-:W-:Y:S02]  /*34e0*/  SEL R2, R2, RZ, P0 ;  /* 0x000000ff02027207 */ /* 0x000fe40000000000 */
[----:B------:R-:W-:Y:S02]  /*34f0*/  LOP3.LUT R7, R7, R8, RZ, 0x3c, !PT ;  /* 0x0000000807077212 */ /* 0x000fe400078e3cff */
[----:B------:R-:W-:Y:S05]  /*3500*/  @!P1 BRA `(.L_x_273) ;  /* 0xffffffe0003c9947 */ /* 0x000fea000383ffff */
.L_x_262:
[----:B------:R-:W4:Y:S01]  /*3510*/  S2UR UR8, SR_CTAID.Y ;  /* 0x00000000000879c3 */ /* 0x000f220000002600 */
[----:B------:R-:W-:Y:S01]  /*3520*/  ULDC UR5, c[0x0][0x850] ;  /* 0x0002140000057ab9 */ /* 0x000fe20000000800 */
[----:B------:R-:W-:Y:S01]  /*3530*/  ULDC.64 UR10, c[0x0][0x818] ;  /* 0x00020600000a7ab9 */ /* 0x000fe20000000a00 */
[----:B------:R-:W-:Y:S01]  /*3540*/  UISETP.NE.AND UP0, UPT, UR5, 0x1, UPT ;  /* 0x000000010500788c */ /* 0x000fe2000bf05270 */
[----:B-1----:R-:W-:Y:S01]  /*3550*/  IMAD R16, R16, 0x1800, R17 ;  /* 0x0000180010107824 */ /* 0x002fe200078e0211 */
[----:B------:R-:W-:-:S03]  /*3560*/  ULDC.64 UR12, c[0x0][0x840] ;  /* 0x00021000000c7ab9 */ /* 0x000fc60000000a00 */
[----:B------:R-:W1:Y:S01]  /*3570*/  S2UR UR4, SR_CTAID.X ;  /* 0x00000000000479c3 */ /* 0x000e620000002500 */
[----:B------:R-:W-:-:S05]  /*3580*/  LEA R16, R16, UR36, 0x2 ;  /* 0x0000002410107c11 */ /* 0x000fca000f8e10ff */
[----:B------:R-:W-:Y:S01]  /*3590*/  @UP0 ULDC UR6, c[0x0][0x854] ;  /* 0x0002150000060ab9 */ /* 0x000fe20000000800 */
[----:B------:R-:W-:Y:S01]  /*35a0*/  @UP0 ULDC UR9, c[0x0][0x858] ;  /* 0x0002160000090ab9 */ /* 0x000fe20000000800 */
[----:B------:R-:W5:Y:S01]  /*35b0*/  S2UR UR16, SR_CTAID.Z ;  /* 0x00000000001079c3 */ /* 0x000f620000002700 */
[----:B----4-:R-:W-:-:S07]  /*35c0*/  UIMAD.WIDE.U32 UR6, UR8, UR6, URZ ;  /* 0x00000006080672a5 */ /* 0x010fce000f8e003f */
[----:B------:R-:W4:Y:S01]  /*35d0*/  LDC.64 R8, c[0x0][0x820] ;  /* 0x00020800ff087b82 */ /* 0x000f220000000a00 */
[----:B------:R-:W-:Y:S02]  /*35e0*/  @UP0 USHF.R.U32.HI UR8, URZ, UR9, UR7 ;  /* 0x000000093f080299 */ /* 0x000fe40008011607 */
[----:B-1----:R-:W-:-:S05]  /*35f0*/  UIMAD UR4, UR4, 0x4800, URZ ;  /* 0x00004800040478a4 */ /* 0x002fca000f8e023f */
[----:B--2---:R-:W1:Y:S01]  /*3600*/  LDC.64 R10, c[0x0][0x848] ;  /* 0x00021200ff0a7b82 */ /* 0x004e620000000a00 */
[----:B------:R-:W-:Y:S02]  /*3610*/  USHF.R.S32.HI UR6, URZ, 0x1f, UR8 ;  /* 0x0000001f3f067899 */ /* 0x000fe40008011408 */
[----:B------:R-:W-:Y:S02]  /*3620*/  USHF.R.S32.HI UR5, URZ, 0x1f, UR4 ;  /* 0x0000001f3f057899 */ /* 0x000fe40008011404 */
[----:B------:R-:W-:Y:S02]  /*3630*/  UIMAD UR7, UR6, UR10, URZ ;  /* 0x0000000a060772a4 */ /* 0x000fe4000f8e023f */
[----:B------:R-:W-:Y:S02]  /*3640*/  UIMAD UR6, UR6, UR12, URZ ;  /* 0x0000000c060672a4 */ /* 0x000fe4000f8e023f */
[----:B------:R-:W-:Y:S02]  /*3650*/  UIMAD.WIDE.U32 UR14, UR8, UR10, UR4 ;  /* 0x0000000a080e72a5 */ /* 0x000fe4000f8e0004 */
[----:B------:R-:W-:-:S02]  /*3660*/  UIMAD UR7, UR8, UR11, UR7 ;  /* 0x0000000b080772a4 */ /* 0x000fc4000f8e0207 */
[----:B------:R-:W-:Y:S02]  /*3670*/  UIMAD.WIDE.U32 UR4, UR8, UR12, UR4 ;  /* 0x0000000c080472a5 */ /* 0x000fe4000f8e0004 */
[----:B------:R-:W-:Y:S01]  /*3680*/  UIMAD UR6, UR8, UR13, UR6 ;  /* 0x0000000d080672a4 */ /* 0x000fe2000f8e0206 */
[----:B---3--:R-:W-:Y:S01]  /*3690*/  IMAD.U32 R3, RZ, RZ, UR15 ;  /* 0x0000000fff037e24 */ /* 0x008fe2000f8e00ff */
[----:B-----5:R-:W-:Y:S01]  /*36a0*/  USHF.R.S32.HI UR8, URZ, 0x1f, UR16 ;  /* 0x0000001f3f087899 */ /* 0x020fe20008011410 */
[----:B------:R-:W-:Y:S01]  /*36b0*/  IMAD.U32 R2, RZ, RZ, UR14 ;  /* 0x0000000eff027e24 */ /* 0x000fe2000f8e00ff */
[----:B------:R-:W-:Y:S01]  /*36c0*/  UIADD3 UR7, UR15, UR7, URZ ;  /* 0x000000070f077290 */ /* 0x000fe2000fffe03f */
[----:B------:R-:W-:Y:S01]  /*36d0*/  IMAD.U32 R5, RZ, RZ, UR5 ;  /* 0x00000005ff057e24 */ /* 0x000fe2000f8e00ff */
[----:B------:R-:W-:Y:S01]  /*36e0*/  UIADD3 UR6, UR5, UR6, URZ ;  /* 0x0000000605067290 */ /* 0x000fe2000fffe03f */
[----:B------:R-:W-:Y:S01]  /*36f0*/  IMAD.U32 R4, RZ, RZ, UR4 ;  /* 0x00000004ff047e24 */ /* 0x000fe2000f8e00ff */
[----:B------:R-:W-:Y:S01]  /*3700*/  ULDC UR4, c[0x0][0x740] ;  /* 0x0001d00000047ab9 */ /* 0x000fe20000000800 */
[----:B----4-:R-:W-:-:S02]  /*3710*/  IMAD R0, R8, UR8, RZ ;  /* 0x0000000808007c24 */ /* 0x010fc4000f8e02ff */
[----:B------:R-:W-:Y:S01]  /*3720*/  FMUL.FTZ R72, R72, UR4 ;  /* 0x0000000448487c20 */ /* 0x000fe20008410000 */
[----:B-1----:R-:W-:Y:S02]  /*3730*/  IMAD R6, R10, UR8, RZ ;  /* 0x000000080a067c24 */ /* 0x002fe4000f8e02ff */
[----:B------:R-:W-:Y:S01]  /*3740*/  FMUL.FTZ R73, R73, UR4 ;  /* 0x0000000449497c20 */ /* 0x000fe20008410000 */
[----:B------:R-:W-:Y:S02]  /*3750*/  IMAD R7, R9, UR16, R0 ;  /* 0x0000001009077c24 */ /* 0x000fe4000f8e0200 */
[----:B------:R-:W-:Y:S01]  /*3760*/  FMUL.FTZ R74, R74, UR4 ;  /* 0x000000044a4a7c20 */ /* 0x000fe20008410000 */
[----:B------:R-:W-:Y:S02]  /*3770*/  IMAD R9, R11, UR16, R6 ;  /* 0x000000100b097c24 */ /* 0x000fe4000f8e0206 */
[----:B------:R-:W-:Y:S01]  /*3780*/  FMUL.FTZ R75, R75, UR4 ;  /* 0x000000044b4b7c20 */ /* 0x000fe20008410000 */
[----:B------:R-:W1:Y:S01]  /*3790*/  S2R R6, SR_TID.X ;  /* 0x0000000000067919 */ /* 0x000e620000002100 */
[----:B------:R-:W-:-:S02]  /*37a0*/  IMAD.U32 R3, RZ, RZ, UR7 ;  /* 0x00000007ff037e24 */ /* 0x000fc4000f8e00ff */
[----:B------:R-:W-:Y:S01]  /*37b0*/  FMUL.FTZ R76, R76, UR4 ;  /* 0x000000044c4c7c20 */ /* 0x000fe20008410000 */
[----:B------:R-:W-:Y:S02]  /*37c0*/  IMAD.U32 R5, RZ, RZ, UR6 ;  /* 0x00000006ff057e24 */ /* 0x000fe4000f8e00ff */
[----:B------:R-:W-:Y:S01]  /*37d0*/  FMUL.FTZ R77, R77, UR4 ;  /* 0x000000044d4d7c20 */ /* 0x000fe20008410000 */
[----:B------:R-:W-:-:S04]  /*37e0*/  IMAD.WIDE.U32 R2, R8, UR16, R2 ;  /* 0x0000001008027c25 */ /* 0x000fc8000f8e0002 */
[----:B------:R-:W-:Y:S01]  /*37f0*/  FMUL.FTZ R78, R78, UR4 ;  /* 0x000000044e4e7c20 */ /* 0x000fe20008410000 */
[----:B------:R-:W-:Y:S01]  /*3800*/  FMUL.FTZ R79, R79, UR4 ;  /* 0x000000044f4f7c20 */ /* 0x000fe20008410000 */
[----:B------:R-:W-:Y:S01]  /*3810*/  FMUL.FTZ R80, R80, UR4 ;  /* 0x0000000450507c20 */ /* 0x000fe20008410000 */
[----:B------:R-:W-:-:S04]  /*3820*/  IMAD.WIDE.U32 R4, R10, UR16, R4 ;  /* 0x000000100a047c25 */ /* 0x000fc8000f8e0004 */
        /* <DEDUP_REMOVED lines=39> */
[----:B------:R-:W-:Y:S05]  /*3aa0*/  WARPSYNC.ALL ;  /* 0x0000000000007948 */ /* 0x000fea0003800000 */
[----:B------:R-:W-:-:S02]  /*3ab0*/  IMAD.IADD R7, R3, 0x1, R7 ;  /* 0x0000000103077824 */ /* 0x000fc400078e0207 */
[----:B------:R-:W-:Y:S01]  /*3ac0*/  IMAD.IADD R0, R5, 0x1, R9 ;  /* 0x0000000105007824 */ /* 0x000fe200078e0209 */
[----:B------:R-:W-:Y:S01]  /*3ad0*/  BAR.SYNC.DEFER_BLOCKING 0x1, 0x180 ;  /* 0x0046000000007b1d */ /* 0x000fe20000010000 */
[----:B-1----:R-:W-:-:S07]  /*3ae0*/  ISETP.NE.AND P1, PT, R6, 0x80, PT ;  /* 0x000000800600780c */ /* 0x002fce0003f25270 */
[----:B------:R-:W1:Y:S01]  /*3af0*/  LDC.64 R8, c[0x0][0x800] ;  /* 0x00020000ff087b82 */ /* 0x000e620000000a00 */
[----:B------:R-:W-:Y:S07]  /*3b00*/  BSSY B0, `(.L_x_274) ;  /* 0x0000027000007945 */ /* 0x000fee0003800000 */
[----:B------:R-:W2:Y:S01]  /*3b10*/  LDC.64 R10, c[0x0][0x828] ;  /* 0x00020a00ff0a7b82 */ /* 0x000ea20000000a00 */
[----:B------:R3:W-:Y:S04]  /*3b20*/  STS.128 [R16], R24 ;  /* 0x0000001810007388 */ /* 0x0007e80000000c00 */
[----:B------:R3:W-:Y:S01]  /*3b30*/  STS.128 [R16+0x800], R28 ;  /* 0x0008001c10007388 */ /* 0x0007e20000000c00 */
[----:B-1----:R-:W-:-:S03]  /*3b40*/  LEA R8, P0, R2, R8, 0x2 ;  /* 0x0000000802087211 */ /* 0x002fc600078010ff */
[----:B------:R3:W-:Y:S01]  /*3b50*/  STS.128 [R16+0x1000], R32 ;  /* 0x0010002010007388 */ /* 0x0007e20000000c00 */
[----:B------:R-:W-:-:S03]  /*3b60*/  LEA.HI.X R7, R2, R9, R7, 0x2, P0 ;  /* 0x0000000902077211 */ /* 0x000fc600000f1407 */
[----:B------:R3:W-:Y:S01]  /*3b70*/  STS.128 [R16+0x1800], R36 ;  /* 0x0018002410007388 */ /* 0x0007e20000000c00 */
[----:B--2---:R-:W-:-:S03]  /*3b80*/  LEA R10, P2, R4, R10, 0x2 ;  /* 0x0000000a040a7211 */ /* 0x004fc600078410ff */
[----:B------:R3:W-:Y:S01]  /*3b90*/  STS.128 [R16+0x2000], R40 ;  /* 0x0020002810007388 */ /* 0x0007e20000000c00 */
[----:B------:R-:W-:-:S03]  /*3ba0*/  LEA.HI.X R0, R4, R11, R0, 0x2, P2 ;  /* 0x0000000b04007211 */ /* 0x000fc600010f1400 */
        /* <DEDUP_REMOVED lines=12> */
[----:B-1----:R-:W1:Y:S02]  /*3c70*/  FENCE.VIEW.ASYNC.S ;  /* 0x00000000000073c6 */ /* 0x002e640000000000 */
[----:B-1----:R-:W-:Y:S06]  /*3c80*/  BAR.SYNC.DEFER_BLOCKING 0x1, 0x180 ;  /* 0x0046000000007b1d */ /* 0x002fec0000010000 */
[----:B------:R-:W-:Y:S05]  /*3c90*/  @P1 BRA `(.L_x_275) ;  /* 0x0000000000341947 */ /* 0x000fea0003800000 */
[----:B------:R-:W-:Y:S01]  /*3ca0*/  R2UR UR4, R10 ;  /* 0x000000000a0472ca */ /* 0x000fe200000e0000 */
[----:B------:R-:W-:Y:S01]  /*3cb0*/  UMOV UR6, 0x1200 ;  /* 0x0000120000067882 */ /* 0x000fe20000000000 */
[----:B------:R-:W-:Y:S01]  /*3cc0*/  R2UR UR5, R0 ;  /* 0x00000000000572ca */ /* 0x000fe200000e0000 */
[----:B------:R-:W-:Y:S01]  /*3cd0*/  UMOV UR8, 0x0 ;  /* 0x0000000000087882 */ /* 0x000fe20000000000 */
[----:B------:R-:W-:Y:S01]  /*3ce0*/  PLOP3.LUT P0, PT, PT, PT, PT, 0x80, 0x0 ;  /* 0x000000000000781c */ /* 0x000fe20003f0f070 */
[----:B------:R-:W-:-:S12]  /*3cf0*/  UMOV UR9, 0x14f00000 ;  /* 0x14f0000000097882 */ /* 0x000fd80000000000 */
.L_x_276:
[----:B------:R-:W-:Y:S01]  /*3d00*/  @P0 ELECT P2, URZ, PT ;  /* 0x00000000003f082f */ /* 0x000fe20003840000 */
[----:B------:R1:W-:-:S12]  /*3d10*/  UBLKRED.G.S.ADD.F32.RN [UR4], [UR36], UR6, desc[UR8] ;  /* 0x00000804240073bb */ /* 0x0003d800080a1406 */
[----:B------:R-:W-:Y:S02]  /*3d20*/  @P2 PLOP3.LUT P0, PT, P2, PT, PT, 0x8, 0x0 ;  /* 0x000000000000281c */ /* 0x000fe4000170e170 */
[----:B------:R-:W-:-:S11]  /*3d30*/  PLOP3.LUT P2, PT, PT, PT, PT, 0x8, 0x0 ;  /* 0x000000000000781c */ /* 0x000fd60003f4e170 */
[----:B-1----:R-:W-:Y:S05]  /*3d40*/  @P0 BRA.U.ANY `(.L_x_276) ;  /* 0xfffffffd00ec0947 */ /* 0x002fea000393ffff */
[----:B------:R0:W-:Y:S01]  /*3d50*/  UTMACMDFLUSH ;  /* 0x00000000000079b7 */ /* 0x0001e20000000000 */
[----:B------:R-:W-:-:S04]  /*3d60*/  DEPBAR.LE SB0, 0x0 ;  /* 0x000080000000791a */ /* 0x000fc80000000000 */
.L_x_275:
[----:B------:R-:W-:Y:S05]  /*3d70*/  BSYNC B0 ;  /* 0x0000000000007941 */ /* 0x000fea0003800000 */
.L_x_274:
[----:B------:R-:W-:Y:S06]  /*3d80*/  BAR.SYNC.DEFER_BLOCKING 0x1, 0x180 ;  /* 0x0046000000007b1d */ /* 0x000fec0000010000 */
[----:B------:R4:W-:Y:S04]  /*3d90*/  STS.128 [R16], R72 ;  /* 0x0000004810007388 */ /* 0x0009e80000000c00 */
[----:B------:R4:W-:Y:S04]  /*3da0*/  STS.128 [R16+0x800], R76 ;  /* 0x0008004c10007388 */ /* 0x0009e80000000c00 */
        /* <DEDUP_REMOVED lines=24> */
.L_x_277:
[----:B------:R-:W-:Y:S01]  /*3f30*/  @P0 ELECT P1, URZ, PT ;  /* 0x00000000003f082f */ /* 0x000fe20003820000 */
[----:B------:R1:W-:-:S12]  /*3f40*/  UBLKRED.G.S.ADD.F32.RN [UR4], [UR36], UR6, desc[UR8] ;  /* 0x00000804240073bb */ /* 0x0003d800080a1406 */
[----:B------:R-:W-:Y:S02]  /*3f50*/  @P1 PLOP3.LUT P0, PT, P1, PT, PT, 0x8, 0x0 ;  /* 0x000000000000181c */ /* 0x000fe40000f0e170 */
[----:B------:R-:W-:-:S11]  /*3f60*/  PLOP3.LUT P1, PT, PT, PT, PT, 0x8, 0x0 ;  /* 0x000000000000781c */ /* 0x000fd60003f2e170 */
[----:B-1----:R-:W-:Y:S05]  /*3f70*/  @P0 BRA.U.ANY `(.L_x_277) ;  /* 0xfffffffd00ec0947 */ /* 0x002fea000393ffff */
[----:B------:R0:W-:Y:S01]  /*3f80*/  UTMACMDFLUSH ;  /* 0x00000000000079b7 */ /* 0x0001e20000000000 */
[----:B------:R-:W-:-:S04]  /*3f90*/  DEPBAR.LE SB0, 0x0 ;  /* 0x000080000000791a */ /* 0x000fc80000000000 */
[----:B------:R-:W-:Y:S05]  /*3fa0*/  BRA `(.L_x_254) ;  /* 0x0000003000247947 */ /* 0x000fea0003800000 */
.L_x_252:
        /* <DEDUP_REMOVED lines=8> */
[----:B------:R-:W-:Y:S05]  /*4030*/  @P0 BRA `(.L_x_254) ;  /* 0x0000003000000947 */ /* 0x000fea0003800000 */
[----:B------:R-:W1:Y:S02]  /*4040*/  S2UR UR7, SR_CTAID.Z ;  /* 0x00000000000779c3 */ /* 0x000e640000002700 */
[----:B-1----:R-:W-:-:S13]  /*4050*/  ISETP.LE.AND P0, PT, RZ, UR7, PT ;  /* 0x00000007ff007c0c */ /* 0x002fda000bf03270 */
[----:B------:R-:W-:Y:S05]  /*4060*/  @!P0 BRA `(.L_x_254) ;  /* 0x0000002c00f48947 */ /* 0x000fea0003800000 */
[----:B------:R-:W1:Y:S01]  /*4070*/  S2UR UR10, SR_CTAID.Y ;  /* 0x00000000000a79c3 */ /* 0x000e620000002600 */
[----:B------:R-:W-:Y:S01]  /*4080*/  ULDC.64 UR8, c[0x0][0x2d8] ;  /* 0x0000b60000087ab9 */ /* 0x000fe20000000a00 */
[----:B------:R-:W-:-:S06]  /*4090*/  ELECT P0, URZ, PT ;  /* 0x00000000003f782f */ /* 0x000fcc0003800000 */
[----:B------:R-:W2:Y:S01]  /*40a0*/  LDC R2, c[0x0][0x280] ;  /* 0x0000a000ff027b82 */ /* 0x000ea20000000800 */
[----:B-1----:R-:W-:-:S04]  /*40b0*/  USHF.R.S32.HI UR4, URZ, 0x1f, UR10 ;  /* 0x0000001f3f047899 */ /* 0x002fc8000801140a */
[----:B------:R-:W-:Y:S02]  /*40c0*/  UIMAD UR6, UR4, UR8, URZ ;  /* 0x00000008040672a4 */ /* 0x000fe4000f8e023f */
[----:B------:R-:W-:Y:S01]  /*40d0*/  UIMAD.WIDE.U32 UR4, UR10, UR8, URZ ;  /* 0x000000080a0472a5 */ /* 0x000fe2000f8e003f */
[----:B--2---:R-:W-:Y:S01]  /*40e0*/  ISETP.GE.AND P1, PT, R2, 0x1, PT ;  /* 0x000000010200780c */ /* 0x004fe20003f26270 */
[----:B------:R-:W-:Y:S02]  /*40f0*/  UIMAD UR6, UR10, UR9, UR6 ;  /* 0x000000090a0672a4 */ /* 0x000fe4000f8e0206 */
[----:B------:R-:W-:Y:S01]  /*4100*/  USHF.R.S32.HI UR8, URZ, 0x1f, UR7 ;  /* 0x0000001f3f087899 */ /* 0x000fe20008011407 */
[----:B------:R-:W-:Y:S01]  /*4110*/  ULDC.64 UR10, c[0x0][0x2e0] ;  /* 0x0000b800000a7ab9 */ /* 0x000fe20000000a00 */
[----:B------:R-:W-:Y:S02]  /*4120*/  UIADD3 UR5, UR5, UR6, URZ ;  /* 0x0000000605057290 */ /* 0x000fe4000fffe03f */
[----:B------:R-:W-:-:S04]  /*4130*/  UIMAD UR6, UR8, UR10, URZ ;  /* 0x0000000a080672a4 */ /* 0x000fc8000f8e023f */
[----:B------:R-:W-:Y:S02]  /*4140*/  UIMAD UR8, UR7, UR11, UR6 ;  /* 0x0000000b070872a4 */ /* 0x000fe4000f8e0206 */
[----:B------:R-:W-:Y:S01]  /*4150*/  UIMAD.WIDE.U32 UR6, UR7, UR10, UR4 ;  /* 0x0000000a070672a5 */ /* 0x000fe2000f8e0004 */
[----:B------:R-:W-:Y:S11]  /*4160*/  @!P1 BRA `(.L_x_254) ;  /* 0x0000002c00b49947 */ /* 0x000ff60003800000 */
        /* <DEDUP_REMOVED lines=27> */
.L_x_300:
        /* <DEDUP_REMOVED lines=23> */
.L_x_281:
[----:B------:R-:W-:Y:S05]  /*4490*/  BSYNC B0 ;  /* 0x0000000000007941 */ /* 0x000fea0003800000 */
.L_x_280:
        /* <DEDUP_REMOVED lines=12> */
.L_x_283:
[----:B------:R-:W-:Y:S05]  /*4560*/  BSYNC B0 ;  /* 0x0000000000007941 */ /* 0x000fea0003800000 */
.L_x_282:
        /* <DEDUP_REMOVED lines=13> */
.L_x_285:
[----:B------:R-:W-:Y:S05]  /*4640*/  BSYNC B0 ;  /* 0x0000000000007941 */ /* 0x000fea0003800000 */
.L_x_284:
[----:B------:R-:W-:Y:S06]  /*4650*/  BAR.ARV 0xa, 0xa0 ;  /* 0x0282800000007b1d */ /* 0x000fec0000002000 */
[----:B------:R-:W-:Y:S04]  /*4660*/  BSSY B0, `(.L_x_286) ;  /* 0x0000003000007945 */ /* 0x000fe80003800000 */
[----:B------:R-:W-:Y:S05]  /*4670*/  @!P0 BRA `(.L_x_287) ;  /* 0x0000000000048947 */ /* 0x000fea0003800000 */
[----:B------:R-:W-:-:S04]  /*4680*/  DEPBAR.LE SB0, 0x1 ;  /* 0x000080400000791a */ /* 0x000fc80000000000 */
.L_x_287:
[----:B------:R-:W-:Y:S05]  /*4690*/  BSYNC B0 ;  /* 0x0000000000007941 */ /* 0x000fea0003800000 */
.L_x_286:
[----:B------:R-:W-:Y:S06]  /*46a0*/  BAR.ARV 0xb, 0xa0 ;  /* 0x02c2800000007b1d */ /* 0x000fec0000002000 */
[----:B------:R-:W-:Y:S04]  /*46b0*/  BSSY B0, `(.L_x_288) ;  /* 0x0000003000007945 */ /* 0x000fe80003800000 */
[----:B------:R-:W-:Y:S05]  /*46c0*/  @!P0 BRA `(.L_x_289) ;  /* 0x0000000000048947 */ /* 0x000fea0003800000 */
[----:B------:R-:W-:-:S04]  /*46d0*/  DEPBAR.LE SB0, 0x0 ;  /* 0x000080000000791a */ /* 0x000fc80000000000 */
.L_x_289:
[----:B------:R-:W-:Y:S05]  /*46e0*/  BSYNC B0 ;  /* 0x0000000000007941 */ /* 0x000fea0003800000 */
.L_x_288:
        /* <DEDUP_REMOVED lines=13> */
.L_x_291:
[----:B------:R-:W-:Y:S05]  /*47c0*/  BSYNC B0 ;  /* 0x0000000000007941 */ /* 0x000fea0003800000 */
.L_x_290:
        /* <DEDUP_REMOVED lines=12> */
.L_x_293:
[----:B------:R-:W-:Y:S05]  /*4890*/  BSYNC B0 ;  /* 0x0000000000007941 */ /* 0x000fea0003800000 */
.L_x_292:
        /* <DEDUP_REMOVED lines=13> */
.L_x_295:
[----:B------:R-:W-:Y:S05]  /*4970*/  BSYNC B0 ;  /* 0x0000000000007941 */ /* 0x000fea0003800000 */
.L_x_294:
[----:B------:R-:W-:Y:S06]  /*4980*/  BAR.ARV 0xa, 0xa0 ;  /* 0x0282800000007b1d */ /* 0x000fec0000002000 */
[----:B------:R-:W-:Y:S04]  /*4990*/  BSSY B0, `(.L_x_296) ;  /* 0x0000003000007945 */ /* 0x000fe80003800000 */
[----:B------:R-:W-:Y:S05]  /*49a0*/  @!P0 BRA `(.L_x_297) ;  /* 0x0000000000048947 */ /* 0x000fea0003800000 */
[----:B------:R-:W-:-:S04]  /*49b0*/  DEPBAR.LE SB0, 0x1 ;  /* 0x000080400000791a */ /* 0x000fc80000000000 */
.L_x_297:
[----:B------:R-:W-:Y:S05]  /*49c0*/  BSYNC B0 ;  /* 0x0000000000007941 */ /* 0x000fea0003800000 */
.L_x_296:
[----:B------:R-:W-:Y:S01]  /*49d0*/  VIADD R0, R0, 0xfffffffe ;  /* 0xfffffffe00007836 */ /* 0x000fe20000000000 */
[----:B------:R-:W-:Y:S06]  /*49e0*/  BAR.ARV 0xb, 0xa0 ;  /* 0x02c2800000007b1d */ /* 0x000fec0000002000 */
[----:B------:R-:W-:Y:S01]  /*49f0*/  BSSY B0, `(.L_x_298) ;  /* 0x0000004000007945 */ /* 0x000fe20003800000 */
[----:B------:R-:W-:-:S03]  /*4a00*/  ISETP.NE.AND P1, PT, R0, RZ, PT ;  /* 0x000000ff0000720c */ /* 0x000fc60003f25270 */
[----:B------:R-:W-:Y:S10]  /*4a10*/  @!P0 BRA `(.L_x_299) ;  /* 0x0000000000048947 */ /* 0x000ff40003800000 */
[----:B------:R-:W-:-:S04]  /*4a20*/  DEPBAR.LE SB0, 0x0 ;  /* 0x000080000000791a */ /* 0x000fc80000000000 */
.L_x_299:
[----:B------:R-:W-:Y:S05]  /*4a30*/  BSYNC B0 ;  /* 0x0000000000007941 */ /* 0x000fea0003800000 */
.L_x_298:
[----:B------:R-:W-:Y:S06]  /*4a40*/  BAR.ARV 0xc, 0xa0 ;  /* 0x0302800000007b1d */ /* 0x000fec0000002000 */
[----:B------:R-:W-:Y:S02]  /*4a50*/  UIADD3 UR5, UR5, 0x2, URZ ;  /* 0x0000000205057890 */ /* 0x000fe4000fffe03f */
[----:B------:R-:W-:Y:S01]  /*4a60*/  UIADD3 UR4, UR4, 0x1, URZ ;  /* 0x0000000104047890 */ /* 0x000fe2000fffe03f */
[----:B------:R-:W-:Y:S11]  /*4a70*/  @P1 BRA `(.L_x_300) ;  /* 0xfffffff800281947 */ /* 0x000ff6000383ffff */
[----:B------:R-:W-:-:S12]  /*4a80*/  UIADD3 UR4, UR9, 0x6000, URZ ;  /* 0x0000600009047890 */ /* 0x000fd8000fffe03f */
.L_x_279:
[----:B------:R-:W-:-:S13]  /*4a90*/  ISETP.NE.AND P1, PT, R3, RZ, PT ;  /* 0x000000ff0300720c */ /* 0x000fda0003f25270 */
[----:B------:R-:W-:Y:S05]  /*4aa0*/  @!P1 BRA `(.L_x_254) ;  /* 0x0000002400649947 */ /* 0x000fea0003800000 */
        /* <DEDUP_REMOVED lines=17> */
.L_x_302:
[----:B------:R-:W-:Y:S05]  /*4bc0*/  BSYNC B0 ;  /* 0x0000000000007941 */ /* 0x000fea0003800000 */
.L_x_301:
        /* <DEDUP_REMOVED lines=18> */
.L_x_304:
[----:B------:R-:W-:Y:S05]  /*4cf0*/  BSYNC B0 ;  /* 0x0000000000007941 */ /* 0x000fea0003800000 */
.L_x_303:
        /* <DEDUP_REMOVED lines=19> */
.L_x_306:
[----:B------:R-:W-:Y:S05]  /*4e30*/  BSYNC B0 ;  /* 0x0000000000007941 */ /* 0x000fea0003800000 */
.L_x_305:
[----:B------:R-:W-:Y:S06]  /*4e40*/  BAR.ARV 0xa, 0xa0 ;  /* 0x0282800000007b1d */ /* 0x000fec0000002000 */
[----:B------:R-:W-:Y:S04]  /*4e50*/  BSSY B0, `(.L_x_307) ;  /* 0x0000003000007945 */ /* 0x000fe80003800000 */
[----:B------:R-:W-:Y:S05]  /*4e60*/  @!P0 BRA `(.L_x_308) ;  /* 0x0000000000048947 */ /* 0x000fea0003800000 */
[----:B------:R-:W-:-:S04]  /*4e70*/  DEPBAR.LE SB0, 0x1 ;  /* 0x000080400000791a */ /* 0x000fc80000000000 */
.L_x_308:
[----:B------:R-:W-:Y:S05]  /*4e80*/  BSYNC B0 ;  /* 0x0000000000007941 */ /* 0x000fea0003800000 */
.L_x_307:
[----:B------:R-:W-:Y:S06]  /*4e90*/  BAR.ARV 0xb, 0xa0 ;  /* 0x02c2800000007b1d */ /* 0x000fec0000002000 */
[----:B------:R-:W-:Y:S04]  /*4ea0*/  BSSY B0, `(.L_x_309) ;  /* 0x0000003000007945 */ /* 0x000fe80003800000 */
[----:B------:R-:W-:Y:S05]  /*4eb0*/  @!P0 BRA `(.L_x_310) ;  /* 0x0000000000048947 */ /* 0x000fea0003800000 */
[----:B------:R-:W-:-:S04]  /*4ec0*/  DEPBAR.LE SB0, 0x0 ;  /* 0x000080000000791a */ /* 0x000fc80000000000 */
.L_x_310:
[----:B------:R-:W-:Y:S05]  /*4ed0*/  BSYNC B0 ;  /* 0x0000000000007941 */ /* 0x000fea0003800000 */
.L_x_309:
[----:B------:R-:W-:Y:S06]  /*4ee0*/  BAR.ARV 0xc, 0xa0 ;  /* 0x0302800000007b1d */ /* 0x000fec0000002000 */
[----:B------:R-:W-:Y:S05]  /*4ef0*/  BRA `(.L_x_254) ;  /* 0x0000002000507947 */ /* 0x000fea0003800000 */
.L_x_278:
        /* <DEDUP_REMOVED lines=57> */
.L_x_340:
        /* <DEDUP_REMOVED lines=9> */
.L_x_314:
        /* <DEDUP_REMOVED lines=89> */
[----:B------:R-:W-:Y:S01]  /*58b0*/  IMAD.MOV.U32 R12, RZ, RZ, 0x1 ;  /* 0x00000001ff0c7424 */ /* 0x000fe200078e00ff */
[----:B------:R-:W-:-:S04]  /*58c0*/  SHF.R.S32.HI R5, RZ, 0x1f, R4 ;  /* 0x0000001fff057819 */ /* 0x000fc80000011404 */
[----:B------:R-:W-:Y:S01]  /*58d0*/  LEA.HI R4, R5, R4, RZ, 0x6 ;  /* 0x0000000405047211 */ /* 0x000fe200078f30ff */
[----:B------:R-:W-:-:S03]  /*58e0*/  IMAD.MOV.U32 R5, RZ, RZ, RZ ;  /* 0x000000ffff057224 */ /* 0x000fc600078e00ff */
[----:B------:R-:W-:-:S04]  /*58f0*/  LEA.HI.SX32 R4, R4, 0xffffffff, 0x1a ;  /* 0xffffffff04047811 */ /* 0x000fc800078fd2ff */
[----:B------:R-:W-:-:S04]  /*5900*/  VIMNMX R4, R4, 0x1, !PT ;  /* 0x0000000104047848 */ /* 0x000fc80007fe0100 */
[----:B------:R-:W-:Y:S02]  /*5910*/  LOP3.LUT R19, R4, 0x1, RZ, 0xc0, !PT ;  /* 0x0000000104137812 */ /* 0x000fe400078ec0ff */
[----:B--2---:R-:W-:Y:S01]  /*5920*/  LOP3.LUT R16, R17, 0x1f, RZ, 0xc0, !PT ;  /* 0x0000001f11107812 */ /* 0x004fe200078ec0ff */
[----:B------:R-:W-:Y:S01]  /*5930*/  IMAD.MOV.U32 R17, RZ, RZ, RZ ;  /* 0x000000ffff117224 */ /* 0x000fe200078e00ff */
[----:B------:R-:W-:Y:S06]  /*5940*/  @!P1 BRA `(.L_x_316) ;  /* 0x0000000800f49947 */ /* 0x000fec0003800000 */
[----:B------:R-:W-:Y:S02]  /*5950*/  IMAD.IADD R22, R4, 0x1, -R19 ;  /* 0x0000000104167824 */ /* 0x000fe400078e0a13 */
[----:B------:R-:W-:Y:S02]  /*5960*/  IMAD.MOV.U32 R17, RZ, RZ, RZ ;  /* 0x000000ffff117224 */ /* 0x000fe400078e00ff */
[----:B------:R-:W-:-:S07]  /*5970*/  IMAD.MOV.U32 R12, RZ, RZ, 0x1 ;  /* 0x00000001ff0c7424 */ /* 0x000fce00078e00ff */
.L_x_325:
[----:B-1----:R-:W-:-:S05]  /*5980*/  IMAD.MOV.U32 R10, RZ, RZ, 0x1 ;  /* 0x00000001ff0a7424 */ /* 0x002fca00078e00ff */
[----:B------:R-:W-:-:S04]  /*5990*/  SHF.L.U32 R10, R10, 0x1f, RZ ;  /* 0x0000001f0a0a7819 */ /* 0x000fc800000006ff */
[----:B------:R-:W1:Y:S02]  /*59a0*/  SYNCS.PHASECHK.TRANS64.TRYWAIT P1, [R0+URZ+0x36438], R10 ;  /* 0x0364380a000075a7 */ /* 0x000e64000802017f */
[----:B-123--:R-:W-:Y:S05]  /*59b0*/  @!P1 BRA `(.L_x_317) ;  /* 0x0000001800189947 */ /* 0x00efea0003800000 */
.L_x_341:
[----:B------:R-:W-:Y:S05]  /*59c0*/  @P0 BRA `(.L_x_318) ;  /* 0x0000000000140947 */ /* 0x000fea0003800000 */
[----:B------:R-:W-:Y:S01]  /*59d0*/  ISETP.NE.AND P1, PT, R16, RZ, PT ;  /* 0x000000ff1000720c */ /* 0x000fe20003f25270 */
[----:B------:R-:W-:-:S04]  /*59e0*/  IMAD.MOV.U32 R3, RZ, RZ, 0x6100 ;  /* 0x00006100ff037424 */ /* 0x000fc800078e00ff */
[----:B------:R2:W-:Y:S08]  /*59f0*/  SYNCS.ARRIVE.TRANS64 RZ, [R0+URZ+0x36430], R3 ;  /* 0x0364300300ff79a7 */ /* 0x0005f0000800003f */
[----:B------:R-:W-:Y:S05]  /*5a00*/  @!P1 BRA `(.L_x_318) ;  /* 0x0000000000049947 */ /* 0x000fea0003800000 */
[----:B------:R-:W-:Y:S01]  /*5a10*/  BPT.TRAP 0x1 ;  /* 0x000000040000795c */ /* 0x000fe20000300000 */
.L_x_318:
        /* <DEDUP_REMOVED lines=47> */
.L_x_342:
[----:B------:R-:W-:Y:S05]  /*5d10*/  @P0 BRA `(.L_x_320) ;  /* 0x0000000000140947 */ /* 0x000fea0003800000 */
[----:B------:R-:W-:Y:S01]  /*5d20*/  ISETP.NE.AND P1, PT, R16, RZ, PT ;  /* 0x000000ff1000720c */ /* 0x000fe20003f25270 */
[----:B--2---:R-:W-:-:S04]  /*5d30*/  IMAD.MOV.U32 R3, RZ, RZ, 0x6100 ;  /* 0x00006100ff037424 */ /* 0x004fc800078e00ff */
[----:B------:R3:W-:Y:S08]  /*5d40*/  SYNCS.ARRIVE.TRANS64 RZ, [R0+URZ+0x36418], R3 ;  /* 0x0364180300ff79a7 */ /* 0x0007f0000800003f */
[----:B------:R-:W-:Y:S05]  /*5d50*/  @!P1 BRA `(.L_x_320) ;  /* 0x0000000000049947 */ /* 0x000fea0003800000 */
[----:B------:R-:W-:Y:S01]  /*5d60*/  BPT.TRAP 0x1 ;  /* 0x000000040000795c */ /* 0x000fe20000300000 */
.L_x_320:
        /* <DEDUP_REMOVED lines=35> */
.L_x_343:
        /* <DEDUP_REMOVED lines=9> */
.L_x_322:
        /* <DEDUP_REMOVED lines=37> */
.L_x_345:
[----:B------:R-:W-:Y:S05]  /*6280*/  @P0 BRA `(.L_x_324) ;  /* 0x0000000000140947 */ /* 0x000fea0003800000 */
[----:B------:R-:W-:Y:S01]  /*6290*/  ISETP.NE.AND P1, PT, R16, RZ, PT ;  /* 0x000000ff1000720c */ /* 0x000fe20003f25270 */
[----:B--2---:R-:W-:-:S04]  /*62a0*/  IMAD.MOV.U32 R5, RZ, RZ, 0x6100 ;  /* 0x00006100ff057424 */ /* 0x004fc800078e00ff */
[----:B------:R3:W-:Y:S08]  /*62b0*/  SYNCS.ARRIVE.TRANS64 RZ, [R0+URZ+0x36410], R5 ;  /* 0x0364100500ff79a7 */ /* 0x0007f0000800003f */
[----:B------:R-:W-:Y:S05]  /*62c0*/  @!P1 BRA `(.L_x_324) ;  /* 0x0000000000049947 */ /* 0x000fea0003800000 */
[----:B------:R-:W-:Y:S01]  /*62d0*/  BPT.TRAP 0x1 ;  /* 0x000000040000795c */ /* 0x000fe20000300000 */
.L_x_324:
        /* <DEDUP_REMOVED lines=36> */
.L_x_316:
[----:B------:R-:W-:Y:S01]  /*6520*/  ISETP.NE.AND P1, PT, R19, RZ, PT ;  /* 0x000000ff1300720c */ /* 0x000fe20003f25270 */
[----:B------:R-:W-:-:S12]  /*6530*/  IMAD.MOV.U32 R4, RZ, RZ, 0x1 ;  /* 0x00000001ff047424 */ /* 0x000fd800078e00ff */
[----:B------:R-:W-:Y:S05]  /*6540*/  @!P1 BRA `(.L_x_315) ;  /* 0x0000000400649947 */ /* 0x000fea0003800000 */
[----:B------:R-:W2:Y:S02]  /*6550*/  SYNCS.PHASECHK.TRANS64.TRYWAIT P1, [R0+URZ+0x36438], R10 ;  /* 0x0364380a000075a7 */ /* 0x000ea4000802017f */
[----:B--2---:R-:W-:Y:S05]  /*6560*/  @!P1 BRA `(.L_x_326) ;  /* 0x0000000c00809947 */ /* 0x004fea0003800000 */
.L_x_346:
[----:B------:R-:W-:Y:S05]  /*6570*/  @P0 BRA `(.L_x_327) ;  /* 0x0000000000140947 */ /* 0x000fea0003800000 */
[----:B------:R-:W-:Y:S01]  /*6580*/  ISETP.NE.AND P1, PT, R16, RZ, PT ;  /* 0x000000ff1000720c */ /* 0x000fe20003f25270 */
[----:B------:R-:W-:-:S04]  /*6590*/  IMAD.MOV.U32 R5, RZ, RZ, 0x6100 ;  /* 0x00006100ff057424 */ /* 0x000fc800078e00ff */
[----:B------:R3:W-:Y:S08]  /*65a0*/  SYNCS.ARRIVE.TRANS64 RZ, [R0+URZ+0x36430], R5 ;  /* 0x0364300500ff79a7 */ /* 0x0007f0000800003f */
[----:B------:R-:W-:Y:S05]  /*65b0*/  @!P1 BRA `(.L_x_327) ;  /* 0x0000000000049947 */ /* 0x000fea0003800000 */
[----:B------:R-:W-:Y:S01]  /*65c0*/  BPT.TRAP 0x1 ;  /* 0x000000040000795c */ /* 0x000fe20000300000 */
.L_x_327:
        /* <DEDUP_REMOVED lines=41> */
.L_x_347:
[----:B------:R-:W-:Y:S01]  /*6860*/  IMAD.MOV.U32 R4, RZ, RZ, RZ ;  /* 0x000000ffff047224 */ /* 0x000fe200078e00ff */
[----:B------:R-:W-:Y:S06]  /*6870*/  @P0 BRA `(.L_x_329) ;  /* 0x0000000000140947 */ /* 0x000fec0003800000 */
[----:B------:R-:W-:Y:S01]  /*6880*/  ISETP.NE.AND P1, PT, R16, RZ, PT ;  /* 0x000000ff1000720c */ /* 0x000fe20003f25270 */
[----:B---3--:R-:W-:-:S04]  /*6890*/  IMAD.MOV.U32 R5, RZ, RZ, 0x6100 ;  /* 0x00006100ff057424 */ /* 0x008fc800078e00ff */
[----:B------:R4:W-:Y:S08]  /*68a0*/  SYNCS.ARRIVE.TRANS64 RZ, [R0+URZ+0x36418], R5 ;  /* 0x0364180500ff79a7 */ /* 0x0009f0000800003f */
[----:B------:R-:W-:Y:S05]  /*68b0*/  @!P1 BRA `(.L_x_329) ;  /* 0x0000000000049947 */ /* 0x000fea0003800000 */
[----:B------:R-:W-:Y:S01]  /*68c0*/  BPT.TRAP 0x1 ;  /* 0x000000040000795c */ /* 0x000fe20000300000 */
.L_x_329:
        /* <DEDUP_REMOVED lines=33> */
.L_x_315:
[----:B------:R-:W-:-:S04]  /*6ae0*/  SHF.L.U32 R3, R4, 0x1f, RZ ;  /* 0x0000001f04037819 */ /* 0x000fc800000006ff */
[----:B------:R-:W3:Y:S02]  /*6af0*/  SYNCS.PHASECHK.TRANS64.TRYWAIT P1, [R0+URZ+0x36438], R3 ;  /* 0x03643803000075a7 */ /* 0x000ee4000802017f */
[----:B---3--:R-:W-:Y:S05]  /*6b00*/  @!P1 BRA `(.L_x_330) ;  /* 0x0000000800409947 */ /* 0x008fea0003800000 */
.L_x_348:
[----:B------:R-:W-:Y:S05]  /*6b10*/  @P0 BRA `(.L_x_331) ;  /* 0x0000000000180947 */ /* 0x000fea0003800000 */
[----:B------:R-:W4:Y:S01]  /*6b20*/  S2R R2, SR_TID.X ;  /* 0x0000000000027919 */ /* 0x000f220000002100 */
[----:B---3--:R-:W-:-:S04]  /*6b30*/  IMAD.MOV.U32 R3, RZ, RZ, 0x6100 ;  /* 0x00006100ff037424 */ /* 0x008fc800078e00ff */
[----:B------:R5:W-:Y:S01]  /*6b40*/  SYNCS.ARRIVE.TRANS64 RZ, [R0+URZ+0x36430], R3 ;  /* 0x0364300300ff79a7 */ /* 0x000be2000800003f */
[----:B----4-:R-:W-:-:S13]  /*6b50*/  LOP3.LUT P0, RZ, R2, 0x1f, RZ, 0xc0, !PT ;  /* 0x0000001f02ff7812 */ /* 0x010fda000780c0ff */
[----:B-----5:R-:W-:Y:S05]  /*6b60*/  @!P0 BRA `(.L_x_331) ;  /* 0x0000000000048947 */ /* 0x020fea0003800000 */
[----:B------:R-:W-:Y:S01]  /*6b70*/  BPT.TRAP 0x1 ;  /* 0x000000040000795c */ /* 0x000fe20000300000 */
.L_x_331:
        /* <DEDUP_REMOVED lines=43> */
.L_x_312:
[----:B------:R-:W-:Y:S05]  /*6e30*/  BSYNC B0 ;  /* 0x0000000000007941 */ /* 0x000fea0003800000 */
.L_x_311:
[----:B------:R-:W-:-:S03]  /*6e40*/  UMOV UR6, 0xffffffff ;  /* 0xffffffff00067882 */ /* 0x000fc60000000000 */
[----:B------:R-:W-:Y:S05]  /*6e50*/  BRA.DIV UR6, `(.L_x_332) ;  /* 0x0000000606807947 */ /* 0x000fea000b800000 */
[----:B------:R-:W-:-:S13]  /*6e60*/  ELECT P0, URZ, PT ;  /* 0x00000000003f782f */ /* 0x000fda0003800000 */
.L_x_351:
[----:B------:R-:W-:Y:S05]  /*6e70*/  @!P0 BRA `(.L_x_254) ;  /* 0x0000000000708947 */ /* 0x000fea0003800000 */
[----:B------:R-:W-:-:S04]  /*6e80*/  LOP3.LUT R18, R18, 0x2, RZ, 0xfc, !PT ;  /* 0x0000000212127812 */ /* 0x000fc800078efcff */
[----:B------:R-:W-:-:S13]  /*6e90*/  ISETP.NE.AND P0, PT, R18, 0x3, PT ;  /* 0x000000031200780c */ /* 0x000fda0003f05270 */
[----:B------:R-:W-:Y:S05]  /*6ea0*/  @!P0 BRA `(.L_x_333) ;  /* 0x0000000000048947 */ /* 0x000fea0003800000 */
[----:B------:R-:W-:Y:S01]  /*6eb0*/  BPT.TRAP 0x1 ;  /* 0x000000040000795c */ /* 0x000fe20000300000 */
.L_x_333:
        /* <DEDUP_REMOVED lines=15> */
.L_x_352:
[----:B------:R-:W2:Y:S02]  /*6fb0*/  SYNCS.PHASECHK.TRANS64.TRYWAIT P1, [R3+URZ], R2 ;  /* 0x00000002030075a7 */ /* 0x000ea4000802017f */
[----:B--2---:R-:W-:Y:S05]  /*6fc0*/  @!P1 BRA `(.L_x_335) ;  /* 0x00000004005c9947 */ /* 0x004fea0003800000 */
.L_x_353:
[----:B------:R-:W-:Y:S05]  /*6fd0*/  @!P0 BRA `(.L_x_336) ;  /* 0x0000000000048947 */ /* 0x000fea0003800000 */
[----:B------:R-:W-:Y:S01]  /*6fe0*/  BPT.TRAP 0x1 ;  /* 0x000000040000795c */ /* 0x000fe20000300000 */
.L_x_336:
[----:B------:R-:W-:-:S07]  /*6ff0*/  SHF.L.U32 R4, R4, 0x1f, RZ ;  /* 0x0000001f04047819 */ /* 0x000fce00000006ff */
.L_x_337:
[----:B---3--:R3:W4:Y:S02]  /*7000*/  SYNCS.PHASECHK.TRANS64.TRYWAIT P0, [R9+URZ+0x36438], R4 ;  /* 0x03643804090075a7 */ /* 0x008724000800017f */
[----:B----4-:R-:W-:Y:S05]  /*7010*/  @!P0 NANOSLEEP.SYNCS 0x989680 ;  /* 0x009896800000895d */ /* 0x010fea0003900000 */
[----:B------:R-:W4:Y:S02]  /*7020*/  @!P0 SYNCS.PHASECHK.TRANS64 P0, [R9+URZ+0x36438], R4 ;  /* 0x03643804090085a7 */ /* 0x000f24000800007f */
[----:B----4-:R-:W-:Y:S05]  /*7030*/  @!P0 BRA `(.L_x_337) ;  /* 0xfffffffc00f08947 */ /* 0x010fea000383ffff */
.L_x_254:
[----:B------:R-:W-:Y:S05]  /*7040*/  BSYNC B6 ;  /* 0x0000000000067941 */ /* 0x000fea0003800000 */
.L_x_251:
[----:B------:R-:W-:Y:S05]  /*7050*/  EXIT ;  /* 0x000000000000794d */ /* 0x000fea0003800000 */
.L_x_259:
[----:B------:R-:W-:Y:S02]  /*7060*/  IMAD.MOV.U32 R13, RZ, RZ, R16 ;  /* 0x000000ffff0d7224 */ /* 0x000fe400078e0010 */
[----:B------:R-:W-:Y:S02]  /*7070*/  IMAD.MOV.U32 R12, RZ, RZ, RZ ;  /* 0x000000ffff0c7224 */ /* 0x000fe400078e00ff */
[----:B------:R-:W-:Y:S02]  /*7080*/  IMAD.MOV.U32 R11, RZ, RZ, 0x1f ;  /* 0x0000001fff0b7424 */ /* 0x000fe400078e00ff */
[----:B------:R-:W-:-:S07]  /*7090*/  IMAD.MOV.U32 R15, RZ, RZ, -0x1 ;  /* 0xffffffffff0f7424 */ /* 0x000fce00078e00ff */
[----:B------:R-:W-:Y:S05]  /*70a0*/  WARPSYNC.COLLECTIVE R15, `(.L_x_338) ;  /* 0x000000000f087348 */ /* 0x000fea0003c00000 */
[----:B------:R1:W2:Y:S02]  /*70b0*/  SHFL.IDX P6, R14, R13, R12, R11 ;  /* 0x0000000c0d0e7389 */ /* 0x0002a400000c000b */
[----:B-12---:R-:W-:Y:S01]  /*70c0*/  ENDCOLLECTIVE ;  /* 0x000000000000791b */ /* 0x006fe20003800000 */
.L_x_338:
[----:B------:R-:W-:Y:S05]  /*70d0*/  BRA `(.L_x_339) ;  /* 0xffffff98008c7947 */ /* 0x000fea000383ffff */
.L_x_261:
[----:B--2---:R2:W3:Y:S02]  /*70e0*/  SYNCS.PHASECHK.TRANS64.TRYWAIT P0, [R153+URZ+0x36400], R10 ;  /* 0x0364000a990075a7 */ /* 0x0044e4000800017f */
[----:B---3--:R-:W-:Y:S05]  /*70f0*/  @!P0 NANOSLEEP.SYNCS 0x989680 ;  /* 0x009896800000895d */ /* 0x008fea0003900000 */
[----:B------:R-:W3:Y:S02]  /*7100*/  @!P0 SYNCS.PHASECHK.TRANS64 P0, [R153+URZ+0x36400], R10 ;  /* 0x0364000a990085a7 */ /* 0x000ee4000800007f */
[----:B---3--:R-:W-:Y:S05]  /*7110*/  @!P0 BRA `(.L_x_261) ;  /* 0xfffffffc00f08947 */ /* 0x008fea000383ffff */
[----:B------:R-:W-:Y:S05]  /*7120*/  BRA `(.L_x_260) ;  /* 0xffffff9800c47947 */ /* 0x000fea000383ffff */
.L_x_266:
[----:B---3--:R3:W4:Y:S02]  /*7130*/  SYNCS.PHASECHK.TRANS64.TRYWAIT P1, [R3+URZ+0x36410], R8 ;  /* 0x03641008030075a7 */ /* 0x008724000802017f */
[----:B----4-:R-:W-:Y:S05]  /*7140*/  @!P1 NANOSLEEP.SYNCS 0x989680 ;  /* 0x009896800000995d */ /* 0x010fea0003900000 */
[----:B------:R-:W4:Y:S02]  /*7150*/  @!P1 SYNCS.PHASECHK.TRANS64 P1, [R3+URZ+0x36410], R8 ;  /* 0x03641008030095a7 */ /* 0x000f24000802007f */
[----:B----4-:R-:W-:Y:S05]  /*7160*/  @!P1 BRA `(.L_x_266) ;  /* 0xfffffffc00f09947 */ /* 0x010fea000383ffff */
[----:B------:R-:W-:Y:S05]  /*7170*/  BRA `(.L_x_265) ;  /* 0xffffffa4004c7947 */ /* 0x000fea000383ffff */
.L_x_270:
[----:B-----5:R5:W1:Y:S02]  /*7180*/  SYNCS.PHASECHK.TRANS64.TRYWAIT P1, [R153+URZ+0x36430], R8 ;  /* 0x03643008990075a7 */ /* 0x020a64000802017f */
[----:B-1----:R-:W-:Y:S05]  /*7190*/  @!P1 NANOSLEEP.SYNCS 0x989680 ;  /* 0x009896800000995d */ /* 0x002fea0003900000 */
[----:B------:R-:W1:Y:S02]  /*71a0*/  @!P1 SYNCS.PHASECHK.TRANS64 P1, [R153+URZ+0x36430], R8 ;  /* 0x03643008990095a7 */ /* 0x000e64000802007f */
[----:B-1----:R-:W-:Y:S05]  /*71b0*/  @!P1 BRA `(.L_x_270) ;  /* 0xfffffffc00f09947 */ /* 0x002fea000383ffff */
[----:B------:R-:W-:Y:S05]  /*71c0*/  BRA `(.L_x_269) ;  /* 0xffffffa800f07947 */ /* 0x000fea000383ffff */
.L_x_313:
[----:B-1----:R1:W2:Y:S02]  /*71d0*/  SYNCS.PHASECHK.TRANS64.TRYWAIT P1, [R0+URZ+0x36420], R10 ;  /* 0x0364200a000075a7 */ /* 0x0022a4000802017f */
[----:B--2---:R-:W-:Y:S05]  /*71e0*/  @!P1 NANOSLEEP.SYNCS 0x989680 ;  /* 0x009896800000995d */ /* 0x004fea0003900000 */
[----:B------:R-:W2:Y:S02]  /*71f0*/  @!P1 SYNCS.PHASECHK.TRANS64 P1, [R0+URZ+0x36420], R10 ;  /* 0x0364200a000095a7 */ /* 0x000ea4000802007f */
[----:B--2---:R-:W-:Y:S05]  /*7200*/  @!P1 BRA `(.L_x_313) ;  /* 0xfffffffc00f09947 */ /* 0x004fea000383ffff */
[----:B------:R-:W-:Y:S05]  /*7210*/  BRA `(.L_x_340) ;  /* 0xffffffe0001c7947 */ /* 0x000fea000383ffff */
.L_x_317:
[----:B-1----:R1:W2:Y:S02]  /*7220*/  SYNCS.PHASECHK.TRANS64.TRYWAIT P1, [R0+URZ+0x36438], R10 ;  /* 0x0364380a000075a7 */ /* 0x0022a4000802017f */
[----:B--2---:R-:W-:Y:S05]  /*7230*/  @!P1 NANOSLEEP.SYNCS 0x989680 ;  /* 0x009896800000995d */ /* 0x004fea0003900000 */
[----:B------:R-:W2:Y:S02]  /*7240*/  @!P1 SYNCS.PHASECHK.TRANS64 P1, [R0+URZ+0x36438], R10 ;  /* 0x0364380a000095a7 */ /* 0x000ea4000802007f */
[----:B--2---:R-:W-:Y:S05]  /*7250*/  @!P1 BRA `(.L_x_317) ;  /* 0xfffffffc00f09947 */ /* 0x004fea000383ffff */
[----:B------:R-:W-:Y:S05]  /*7260*/  BRA `(.L_x_341) ;  /* 0xffffffe400d47947 */ /* 0x000fea000383ffff */
.L_x_319:
[----:B--2---:R2:W3:Y:S02]  /*7270*/  SYNCS.PHASECHK.TRANS64.TRYWAIT P1, [R0+URZ+0x36428], R3 ;  /* 0x03642803000075a7 */ /* 0x0044e4000802017f */
[----:B---3--:R-:W-:Y:S05]  /*7280*/  @!P1 NANOSLEEP.SYNCS 0x989680 ;  /* 0x009896800000995d */ /* 0x008fea0003900000 */
[----:B------:R-:W3:Y:S02]  /*7290*/  @!P1 SYNCS.PHASECHK.TRANS64 P1, [R0+URZ+0x36428], R3 ;  /* 0x03642803000095a7 */ /* 0x000ee4000802007f */
[----:B---3--:R-:W-:Y:S05]  /*72a0*/  @!P1 BRA `(.L_x_319) ;  /* 0xfffffffc00f09947 */ /* 0x008fea000383ffff */
[----:B------:R-:W-:Y:S05]  /*72b0*/  BRA `(.L_x_342) ;  /* 0xffffffe800947947 */ /* 0x000fea000383ffff */
.L_x_321:
[----:B--2---:R2:W3:Y:S02]  /*72c0*/  SYNCS.PHASECHK.TRANS64.TRYWAIT P1, [R0+URZ+0x36438], R29 ;  /* 0x0364381d000075a7 */ /* 0x0044e4000802017f */
[----:B---3--:R-:W-:Y:S05]  /*72d0*/  @!P1 NANOSLEEP.SYNCS 0x989680 ;  /* 0x009896800000995d */ /* 0x008fea0003900000 */
[----:B------:R-:W3:Y:S02]  /*72e0*/  @!P1 SYNCS.PHASECHK.TRANS64 P1, [R0+URZ+0x36438], R29 ;  /* 0x0364381d000095a7 */ /* 0x000ee4000802007f */
[----:B---3--:R-:W-:Y:S05]  /*72f0*/  @!P1 BRA `(.L_x_321) ;  /* 0xfffffffc00f09947 */ /* 0x008fea000383ffff */
[----:B------:R-:W-:Y:S05]  /*7300*/  BRA `(.L_x_343) ;  /* 0xffffffec00247947 */ /* 0x000fea000383ffff */
.L_x_323:
[----:B------:R-:W-:-:S07]  /*7310*/  SHF.L.U32 R5, R12, 0x1f, RZ ;  /* 0x0000001f0c057819 */ /* 0x000fce00000006ff */
.L_x_344:
[----:B--2---:R2:W3:Y:S02]  /*7320*/  SYNCS.PHASECHK.TRANS64.TRYWAIT P1, [R0+URZ+0x36420], R5 ;  /* 0x03642005000075a7 */ /* 0x0044e4000802017f */
[----:B---3--:R-:W-:Y:S05]  /*7330*/  @!P1 NANOSLEEP.SYNCS 0x989680 ;  /* 0x009896800000995d */ /* 0x008fea0003900000 */
[----:B------:R-:W3:Y:S02]  /*7340*/  @!P1 SYNCS.PHASECHK.TRANS64 P1, [R0+URZ+0x36420], R5 ;  /* 0x03642005000095a7 */ /* 0x000ee4000802007f */
[----:B---3--:R-:W-:Y:S05]  /*7350*/  @!P1 BRA `(.L_x_344) ;  /* 0xfffffffc00f09947 */ /* 0x008fea000383ffff */
[----:B------:R-:W-:Y:S05]  /*7360*/  BRA `(.L_x_345) ;  /* 0xffffffec00c47947 */ /* 0x000fea000383ffff */
.L_x_326:
[----:B--2---:R2:W3:Y:S02]  /*7370*/  SYNCS.PHASECHK.TRANS64.TRYWAIT P1, [R0+URZ+0x36438], R10 ;  /* 0x0364380a000075a7 */ /* 0x0044e4000802017f */
[----:B---3--:R-:W-:Y:S05]  /*7380*/  @!P1 NANOSLEEP.SYNCS 0x989680 ;  /* 0x009896800000995d */ /* 0x008fea0003900000 */
[----:B------:R-:W3:Y:S02]  /*7390*/  @!P1 SYNCS.PHASECHK.TRANS64 P1, [R0+URZ+0x36438], R10 ;  /* 0x0364380a000095a7 */ /* 0x000ee4000802007f */
[----:B---3--:R-:W-:Y:S05]  /*73a0*/  @!P1 BRA `(.L_x_326) ;  /* 0xfffffffc00f09947 */ /* 0x008fea000383ffff */
[----:B------:R-:W-:Y:S05]  /*73b0*/  BRA `(.L_x_346) ;  /* 0xfffffff0006c7947 */ /* 0x000fea000383ffff */
.L_x_328:
[----:B---3--:R3:W4:Y:S02]  /*73c0*/  SYNCS.PHASECHK.TRANS64.TRYWAIT P1, [R0+URZ+0x36428], R5 ;  /* 0x03642805000075a7 */ /* 0x008724000802017f */
[----:B----4-:R-:W-:Y:S05]  /*73d0*/  @!P1 NANOSLEEP.SYNCS 0x989680 ;  /* 0x009896800000995d */ /* 0x010fea0003900000 */
[----:B------:R-:W4:Y:S02]  /*73e0*/  @!P1 SYNCS.PHASECHK.TRANS64 P1, [R0+URZ+0x36428], R5 ;  /* 0x03642805000095a7 */ /* 0x000f24000802007f */
[----:B----4-:R-:W-:Y:S05]  /*73f0*/  @!P1 BRA `(.L_x_328) ;  /* 0xfffffffc00f09947 */ /* 0x010fea000383ffff */
[----:B------:R-:W-:Y:S05]  /*7400*/  BRA `(.L_x_347) ;  /* 0xfffffff400147947 */ /* 0x000fea000383ffff */
.L_x_330:
[----:B---3--:R3:W4:Y:S02]  /*7410*/  SYNCS.PHASECHK.TRANS64.TRYWAIT P1, [R0+URZ+0x36438], R3 ;  /* 0x03643803000075a7 */ /* 0x008724000802017f */
[----:B----4-:R-:W-:Y:S05]  /*7420*/  @!P1 NANOSLEEP.SYNCS 0x989680 ;  /* 0x009896800000995d */ /* 0x010fea0003900000 */
[----:B------:R-:W4:Y:S02]  /*7430*/  @!P1 SYNCS.PHASECHK.TRANS64 P1, [R0+URZ+0x36438], R3 ;  /* 0x03643803000095a7 */ /* 0x000f24000802007f */
[----:B----4-:R-:W-:Y:S05]  /*7440*/  @!P1 BRA `(.L_x_330) ;  /* 0xfffffffc00f09947 */ /* 0x010fea000383ffff */
[----:B------:R-:W-:Y:S05]  /*7450*/  BRA `(.L_x_348) ;  /* 0xfffffff400ac7947 */ /* 0x000fea000383ffff */
.L_x_332:
[----:B------:R-:W-:Y:S01]  /*7460*/  BSSY B0, `(.L_x_349) ;  /* 0x0000006000007945 */ /* 0x000fe20003800000 */
[----:B------:R-:W-:-:S07]  /*7470*/  IMAD.MOV.U32 R15, RZ, RZ, -0x1 ;  /* 0xffffffffff0f7424 */ /* 0x000fce00078e00ff */
[----:B-12---:R-:W-:Y:S05]  /*7480*/  WARPSYNC.COLLECTIVE R15, `(.L_x_350) ;  /* 0x000000000f0c7348 */ /* 0x006fea0003c00000 */
[----:B------:R-:W-:Y:S02]  /*7490*/  ELECT P6, UR62, PT ;  /* 0x00000000003e782f */ /* 0x000fe400038c0000 */
[----:B------:R-:W-:Y:S01]  /*74a0*/  MOV R14, UR62 ;  /* 0x0000003e000e7c02 */ /* 0x000fe20008000f00 */
[----:B-12---:R-:W-:Y:S10]  /*74b0*/  ENDCOLLECTIVE ;  /* 0x000000000000791b */ /* 0x006ff40003800000 */
.L_x_350:
[----:B------:R-:W-:Y:S05]  /*74c0*/  BSYNC B0 ;  /* 0x0000000000007941 */ /* 0x000fea0003800000 */
.L_x_349:
[----:B------:R-:W-:Y:S01]  /*74d0*/  PLOP3.LUT P0, PT, P6, PT, PT, 0x80, 0x0 ;  /* 0x000000000000781c */ /* 0x000fe2000370f070 */
[----:B------:R-:W-:-:S12]  /*74e0*/  BRA `(.L_x_351) ;  /* 0xfffffff800607947 */ /* 0x000fd8000383ffff */
.L_x_334:
[----:B-1----:R1:W2:Y:S02]  /*74f0*/  SYNCS.PHASECHK.TRANS64.TRYWAIT P1, [R7+URZ], R0 ;  /* 0x00000000070075a7 */ /* 0x0022a4000802017f */
[----:B--2---:R-:W-:Y:S05]  /*7500*/  @!P1 NANOSLEEP.SYNCS 0x989680 ;  /* 0x009896800000995d */ /* 0x004fea0003900000 */
[----:B------:R-:W2:Y:S02]  /*7510*/  @!P1 SYNCS.PHASECHK.TRANS64 P1, [R7+URZ], R0 ;  /* 0x00000000070095a7 */ /* 0x000ea4000802007f */
[----:B--2---:R-:W-:Y:S05]  /*7520*/  @!P1 BRA `(.L_x_334) ;  /* 0xfffffffc00f09947 */ /* 0x004fea000383ffff */
[----:B------:R-:W-:Y:S05]  /*7530*/  BRA `(.L_x_352) ;  /* 0xfffffff8009c7947 */ /* 0x000fea000383ffff */
.L_x_335:
[----:B--2---:R2:W3:Y:S02]  /*7540*/  SYNCS.PHASECHK.TRANS64.TRYWAIT P1, [R3+URZ], R2 ;  /* 0x00000002030075a7 */ /* 0x0044e4000802017f */
[----:B---3--:R-:W-:Y:S05]  /*7550*/  @!P1 NANOSLEEP.SYNCS 0x989680 ;  /* 0x009896800000995d */ /* 0x008fea0003900000 */
[----:B------:R-:W3:Y:S02]  /*7560*/  @!P1 SYNCS.PHASECHK.TRANS64 P1, [R3+URZ], R2 ;  /* 0x00000002030095a7 */ /* 0x000ee4000802007f */
[----:B---3--:R-:W-:Y:S05]  /*7570*/  @!P1 BRA `(.L_x_335) ;  /* 0xfffffffc00f09947 */ /* 0x008fea000383ffff */
[----:B------:R-:W-:Y:S05]  /*7580*/  BRA `(.L_x_353) ;  /* 0xfffffff800907947 */ /* 0x000fea000383ffff */
.L_x_354:
        /* <DEDUP_REMOVED lines=15> */
.L_x_3857:


//--------------------- .text._ZN7cutlass13device_kernelIN5flash11enable_sm90INS1_16FlashAttnBwdSm90INS1_25CollectiveMainloopBwdSm90ILi2ELi1ELi1EN4cute5tupleIJNS5_1CILi1EEES8_S8_EEENS6_IJNS7_ILi64EEENS7_ILi96EEENS7_ILi192EEEEEENS_6half_tEfNS_4arch4Sm90ELb0ELb0ELb0ELb0ELb1ELb0ELb1ELb0ELi3ELi1ELi1ELi1ELb0EEENS1_24CollectiveEpilogueBwdGQAISD_fSG_Li384ELb0ELb1EEENS1_19SingleTileSchedulerILb0ELb0ELb0ELi96EEEEEEEEEvNT_6ParamsE --------------------------
	.section	.text._ZN7cutlass13device_kernelIN5flash11enable_sm90INS1_16FlashAttnBwdSm90INS1_25CollectiveMainloopBwdSm90ILi2ELi1ELi1EN4cute5tupleIJNS5_1CILi1EEES8_S8_EEENS6_IJNS7_ILi64EEENS7_ILi96EEENS7_ILi192EEEEEENS_6half_tEfNS_4arch4Sm90ELb0ELb0ELb0ELb0ELb1ELb0ELb1ELb0ELi3ELi1ELi1ELi1ELb0EEENS1_24CollectiveEpilogueBwdGQAISD_fSG_Li384ELb0ELb1EEENS1_19SingleTileSchedulerILb0ELb0ELb0ELi96EEEEEEEEEvNT_6ParamsE,"ax",@progbits
	.align	128
.text._ZN7cutlass13device_kernelIN5flash11enable_sm90INS1_16FlashAttnBwdSm90INS1_25CollectiveMainloopBwdSm90ILi2ELi1ELi1EN4cute5tupleIJNS5_1CILi1EEES8_S8_EEENS6_IJNS7_ILi64EEENS7_ILi96EEENS7_ILi192EEEEEENS_6half_tEfNS_4arch4Sm90ELb0ELb0ELb0ELb0ELb1ELb0ELb1ELb0ELi3ELi1ELi1ELi1ELb0EEENS1_24CollectiveEpilogueBwdGQAISD_fSG_Li384ELb0ELb1EEENS1_19SingleTileSchedulerILb0ELb0ELb0ELi96EEEEEEEEEvNT_6ParamsE:
        .type           _ZN7cutlass13device_kernelIN5flash11enable_sm90INS1_16FlashAttnBwdSm90INS1_25CollectiveMainloopBwdSm90ILi2ELi1ELi1EN4cute5tupleIJNS5_1CILi1EEES8_S8_EEENS6_IJNS7_ILi64EEENS7_ILi96EEENS7_ILi192EEEEEENS_6half_tEfNS_4arch4Sm90ELb0ELb0ELb0ELb0ELb1ELb0ELb1ELb0ELi3ELi1ELi1ELi1ELb0EEENS1_24CollectiveEpilogueBwdGQAISD_fSG_Li384ELb0ELb1EEENS1_19SingleTileSchedulerILb0ELb0ELb0ELi96EEEEEEEEEvNT_6ParamsE,@function
        .size           _ZN7cutlass13device_kernelIN5flash11enable_sm90INS1_16FlashAttnBwdSm90INS1_25CollectiveMainloopBwdSm90ILi2ELi1ELi1EN4cute5tupleIJNS5_1CILi1EEES8_S8_EEENS6_IJNS7_ILi64EEENS7_ILi96EEENS7_ILi192EEEEEENS_6half_tEfNS_4arch4Sm90ELb0ELb0ELb0ELb0ELb1ELb0ELb1ELb0ELi3ELi1ELi1ELi1ELb0EEENS1_24CollectiveEpilogueBwdGQAISD_fSG_Li384ELb0ELb1EEENS1_19SingleTileSchedulerILb0ELb0ELb0ELi96EEEEEEEEEvNT_6ParamsE,(.L_x_3858 - _ZN7cutlass13device_kernelIN5flash11enable_sm90INS1_16FlashAttnBwdSm90INS1_25CollectiveMainloopBwdSm90ILi2ELi1ELi1EN4cute5tupleIJNS5_1CILi1EEES8_S8_EEENS6_IJNS7_ILi64EEENS7_ILi96EEENS7_ILi192EEEEEENS_6half_tEfNS_4arch4Sm90ELb0ELb0ELb0ELb0ELb1ELb0ELb1ELb0ELi3ELi1ELi1ELi1ELb0EEENS1_24CollectiveEpilogueBwdGQAISD_fSG_Li384ELb0ELb1EEENS1_19SingleTileSchedulerILb0ELb0ELb0ELi96EEEEEEEEEvNT_6ParamsE)
        .other          _ZN7cutlass13device_kernelIN5flash11enable_sm90INS1_16FlashAttnBwdSm90INS1_25CollectiveMainloopBwdSm90ILi2ELi1ELi1EN4cute5tupleIJNS5_1CILi1EEES8_S8_EEENS6_IJNS7_ILi64EEENS7_ILi96EEENS7_ILi192EEEEEENS_6half_tEfNS_4arch4Sm90ELb0ELb0ELb0ELb0ELb1ELb0ELb1ELb0ELi3ELi1ELi1ELi1ELb0EEENS1_24CollectiveEpilogueBwdGQAISD_fSG_Li384ELb0ELb1EEENS1_19SingleTileSchedulerILb0ELb0ELb0ELi96EEEEEEEEEvNT_6ParamsE,@"STO_CUDA_ENTRY STV_DEFAULT"
_ZN7cutlass13device_kernelIN5flash11enable_sm90INS1_16FlashAttnBwdSm90INS1_25CollectiveMainloopBwdSm90ILi2ELi1ELi1EN4cute5tupleIJNS5_1CILi1EEES8_S8_EEENS6_IJNS7_ILi64EEENS7_ILi96EEENS7_ILi192EEEEEENS_6half_tEfNS_4arch4Sm90ELb0ELb0ELb0ELb0ELb1ELb0ELb1ELb0ELi3ELi1ELi1ELi1ELb0EEENS1_24CollectiveEpilogueBwdGQAISD_fSG_Li384ELb0ELb1EEENS1_19SingleTileSchedulerILb0ELb0ELb0ELi96EEEEEEEEEvNT_6ParamsE:
        /* <DEDUP_REMOVED lines=22> */
.L_x_356:
[----:B------:R-:W-:Y:S05]  /*0160*/  BSYNC B0 ;  /* 0x0000000000007941 */ /* 0x000fea0003800000 */
.L_x_355:
        /* <DEDUP_REMOVED lines=34> */
.L_x_357:
        /* <DEDUP_REMOVED lines=20> */
.L_x_358:
[----:B---3--:R-:W-:Y:S01]  /*04d0*/  ISETP.NE.AND P0, PT, R2, RZ, PT ;  /* 0x000000ff0200720c */ /* 0x008fe20003f05270 */
[----:B------:R-:W-:Y:S01]  /*04e0*/  IMAD.MOV.U32 R18, RZ, RZ, 0x1 ;  /* 0x00000001ff127424 */ /* 0x000fe200078e00ff */
[----:B------:R-:W-:Y:S01]  /*04f0*/  NOP ;  /* 0x0000000000007918 */ /* 0x000fe20000000000 */
[----:B------:R-:W-:Y:S01]  /*0500*/  ULDC.64 UR38, c[0x0][0x208] ;  /* 0x0000820000267ab9 */ /* 0x000fe20000000a00 */
[----:B------:R-:W-:Y:S02]  /*0510*/  BSSY B6, `(.L_x_359) ;  /* 0x000077b000067945 */ /* 0x000fe40003800000 */
[----:B------:R-:W-:Y:S01]  /*0520*/  SEL R18, R18, 0x2, !P0 ;  /* 0x0000000212127807 */ /* 0x000fe20004000000 */
[----:B-12-4-:R-:W-:Y:S06]  /*0530*/  BAR.SYNC.DEFER_BLOCKING 0x0 ;  /* 0x0000000000007b1d */ /* 0x016fec0000010000 */
[----:B------:R-:W-:Y:S05]  /*0540*/  @!P0 BRA `(.L_x_360) ;  /* 0x0000003c00c08947 */ /* 0x000fea0003800000 */
.L_x_361:
        /* <DEDUP_REMOVED lines=37> */
.L_x_364:
        /* <DEDUP_REMOVED lines=15> */
.L_x_363:
        /* <DEDUP_REMOVED lines=20> */
.L_x_366:
        /* <DEDUP_REMOVED lines=15> */
.L_x_365:
        /* <DEDUP_REMOVED lines=8> */
.L_x_475:
        /* <DEDUP_REMOVED lines=19> */
.L_x_368:
        /* <DEDUP_REMOVED lines=64> */
[----:B--2---:R-:W-:Y:S01]  /*1070*/  IMAD.IADD R11, R6, 0x1, -R9 ;  /* 0x00000001060b7824 */ /* 0x004fe200078e0a09 */
[----:B------:R-:W-:-:S02]  /*1080*/  SHF.R.S32.HI R6, RZ, 0x5, R7 ;  /* 0x00000005ff067819 */ /* 0x000fc40000011407 */
[----:B------:R-:W-:Y:S02]  /*1090*/  CS2R R114, SRZ ;  /* 0x0000000000727805 */ /* 0x000fe4000001ff00 */
[----:B------:R-:W-:Y:S02]  /*10a0*/  LEA.HI R0, R5, R5, RZ, 0x1 ;  /* 0x0000000505007211 */ /* 0x000fe400078f08ff */
[----:B------:R-:W-:Y:S02]  /*10b0*/  CS2R R112, SRZ ;  /* 0x0000000000707805 */ /* 0x000fe4000001ff00 */
[----:B------:R-:W-:Y:S02]  /*10c0*/  SHF.R.S32.HI R10, RZ, 0x1f, R5 ;  /* 0x0000001fff0a7819 */ /* 0x000fe40000011405 */
        /* <DEDUP_REMOVED lines=86> */
.L_x_381:
[----:B------:R-:W-:-:S13]  /*1630*/  ISETP.NE.AND P0, PT, R12, 0x3, PT ;  /* 0x000000030c00780c */ /* 0x000fda0003f05270 */
[----:B---3--:R-:W-:Y:S05]  /*1640*/  @!P0 BRA `(.L_x_371) ;  /* 0x0000000000048947 */ /* 0x008fea0003800000 */
[----:B------:R-:W-:Y:S01]  /*1650*/  BPT.TRAP 0x1 ;  /* 0x000000040000795c */ /* 0x000fe20000300000 */
.L_x_371:
[----:B------:R-:W-:Y:S02]  /*1660*/  LEA R3, R2, UR36, 0x3 ;  /* 0x0000002402037c11 */ /* 0x000fe4000f8e18ff */
[----:B------:R-:W-:-:S04]  /*1670*/  SHF.L.U32 R8, R7, 0x1f, RZ ;  /* 0x0000001f07087819 */ /* 0x000fc800000006ff */
[----:B------:R2:W3:Y:S01]  /*1680*/  SYNCS.PHASECHK.TRANS64.TRYWAIT P1, [R3+URZ+0x36410], R8 ;  /* 0x03641008030075a7 */ /* 0x0004e2000802017f */
[----:B------:R-:W-:Y:S05]  /*1690*/  @!P0 BRA `(.L_x_372) ;  /* 0x0000000000048947 */ /* 0x000fea0003800000 */
[----:B------:R-:W-:Y:S01]  /*16a0*/  BPT.TRAP 0x1 ;  /* 0x000000040000795c */ /* 0x000fe20000300000 */
.L_x_372:
[----:B---3--:R-:W-:Y:S05]  /*16b0*/  @P1 BRA `(.L_x_373) ;  /* 0x0000000000081947 */ /* 0x008fea0003800000 */
[----:B------:R-:W3:Y:S02]  /*16c0*/  SYNCS.PHASECHK.TRANS64.TRYWAIT P1, [R3+URZ+0x36410], R8 ;  /* 0x03641008030075a7 */ /* 0x000ee4000802017f */
[----:B---3--:R-:W-:Y:S05]  /*16d0*/  @!P1 BRA `(.L_x_374) ;  /* 0x0000006400b49947 */ /* 0x008fea0003800000 */
.L_x_373:
        /* <DEDUP_REMOVED lines=103> */
.L_x_375:
[----:B------:R-:W-:-:S04]  /*1d50*/  SHF.L.U32 R9, R6, 0x1f, RZ ;  /* 0x0000001f06097819 */ /* 0x000fc800000006ff */
[----:B------:R1:W1:Y:S01]  /*1d60*/  SYNCS.PHASECHK.TRANS64.TRYWAIT P1, [UR36+0x36430], R9 ;  /* 0x03643009ff0075a7 */ /* 0x0002620008020164 */
[----:B------:R-:W-:Y:S05]  /*1d70*/  @!P0 BRA `(.L_x_376) ;  /* 0x0000000000048947 */ /* 0x000fea0003800000 */
[----:B------:R-:W-:Y:S01]  /*1d80*/  BPT.TRAP 0x1 ;  /* 0x000000040000795c */ /* 0x000fe20000300000 */
.L_x_376:
[----:B-1----:R-:W-:Y:S05]  /*1d90*/  @P1 BRA `(.L_x_377) ;  /* 0x0000000000081947 */ /* 0x002fea0003800000 */
[----:B------:R-:W1:Y:S02]  /*1da0*/  SYNCS.PHASECHK.TRANS64.TRYWAIT P1, [UR36+0x36430], R9 ;  /* 0x03643009ff0075a7 */ /* 0x000e640008020164 */
[----:B-1----:R-:W-:Y:S05]  /*1db0*/  @!P1 BRA `(.L_x_378) ;  /* 0x0000006000109947 */ /* 0x002fea0003800000 */
.L_x_377:
        /* <DEDUP_REMOVED lines=9> */
[----:B--2---:R-:W-:Y:S01]  /*1e50*/  FSEL R8, R137, -INF , P2 ;  /* 0xff80000089087808 */ /* 0x004fe20001000000 */
        /* <DEDUP_REMOVED lines=60> */
[----:B------:R-:W-:Y:S01]  /*2220*/  MUFU.EX2 R144, R144 ;  /* 0x0000009000907308 */ /* 0x000fe20000000800 */
        /* <DEDUP_REMOVED lines=79> */
[----:B------:R-:W1:Y:S04]  /*2720*/  LDS R141, [R153+0x30200] ;  /* 0x03020000998d7984 */ /* 0x000e680000000800 */
[----:B------:R-:W2:Y:S01]  /*2730*/  LDS R140, [R153+0x30220] ;  /* 0x03022000998c7984 */ /* 0x000ea20000000800 */
[----:B------:R-:W-:Y:S06]  /*2740*/  BAR.SYNC.DEFER_BLOCKING 0x9, 0x180 ;  /* 0x0246000000007b1d */ /* 0x000fec0000010000 */
[----:B------:R3:W-:Y:S01]  /*2750*/  STSM.16.M88.4 [R13+0x30400], R8 ;  /* 0x030400080d007844 */ /* 0x0007e20000000200 */
[--C-:B-1----:R-:W-:Y:S01]  /*2760*/  FADD.FTZ R150, R125, -R141.reuse ;  /* 0x8000008d7d967221 */ /* 0x102fe20000010000 */
[----:B------:R-:W-:Y:S01]  /*2770*/  FADD.FTZ R125, R128, -R141 ;  /* 0x8000008d807d7221 */ /* 0x000fe20000010000 */
[--C-:B--2---:R-:W-:Y:S01]  /*2780*/  FADD.FTZ R126, R126, -R140.reuse ;  /* 0x8000008c7e7e7221 */ /* 0x104fe20000010000 */
[--C-:B------:R-:W-:Y:S01]  /*2790*/  FADD.FTZ R128, R131, -R140.reuse ;  /* 0x8000008c83807221 */ /* 0x100fe20000010000 */
[--C-:B------:R-:W-:Y:S01]  /*27a0*/  FADD.FTZ R127, R127, -R140.reuse ;  /* 0x8000008c7f7f7221 */ /* 0x100fe20000010000 */
[----:B------:R-:W-:Y:S01]  /*27b0*/  FADD.FTZ R131, R134, -R140 ;  /* 0x8000008c86837221 */ /* 0x000fe20000010000 */
[----:B---3--:R-:W-:Y:S01]  /*27c0*/  FSEL R8, R149, -INF , P4 ;  /* 0xff80000095087808 */ /* 0x008fe20002000000 */
[--C-:B------:R-:W-:Y:S01]  /*27d0*/  FFMA.FTZ R10, R148, UR7, -R21.reuse ;  /* 0x00000007940a7c23 */ /* 0x100fe20008010815 */
[----:B------:R-:W-:Y:S01]  /*27e0*/  FSEL R11, R146, -INF , P1 ;  /* 0xff800000920b7808 */ /* 0x000fe20000800000 */
[--C-:B------:R-:W-:Y:S01]  /*27f0*/  FFMA.FTZ R146, R145, UR7, -R20.reuse ;  /* 0x0000000791927c23 */ /* 0x100fe20008010814 */
[--C-:B------:R-:W-:Y:S01]  /*2800*/  FFMA.FTZ R145, R151, UR7, -R20.reuse ;  /* 0x0000000797917c23 */ /* 0x100fe20008010814 */
[----:B------:R-:W-:Y:S01]  /*2810*/  FFMA.FTZ R21, R8, UR7, -R21 ;  /* 0x0000000708157c23 */ /* 0x000fe20008010815 */
[----:B------:R-:W1:Y:S01]  /*2820*/  MUFU.EX2 R9, R154 ;  /* 0x0000009a00097308 */ /* 0x000e620000000800 */
[--C-:B------:R-:W-:Y:S01]  /*2830*/  FFMA.FTZ R8, R11, UR7, -R20.reuse ;  /* 0x000000070b087c23 */ /* 0x100fe20008010814 */
[----:B------:R-:W-:Y:S01]  /*2840*/  FFMA.FTZ R11, R147, UR7, -R20 ;  /* 0x00000007930b7c23 */ /* 0x000fe20008010814 */
[--C-:B------:R-:W-:Y:S01]  /*2850*/  FADD.FTZ R147, R120, -R141.reuse ;  /* 0x8000008d78937221 */ /* 0x100fe20000010000 */
[--C-:B------:R-:W-:Y:S01]  /*2860*/  FADD.FTZ R120, R129, -R141.reuse ;  /* 0x8000008d81787221 */ /* 0x100fe20000010000 */
[--C-:B------:R-:W-:Y:S01]  /*2870*/  FADD.FTZ R148, R121, -R141.reuse ;  /* 0x8000008d79947221 */ /* 0x100fe20000010000 */
[--C-:B------:R-:W-:Y:S01]  /*2880*/  FADD.FTZ R129, R122, -R140.reuse ;  /* 0x8000008c7a817221 */ /* 0x100fe20000010000 */
[--C-:B------:R-:W-:Y:S01]  /*2890*/  FADD.FTZ R121, R132, -R141.reuse ;  /* 0x8000008d84797221 */ /* 0x100fe20000010000 */
[----:B------:R-:W2:Y:S01]  /*28a0*/  MUFU.EX2 R10, R10 ;  /* 0x0000000a000a7308 */ /* 0x000ea20000000800 */
[--C-:B------:R-:W-:Y:S01]  /*28b0*/  FADD.FTZ R122, R123, -R140.reuse ;  /* 0x8000008c7b7a7221 */ /* 0x100fe20000010000 */
[----:B------:R-:W-:Y:S01]  /*28c0*/  FMUL.FTZ R143, R143, R126 ;  /* 0x0000007e8f8f7220 */ /* 0x000fe20000410000 */
[--C-:B------:R-:W-:Y:S01]  /*28d0*/  FADD.FTZ R149, R124, -R141.reuse ;  /* 0x8000008d7c957221 */ /* 0x100fe20000010000 */
[----:B------:R-:W-:Y:S01]  /*28e0*/  FADD.FTZ R124, R133, -R141 ;  /* 0x8000008d857c7221 */ /* 0x000fe20000010000 */
[----:B------:R-:W-:Y:S01]  /*28f0*/  FMUL.FTZ R139, R139, R122 ;  /* 0x0000007a8b8b7220 */ /* 0x000fe20000410000 */
[--C-:B------:R-:W-:Y:S01]  /*2900*/  FADD.FTZ R133, R130, -R140.reuse ;  /* 0x8000008c82857221 */ /* 0x100fe20000010000 */
[----:B------:R-:W-:Y:S01]  /*2910*/  FADD.FTZ R140, R135, -R140 ;  /* 0x8000008c878c7221 */ /* 0x000fe20000010000 */
[----:B------:R-:W3:Y:S01]  /*2920*/  MUFU.EX2 R21, R21 ;  /* 0x0000001500157308 */ /* 0x000ee20000000800 */
[C---:B-1----:R-:W-:Y:S01]  /*2930*/  FMUL.FTZ R126, R9.reuse, R120 ;  /* 0x00000078097e7220 */ /* 0x042fe20000410000 */
[----:B------:R-:W-:Y:S01]  /*2940*/  F2FP.F16.F32.PACK_AB R120, R9, R144 ;  /* 0x000000900978723e */ /* 0x000fe200000000ff */
[----:B------:R-:W-:Y:S01]  /*2950*/  FMUL.FTZ R22, R22, R147 ;  /* 0x0000009316167220 */ /* 0x000fe20000410000 */
[----:B------:R-:W-:Y:S01]  /*2960*/  FMUL.FTZ R23, R23, R148 ;  /* 0x0000009417177220 */ /* 0x000fe20000410000 */
[----:B------:R-:W-:Y:S01]  /*2970*/  FMUL.FTZ R136, R136, R149 ;  /* 0x0000009588887220 */ /* 0x000fe20000410000 */
[----:B------:R-:W-:Y:S01]  /*2980*/  FMUL.FTZ R137, R137, R150 ;  /* 0x0000009689897220 */ /* 0x000fe20000410000 */
[----:B------:R-:W-:Y:S01]  /*2990*/  FMUL.FTZ R138, R138, R129 ;  /* 0x000000818a8a7220 */ /* 0x000fe20000410000 */
[----:B------:R-:W1:Y:S01]  /*29a0*/  MUFU.EX2 R8, R8 ;  /* 0x0000000800087308 */ /* 0x000e620000000800 */
[----:B--2---:R-:W-:Y:S01]  /*29b0*/  FMUL.FTZ R9, R10, R121 ;  /* 0x000000790a097220 */ /* 0x004fe20000410000 */
[----:B------:R-:W-:Y:S01]  /*29c0*/  FMUL.FTZ R142, R142, R127 ;  /* 0x0000007f8e8e7220 */ /* 0x000fe20000410000 */
[----:B------:R-:W-:Y:S01]  /*29d0*/  FMUL.FTZ R125, R144, R125 ;  /* 0x0000007d907d7220 */ /* 0x000fe20000410000 */
[----:B------:R-:W-:-:S04]  /*29e0*/  UMOV UR7, 0x80000020 ;  /* 0x8000002000077882 */ /* 0x000fc80000000000 */
[----:B------:R-:W2:Y:S01]  /*29f0*/  MUFU.EX2 R11, R11 ;  /* 0x0000000b000b7308 */ /* 0x000ea20000000800 */
[C---:B---3--:R-:W-:Y:S01]  /*2a00*/  F2FP.F16.F32.PACK_AB R122, R21.reuse, R10 ;  /* 0x0000000a157a723e */ /* 0x048fe200000000ff */
[----:B------:R-:W-:Y:S01]  /*2a10*/  FMUL.FTZ R124, R21, R124 ;  /* 0x0000007c157c7220 */ /* 0x000fe20000410000 */
[----:B------:R-:W-:-:S05]  /*2a20*/  F2FP.F16.F32.PACK_AB R10, R137, R136 ;  /* 0x00000088890a723e */ /* 0x000fca00000000ff */
        /* <DEDUP_REMOVED lines=10> */
[----:B------:R-:W-:-:S02]  /*2ad0*/  F2FP.F16.F32.PACK_AB R21, R128, R21 ;  /* 0x000000158015723e */ /* 0x000fc400000000ff */
        /* <DEDUP_REMOVED lines=94> */
.L_x_379:
        /* <DEDUP_REMOVED lines=62> */
.L_x_380:
        /* <DEDUP_REMOVED lines=12> */
.L_x_370:
[----:B------:R-:W4:Y:S01]  /*3560*/  LDC R10, c[0x0][0x850] ;  /* 0x00021400ff0a7b82 */ /* 0x000f220000000800 */
[----:B------:R-:W5:Y:S01]  /*3570*/  S2R R9, SR_CTAID.Y ;  /* 0x0000000000097919 */ /* 0x000f620000002600 */
[----:B------:R-:W-:Y:S01]  /*3580*/  ULDC.64 UR4, c[0x0][0x818] ;  /* 0x0002060000047ab9 */ /* 0x000fe20000000a00 */
[----:B------:R-:W-:Y:S01]  /*3590*/  ULDC.64 UR6, c[0x0][0x840] ;  /* 0x0002100000067ab9 */ /* 0x000fe20000000a00 */
[----:B-1----:R-:W-:Y:S01]  /*35a0*/  IMAD R16, R16, 0x1800, R17 ;  /* 0x0000180010107824 */ /* 0x002fe200078e0211 */
[----:B------:R-:W1:Y:S01]  /*35b0*/  S2R R8, SR_CTAID.X ;  /* 0x0000000000087919 */ /* 0x000e620000002500 */
[----:B------:R-:W2:Y:S03]  /*35c0*/  S2R R7, SR_CTAID.Z ;  /* 0x0000000000077919 */ /* 0x000ea60000002700 */
[----:B------:R-:W-:Y:S02]  /*35d0*/  LEA R16, R16, UR36, 0x2 ;  /* 0x0000002410107c11 */ /* 0x000fe4000f8e10ff */
[----:B----4-:R-:W-:Y:S01]  /*35e0*/  ISETP.NE.AND P0, PT, R10, 0x1, PT ;  /* 0x000000010a00780c */ /* 0x010fe20003f05270 */
[----:B-----5:R-:W-:-:S12]  /*35f0*/  IMAD.MOV.U32 R6, RZ, RZ, R9 ;  /* 0x000000ffff067224 */ /* 0x020fd800078e0009 */
[----:B------:R-:W4:Y:S01]  /*3600*/  @P0 LDC R0, c[0x0][0x854] ;  /* 0x00021500ff000b82 */ /* 0x000f220000000800 */
[----:B-1----:R-:W-:-:S05]  /*3610*/  IMAD R4, R8, 0x4800, RZ ;  /* 0x0000480008047824 */ /* 0x002fca00078e02ff */
[----:B------:R-:W-:Y:S02]  /*3620*/  SHF.R.S32.HI R5, RZ, 0x1f, R4 ;  /* 0x0000001fff057819 */ /* 0x000fe40000011404 */
[----:B---3--:R-:W1:Y:S01]  /*3630*/  @P0 LDC R3, c[0x0][0x858] ;  /* 0x00021600ff030b82 */ /* 0x008e620000000800 */
[----:B----4-:R-:W-:-:S05]  /*3640*/  @P0 IMAD.HI.U32 R0, R9, R0, RZ ;  /* 0x0000000009000227 */ /* 0x010fca00078e00ff */
[----:B-1----:R-:W-:-:S04]  /*3650*/  @P0 SHF.R.U32.HI R6, RZ, R3, R0 ;  /* 0x00000003ff060219 */ /* 0x002fc80000011600 */
[----:B------:R-:W-:Y:S01]  /*3660*/  SHF.R.S32.HI R0, RZ, 0x1f, R6 ;  /* 0x0000001fff007819 */ /* 0x000fe20000011406 */
[----:B------:R-:W-:-:S04]  /*3670*/  IMAD.WIDE.U32 R2, R6, UR4, R4 ;  /* 0x0000000406027c25 */ /* 0x000fc8000f8e0004 */
[C---:B--2---:R-:W-:Y:S02]  /*3680*/  IMAD R11, R0.reuse, UR4, RZ ;  /* 0x00000004000b7c24 */ /* 0x044fe4000f8e02ff */
[----:B------:R-:W-:Y:S02]  /*3690*/  IMAD R15, R0, UR6, RZ ;  /* 0x00000006000f7c24 */ /* 0x000fe4000f8e02ff */
[C---:B------:R-:W-:Y:S01]  /*36a0*/  IMAD R13, R6.reuse, UR5, R11 ;  /* 0x00000005060d7c24 */ /* 0x040fe2000f8e020b */
[----:B------:R-:W-:Y:S01]  /*36b0*/  SHF.R.S32.HI R11, RZ, 0x1f, R7 ;  /* 0x0000001fff0b7819 */ /* 0x000fe20000011407 */
[----:B------:R-:W-:Y:S01]  /*36c0*/  ULDC.64 UR4, c[0x0][0x820] ;  /* 0x0002080000047ab9 */ /* 0x000fe20000000a00 */
[----:B------:R-:W-:-:S04]  /*36d0*/  IMAD.WIDE.U32 R4, R6, UR6, R4 ;  /* 0x0000000606047c25 */ /* 0x000fc8000f8e0004 */
[----:B------:R-:W-:Y:S02]  /*36e0*/  IMAD R12, R11, UR4, RZ ;  /* 0x000000040b0c7c24 */ /* 0x000fe4000f8e02ff */
[----:B------:R-:W-:Y:S01]  /*36f0*/  IMAD R15, R6, UR7, R15 ;  /* 0x00000007060f7c24 */ /* 0x000fe2000f8e020f */
[----:B------:R-:W-:Y:S01]  /*3700*/  ULDC.64 UR6, c[0x0][0x848] ;  /* 0x0002120000067ab9 */ /* 0x000fe20000000a00 */
[----:B------:R-:W-:Y:S02]  /*3710*/  IMAD.IADD R3, R3, 0x1, R13 ;  /* 0x0000000103037824 */ /* 0x000fe400078e020d */
[----:B------:R-:W-:Y:S02]  /*3720*/  IMAD R18, R11, UR6, RZ ;  /* 0x000000060b127c24 */ /* 0x000fe4000f8e02ff */
[----:B------:R-:W-:Y:S02]  /*3730*/  IMAD R11, R7, UR5, R12 ;  /* 0x00000005070b7c24 */ /* 0x000fe4000f8e020c */
[----:B------:R-:W1:Y:S01]  /*3740*/  S2R R12, SR_TID.X ;  /* 0x00000000000c7919 */ /* 0x000e620000002100 */
[----:B------:R-:W-:-:S02]  /*3750*/  IMAD.IADD R15, R5, 0x1, R15 ;  /* 0x00000001050f7824 */ /* 0x000fc400078e020f */
[----:B------:R-:W-:Y:S02]  /*3760*/  IMAD.MOV.U32 R14, RZ, RZ, R4 ;  /* 0x000000ffff0e7224 */ /* 0x000fe400078e0004 */
[----:B------:R-:W-:Y:S01]  /*3770*/  IMAD.WIDE.U32 R4, R7, UR4, R2 ;  /* 0x0000000407047c25 */ /* 0x000fe2000f8e0002 */
[----:B------:R-:W-:-:S03]  /*3780*/  ULDC UR4, c[0x0][0x740] ;  /* 0x0001d00000047ab9 */ /* 0x000fc60000000800 */
[----:B------:R-:W-:Y:S01]  /*3790*/  FMUL.FTZ R72, R72, UR4 ;  /* 0x0000000448487c20 */ /* 0x000fe20008410000 */
[----:B------:R-:W-:Y:S02]  /*37a0*/  IMAD R13, R7, UR7, R18 ;  /* 0x00000007070d7c24 */ /* 0x000fe4000f8e0212 */
        /* <DEDUP_REMOVED lines=52> */
[----:B-1----:R-:W-:-:S05]  /*3af0*/  ISETP.NE.AND P1, PT, R12, 0x80, PT ;  /* 0x000000800c00780c */ /* 0x002fca0003f25270 */
[----:B------:R-:W-:Y:S02]  /*3b00*/  ULDC UR4, c[0x0][0x870] ;  /* 0x00021c0000047ab9 */ /* 0x000fe40000000800 */
[----:B------:R-:W1:Y:S01]  /*3b10*/  LDC.64 R18, c[0x0][0x800] ;  /* 0x00020000ff127b82 */ /* 0x000e620000000a00 */
[----:B------:R-:W-:Y:S01]  /*3b20*/  IMAD R8, R8, UR4, RZ ;  /* 0x0000000408087c24 */ /* 0x000fe2000f8e02ff */
[----:B------:R-:W-:Y:S01]  /*3b30*/  ULDC UR4, c[0x0][0x80c] ;  /* 0x0002030000047ab9 */ /* 0x000fe20000000800 */
[----:B------:R-:W-:Y:S01]  /*3b40*/  BSSY B0, `(.L_x_382) ;  /* 0x0000023000007945 */ /* 0x000fe20003800000 */
[----:B------:R-:W-:Y:S02]  /*3b50*/  IMAD R7, R7, UR4, RZ ;  /* 0x0000000407077c24 */ /* 0x000fe4000f8e02ff */
[----:B------:R-:W-:Y:S01]  /*3b60*/  IMAD R8, R8, UR4, RZ ;  /* 0x0000000408087c24 */ /* 0x000fe2000f8e02ff */
[----:B------:R-:W-:Y:S01]  /*3b70*/  ULDC.64 UR4, c[0x0][0x868] ;  /* 0x00021a0000047ab9 */ /* 0x000fe20000000a00 */
[----:B------:R-:W2:Y:S01]  /*3b80*/  LDC.64 R20, c[0x0][0x828] ;  /* 0x00020a00ff147b82 */ /* 0x000ea20000000a00 */
[----:B------:R-:W-:-:S02]  /*3b90*/  SHF.R.S32.HI R11, RZ, 0x1f, R7 ;  /* 0x0000001fff0b7819 */ /* 0x000fc40000011407 */
[----:B------:R-:W-:Y:S02]  /*3ba0*/  IADD3 R7, P0, P2, R8, R7, R6 ;  /* 0x0000000708077210 */ /* 0x000fe40007a1e006 */
[----:B------:R-:W-:Y:S01]  /*3bb0*/  SHF.R.S32.HI R8, RZ, 0x1f, R8 ;  /* 0x0000001fff087819 */ /* 0x000fe20000011408 */
[----:B------:R3:W-:Y:S03]  /*3bc0*/  STS.128 [R16], R24 ;  /* 0x0000001810007388 */ /* 0x0007e60000000c00 */
[----:B------:R-:W-:Y:S01]  /*3bd0*/  IADD3.X R8, R8, R11, R0, P0, P2 ;  /* 0x0000000b08087210 */ /* 0x000fe200007e4400 */
[C---:B------:R-:W-:Y:S01]  /*3be0*/  IMAD.SHL.U32 R11, R7.reuse, 0x4, RZ ;  /* 0x00000004070b7824 */ /* 0x040fe200078e00ff */
[----:B------:R3:W-:Y:S02]  /*3bf0*/  STS.128 [R16+0x800], R28 ;  /* 0x0008001c10007388 */ /* 0x0007e40000000c00 */
[----:B------:R-:W-:Y:S01]  /*3c00*/  SHF.L.U64.HI R8, R7, 0x2, R8 ;  /* 0x0000000207087819 */ /* 0x000fe20000010208 */
[----:B------:R-:W-:Y:S01]  /*3c10*/  IMAD.MOV R0, RZ, RZ, -R6 ;  /* 0x000000ffff007224 */ /* 0x000fe200078e0a06 */
[----:B------:R-:W-:Y:S01]  /*3c20*/  IADD3 R12, P0, R11, UR4, RZ ;  /* 0x000000040b0c7c10 */ /* 0x000fe2000ff1e0ff */
[----:B------:R3:W-:Y:S01]  /*3c30*/  STS.128 [R16+0x1000], R32 ;  /* 0x0010002010007388 */ /* 0x0007e20000000c00 */
[----:B-1----:R-:W-:Y:S01]  /*3c40*/  LEA R18, P2, R4, R18, 0x2 ;  /* 0x0000001204127211 */ /* 0x002fe200078410ff */
[----:B------:R-:W-:Y:S01]  /*3c50*/  IMAD R9, R10, R0, R9 ;  /* 0x000000000a097224 */ /* 0x000fe200078e0209 */
[----:B------:R-:W-:Y:S01]  /*3c60*/  IADD3.X R13, R8, UR5, RZ, P0, !PT ;  /* 0x00000005080d7c10 */ /* 0x000fe200087fe4ff */
[----:B------:R3:W-:Y:S01]  /*3c70*/  STS.128 [R16+0x1800], R36 ;  /* 0x0018002410007388 */ /* 0x0007e20000000c00 */
[----:B--2---:R-:W-:-:S03]  /*3c80*/  LEA R20, P3, R2, R20, 0x2 ;  /* 0x0000001402147211 */ /* 0x004fc600078610ff */
        /* <DEDUP_REMOVED lines=8> */
[----:B------:R-:W-:Y:S05]  /*3d10*/  @P1 BRA `(.L_x_383) ;  /* 0x0000000000141947 */ /* 0x000fea0003800000 */
.L_x_384:
[----:B------:R-:W2:Y:S04]  /*3d20*/  LDG.E.STRONG.GPU R0, desc[UR38][R12.64] ;  /* 0x000000260c007981 */ /* 0x000ea8000c1ef900 */
[----:B--2---:R-:W-:Y:S01]  /*3d30*/  CCTL.IVALL ;  /* 0x00000000ff00798f */ /* 0x004fe20002000000 */
[----:B------:R-:W-:Y:S05]  /*3d40*/  YIELD ;  /* 0x0000000000007946 */ /* 0x000fea0003800000 */
[----:B------:R-:W-:-:S13]  /*3d50*/  ISETP.NE.AND P0, PT, R0, R9, PT ;  /* 0x000000090000720c */ /* 0x000fda0003f05270 */
[----:B------:R-:W-:Y:S05]  /*3d60*/  @P0 BRA `(.L_x_384) ;  /* 0xfffffffc00ec0947 */ /* 0x000fea000383ffff */
.L_x_383:
[----:B------:R-:W-:Y:S05]  /*3d70*/  BSYNC B0 ;  /* 0x0000000000007941 */ /* 0x000fea0003800000 */
.L_x_382:
[----:B------:R-:W-:Y:S01]  /*3d80*/  UMOV UR4, 0xffffffff ;  /* 0xffffffff00047882 */ /* 0x000fe20000000000 */
[----:B------:R-:W-:Y:S02]  /*3d90*/  LEA.HI.X R19, R4, R19, R15, 0x2, P2 ;  /* 0x0000001304137211 */ /* 0x000fe400010f140f */
[----:B------:R-:W-:Y:S01]  /*3da0*/  LEA.HI.X R14, R2, R21, R14, 0x2, P3 ;  /* 0x00000015020e7211 */ /* 0x000fe200018f140e */
[----:B------:R-:W-:Y:S06]  /*3db0*/  BRA.DIV UR4, `(.L_x_385) ;  /* 0x0000004204247947 */ /* 0x000fec000b800000 */
[----:B------:R-:W-:Y:S01]  /*3dc0*/  NOP ;  /* 0x0000000000007918 */ /* 0x000fe20000000000 */
.L_x_478:
[----:B------:R-:W-:Y:S01]  /*3dd0*/  @!PT LDS RZ, [RZ] ;  /* 0x00000000fffff984 */ /* 0x000fe20000000800 */
[----:B------:R-:W-:Y:S01]  /*3de0*/  @!PT LDS RZ, [RZ] ;  /* 0x00000000fffff984 */ /* 0x000fe20000000800 */
[----:B------:R-:W-:Y:S01]  /*3df0*/  @!PT LDS RZ, [RZ] ;  /* 0x00000000fffff984 */ /* 0x000fe20000000800 */
[----:B------:R-:W-:Y:S01]  /*3e00*/  @!PT LDS RZ, [RZ] ;  /* 0x00000000fffff984 */ /* 0x000fe20000000800 */
[----:B------:R1:W-:Y:S06]  /*3e10*/  MEMBAR.ALL.CTA ;  /* 0x0000000000007992 */ /* 0x0003ec0000008000 */
[----:B-1----:R-:W1:Y:S01]  /*3e20*/  FENCE.VIEW.ASYNC.S ;  /* 0x00000000000073c6 */ /* 0x002e620000000000 */
[----:B------:R-:W-:Y:S05]  /*3e30*/  WARPSYNC.ALL ;  /* 0x0000000000007948 */ /* 0x000fea0003800000 */
[----:B------:R-:W-:Y:S01]  /*3e40*/  BSSY B0, `(.L_x_386) ;  /* 0x0000010000007945 */ /* 0x000fe20003800000 */
        /* <DEDUP_REMOVED lines=8> */
.L_x_388:
[----:B------:R-:W-:Y:S01]  /*3ed0*/  @P0 ELECT P2, URZ, PT ;  /* 0x00000000003f082f */ /* 0x000fe20003840000 */
[----:B------:R1:W-:-:S12]  /*3ee0*/  UBLKRED.G.S.ADD.F32.RN [UR4], [UR36], UR6, desc[UR8] ;  /* 0x00000804240073bb */ /* 0x0003d800080a1406 */
[----:B------:R-:W-:Y:S02]  /*3ef0*/  @P2 PLOP3.LUT P0, PT, P2, PT, PT, 0x8, 0x0 ;  /* 0x000000000000281c */ /* 0x000fe4000170e170 */
[----:B------:R-:W-:-:S11]  /*3f00*/  PLOP3.LUT P2, PT, PT, PT, PT, 0x8, 0x0 ;  /* 0x000000000000781c */ /* 0x000fd60003f4e170 */
[----:B-1----:R-:W-:Y:S05]  /*3f10*/  @P0 BRA.U.ANY `(.L_x_388) ;  /* 0xfffffffd00ec0947 */ /* 0x002fea000393ffff */
[----:B------:R0:W-:Y:S01]  /*3f20*/  UTMACMDFLUSH ;  /* 0x00000000000079b7 */ /* 0x0001e20000000000 */
[----:B------:R-:W-:-:S04]  /*3f30*/  DEPBAR.LE SB0, 0x0 ;  /* 0x000080000000791a */ /* 0x000fc80000000000 */
.L_x_387:
[----:B------:R-:W-:Y:S05]  /*3f40*/  BSYNC B0 ;  /* 0x0000000000007941 */ /* 0x000fea0003800000 */
.L_x_386:
        /* <DEDUP_REMOVED lines=12> */
[----:B------:R-:W-:-:S05]  /*4010*/  IMAD.MOV.U32 R3, RZ, RZ, 0x1 ;  /* 0x00000001ff037424 */ /* 0x000fca00078e00ff */
[----:B------:R1:W-:Y:S02]  /*4020*/  REDG.E.ADD.S32.STRONG.GPU desc[UR38][R12.64], R3 ;  /* 0x000000030c00798e */ /* 0x0003e4000c10e3a6 */
.L_x_390:
[----:B------:R-:W-:Y:S05]  /*4030*/  BSYNC B0 ;  /* 0x0000000000007941 */ /* 0x000fea0003800000 */
.L_x_389:
[----:B------:R-:W-:Y:S06]  /*4040*/  BAR.SYNC.DEFER_BLOCKING 0x1, 0x180 ;  /* 0x0046000000007b1d */ /* 0x000fec0000010000 */
[----:B------:R-:W-:Y:S01]  /*4050*/  ULDC.64 UR4, c[0x0][0x860] ;  /* 0x0002180000047ab9 */ /* 0x000fe20000000a00 */
[----:B------:R-:W-:Y:S01]  /*4060*/  BSSY B0, `(.L_x_391) ;  /* 0x0000015000007945 */ /* 0x000fe20003800000 */
[----:B------:R-:W-:-:S04]  /*4070*/  IADD3 R2, P0, R11, UR4, RZ ;  /* 0x000000040b027c10 */ /* 0x000fc8000ff1e0ff */
[----:B-1----:R-:W-:Y:S01]  /*4080*/  IADD3.X R3, R8, UR5, RZ, P0, !PT ;  /* 0x0000000508037c10 */ /* 0x002fe200087fe4ff */
        /* <DEDUP_REMOVED lines=13> */
.L_x_393:
[----:B------:R-:W2:Y:S04]  /*4160*/  LDG.E.STRONG.GPU R0, desc[UR38][R2.64] ;  /* 0x0000002602007981 */ /* 0x000ea8000c1ef900 */
[----:B--2---:R-:W-:Y:S01]  /*4170*/  CCTL.IVALL ;  /* 0x00000000ff00798f */ /* 0x004fe20002000000 */
[----:B------:R-:W-:Y:S05]  /*4180*/  YIELD ;  /* 0x0000000000007946 */ /* 0x000fea0003800000 */
[----:B------:R-:W-:-:S13]  /*4190*/  ISETP.NE.AND P0, PT, R0, R9, PT ;  /* 0x000000090000720c */ /* 0x000fda0003f05270 */
[----:B------:R-:W-:Y:S05]  /*41a0*/  @P0 BRA `(.L_x_393) ;  /* 0xfffffffc00ec0947 */ /* 0x000fea000383ffff */
.L_x_392:
[----:B------:R-:W-:Y:S05]  /*41b0*/  BSYNC B0 ;  /* 0x0000000000007941 */ /* 0x000fea0003800000 */
.L_x_391:
[----:B------:R-:W-:-:S03]  /*41c0*/  UMOV UR4, 0xffffffff ;  /* 0xffffffff00047882 */ /* 0x000fc60000000000 */
[----:B------:R-:W-:Y:S05]  /*41d0*/  BRA.DIV UR4, `(.L_x_394) ;  /* 0x0000003e04387947 */ /* 0x000fea000b800000 */
[----:B------:R-:W-:Y:S01]  /*41e0*/  NOP ;  /* 0x0000000000007918 */ /* 0x000fe20000000000 */
.L_x_481:
[----:B------:R-:W-:Y:S01]  /*41f0*/  @!PT LDS RZ, [RZ] ;  /* 0x00000000fffff984 */ /* 0x000fe20000000800 */
[----:B------:R-:W-:Y:S01]  /*4200*/  @!PT LDS RZ, [RZ] ;  /* 0x00000000fffff984 */ /* 0x000fe20000000800 */
[----:B------:R-:W-:Y:S01]  /*4210*/  @!PT LDS RZ, [RZ] ;  /* 0x00000000fffff984 */ /* 0x000fe20000000800 */
[----:B------:R-:W-:Y:S01]  /*4220*/  @!PT LDS RZ, [RZ] ;  /* 0x00000000fffff984 */ /* 0x000fe20000000800 */
[----:B------:R2:W-:Y:S06]  /*4230*/  MEMBAR.ALL.CTA ;  /* 0x0000000000007992 */ /* 0x0005ec0000008000 */
[----:B--2---:R-:W2:Y:S01]  /*4240*/  FENCE.VIEW.ASYNC.S ;  /* 0x00000000000073c6 */ /* 0x004ea20000000000 */
[----:B------:R-:W-:Y:S05]  /*4250*/  WARPSYNC.ALL ;  /* 0x0000000000007948 */ /* 0x000fea0003800000 */
[----:B------:R-:W-:Y:S01]  /*4260*/  BSSY B0, `(.L_x_395) ;  /* 0x0000010000007945 */ /* 0x000fe20003800000 */
[----:B--2---:R-:W-:Y:S06]  /*4270*/  BAR.SYNC.DEFER_BLOCKING 0x1, 0x180 ;  /* 0x0046000000007b1d */ /* 0x004fec0000010000 */
[----:B------:R-:W-:Y:S05]  /*4280*/  @P1 BRA `(.L_x_396) ;  /* 0x0000000000341947 */ /* 0x000fea0003800000 */
[----:B------:R-:W-:Y:S01]  /*4290*/  R2UR UR4, R18 ;  /* 0x00000000120472ca */ /* 0x000fe200000e0000 */
[----:B------:R-:W-:Y:S01]  /*42a0*/  UMOV UR6, 0x1200 ;  /* 0x0000120000067882 */ /* 0x000fe20000000000 */
[----:B------:R-:W-:Y:S01]  /*42b0*/  R2UR UR5, R19 ;  /* 0x00000000130572ca */ /* 0x000fe200000e0000 */
[----:B------:R-:W-:Y:S01]  /*42c0*/  UMOV UR8, 0x0 ;  /* 0x0000000000087882 */ /* 0x000fe20000000000 */
[----:B------:R-:W-:Y:S01]  /*42d0*/  PLOP3.LUT P0, PT, PT, PT, PT, 0x80, 0x0 ;  /* 0x000000000000781c */ /* 0x000fe20003f0f070 */
[----:B------:R-:W-:-:S12]  /*42e0*/  UMOV UR9, 0x14f00000 ;  /* 0x14f0000000097882 */ /* 0x000fd80000000000 */
.L_x_397:
[----:B------:R-:W-:Y:S01]  /*42f0*/  @P0 ELECT P2, URZ, PT ;  /* 0x00000000003f082f */ /* 0x000fe20003840000 */
[----:B------:R2:W-:-:S12]  /*4300*/  UBLKRED.G.S.ADD.F32.RN [UR4], [UR36], UR6, desc[UR8] ;  /* 0x00000804240073bb */ /* 0x0005d800080a1406 */
[----:B------:R-:W-:Y:S02]  /*4310*/  @P2 PLOP3.LUT P0, PT, P2, PT, PT, 0x8, 0x0 ;  /* 0x000000000000281c */ /* 0x000fe4000170e170 */
[----:B------:R-:W-:-:S11]  /*4320*/  PLOP3.LUT P2, PT, PT, PT, PT, 0x8, 0x0 ;  /* 0x000000000000781c */ /* 0x000fd60003f4e170 */
[----:B--2---:R-:W-:Y:S05]  /*4330*/  @P0 BRA.U.ANY `(.L_x_397) ;  /* 0xfffffffd00ec0947 */ /* 0x004fea000393ffff */
[----:B------:R0:W-:Y:S01]  /*4340*/  UTMACMDFLUSH ;  /* 0x00000000000079b7 */ /* 0x0001e20000000000 */
[----:B------:R-:W-:-:S04]  /*4350*/  DEPBAR.LE SB0, 0x0 ;  /* 0x000080000000791a */ /* 0x000fc80000000000 */
.L_x_396:
[----:B------:R-:W-:Y:S05]  /*4360*/  BSYNC B0 ;  /* 0x0000000000007941 */ /* 0x000fea0003800000 */
.L_x_395:
[----:B------:R-:W-:Y:S01]  /*4370*/  NOP ;  /* 0x0000000000007918 */ /* 0x000fe20000000000 */
[----:B------:R-:W-:Y:S05]  /*4380*/  @P1 BRA `(.L_x_362) ;  /* 0x00000038004c1947 */ /* 0x000fea0003800000 */
[----:B------:R-:W-:Y:S01]  /*4390*/  IMAD.MOV.U32 R5, RZ, RZ, 0x1 ;  /* 0x00000001ff057424 */ /* 0x000fe200078e00ff */
        /* <DEDUP_REMOVED lines=8> */
[----:B012345:R-:W-:Y:S04]  /*4420*/  CCTL.IVALL ;  /* 0x00000000ff00798f */ /* 0x03ffe80002000000 */
[----:B------:R4:W-:Y:S01]  /*4430*/  REDG.E.ADD.S32.STRONG.GPU desc[UR38][R2.64], R5 ;  /* 0x000000050200798e */ /* 0x0009e2000c10e3a6 */
[----:B------:R-:W-:Y:S05]  /*4440*/  BRA `(.L_x_362) ;  /* 0x00000038001c7947 */ /* 0x000fea0003800000 */
.L_x_360:
        /* <DEDUP_REMOVED lines=20> */
[----:B------:R-:W-:Y:S02]  /*4590*/  UIMAD UR6, UR10, UR8, URZ ;  /* 0x000000080a0672a4 */ /* 0x000fe4000f8e023f */
[----:B------:R-:W-:Y:S01]  /*45a0*/  USHF.R.S32.HI UR8, URZ, 0x1f, UR7 ;  /* 0x0000001f3f087899 */ /* 0x000fe20008011407 */
[----:B--2---:R-:W-:Y:S01]  /*45b0*/  ISETP.GE.AND P1, PT, R4, 0x1, PT ;  /* 0x000000010400780c */ /* 0x004fe20003f26270 */
[----:B------:R-:W-:Y:S02]  /*45c0*/  UIMAD UR6, UR11, UR9, UR6 ;  /* 0x000000090b0672a4 */ /* 0x000fe4000f8e0206 */
[----:B------:R-:W-:-:S02]  /*45d0*/  UIMAD UR9, UR7, UR13, URZ ;  /* 0x0000000d070972a4 */ /* 0x000fc4000f8e023f */
[----:B------:R-:W-:Y:S02]  /*45e0*/  UIADD3 UR5, UR5, UR6, URZ ;  /* 0x0000000605057290 */ /* 0x000fe4000fffe03f */
[----:B------:R-:W-:Y:S02]  /*45f0*/  UIMAD UR6, UR8, UR14, URZ ;  /* 0x0000000e080672a4 */ /* 0x000fe4000f8e023f */
[----:B------:R-:W-:Y:S02]  /*4600*/  UIADD3 UR8, UP0, UR9, UR11, URZ ;  /* 0x0000000b09087290 */ /* 0x000fe4000ff1e03f */
[----:B------:R-:W-:Y:S02]  /*4610*/  UIMAD UR12, UR7, UR15, UR6 ;  /* 0x0000000f070c72a4 */ /* 0x000fe4000f8e0206 */
[----:B------:R-:W-:Y:S02]  /*4620*/  UIMAD.WIDE.U32 UR6, UR7, UR14, UR4 ;  /* 0x0000000e070672a5 */ /* 0x000fe4000f8e0004 */
[----:B------:R-:W-:Y:S01]  /*4630*/  ULEA.HI.X.SX32 UR9, UR9, UR10, 0x1, UP0 ;  /* 0x0000000a09097291 */ /* 0x000fe200080f0e3f */
[----:B------:R-:W-:Y:S11]  /*4640*/  @!P1 BRA `(.L_x_362) ;  /* 0x00000034009c9947 */ /* 0x000ff60003800000 */
        /* <DEDUP_REMOVED lines=9> */
[----:B------:R-:W-:-:S04]  /*46e0*/  LEA.HI R3, R3, R0, RZ, 0x6 ;  /* 0x0000000003037211 */ /* 0x000fc800078f30ff */
        /* <DEDUP_REMOVED lines=13> */
.L_x_432:
        /* <DEDUP_REMOVED lines=13> */
.L_x_402:
[----:B------:R-:W2:Y:S04]  /*4890*/  LDG.E.STRONG.GPU R6, desc[UR38][R2.64] ;  /* 0x0000002602067981 */ /* 0x000ea8000c1ef900 */
[----:B--2---:R-:W-:Y:S01]  /*48a0*/  CCTL.IVALL ;  /* 0x00000000ff00798f */ /* 0x004fe20002000000 */
[----:B------:R-:W-:Y:S05]  /*48b0*/  YIELD ;  /* 0x0000000000007946 */ /* 0x000fea0003800000 */
[----:B------:R-:W-:-:S13]  /*48c0*/  ISETP.NE.AND P3, PT, R6, UR22, PT ;  /* 0x0000001606007c0c */ /* 0x000fda000bf65270 */
[----:B------:R-:W-:Y:S05]  /*48d0*/  @P3 BRA `(.L_x_402) ;  /* 0xfffffffc00ec3947 */ /* 0x000fea000383ffff */
.L_x_401:
[----:B------:R-:W-:Y:S05]  /*48e0*/  BSYNC B0 ;  /* 0x0000000000007941 */ /* 0x000fea0003800000 */
.L_x_400:
[----:B------:R-:W-:-:S03]  /*48f0*/  UMOV UR14, 0xffffffff ;  /* 0xffffffff000e7882 */ /* 0x000fc60000000000 */
[----:B------:R-:W-:Y:S05]  /*4900*/  BRA.DIV UR14, `(.L_x_403) ;  /* 0x000000360e887947 */ /* 0x000fea000b800000 */
[----:B------:R-:W-:Y:S01]  /*4910*/  NOP ;  /* 0x0000000000007918 */ /* 0x000fe20000000000 */
.L_x_484:
        /* <DEDUP_REMOVED lines=19> */
.L_x_405:
[----:B------:R-:W-:Y:S05]  /*4a50*/  BSYNC B0 ;  /* 0x0000000000007941 */ /* 0x000fea0003800000 */
.L_x_404:
        /* <DEDUP_REMOVED lines=14> */
.L_x_407:
[----:B------:R-:W-:Y:S05]  /*4b40*/  BSYNC B0 ;  /* 0x0000000000007941 */ /* 0x000fea0003800000 */
.L_x_406:
        /* <DEDUP_REMOVED lines=15> */
.L_x_409:
[----:B------:R-:W-:Y:S05]  /*4c40*/  BSYNC B0 ;  /* 0x0000000000007941 */ /* 0x000fea0003800000 */
.L_x_408:
[----:B------:R-:W-:Y:S06]  /*4c50*/  BAR.ARV 0xa, 0xa0 ;  /* 0x0282800000007b1d */ /* 0x000fec0000002000 */
[----:B------:R-:W-:Y:S04]  /*4c60*/  BSSY B0, `(.L_x_410) ;  /* 0x0000003000007945 */ /* 0x000fe80003800000 */
[----:B------:R-:W-:Y:S05]  /*4c70*/  @!P0 BRA `(.L_x_411) ;  /* 0x0000000000048947 */ /* 0x000fea0003800000 */
[----:B------:R-:W-:-:S04]  /*4c80*/  DEPBAR.LE SB0, 0x1 ;  /* 0x000080400000791a */ /* 0x000fc80000000000 */
.L_x_411:
[----:B------:R-:W-:Y:S05]  /*4c90*/  BSYNC B0 ;  /* 0x0000000000007941 */ /* 0x000fea0003800000 */
.L_x_410:
[----:B------:R-:W-:Y:S06]  /*4ca0*/  BAR.ARV 0xb, 0xa0 ;  /* 0x02c2800000007b1d */ /* 0x000fec0000002000 */
[----:B------:R-:W-:Y:S04]  /*4cb0*/  BSSY B0, `(.L_x_412) ;  /* 0x0000003000007945 */ /* 0x000fe80003800000 */
[----:B------:R-:W-:Y:S05]  /*4cc0*/  @!P0 BRA `(.L_x_413) ;  /* 0x0000000000048947 */ /* 0x000fea0003800000 */
[----:B------:R-:W-:-:S04]  /*4cd0*/  DEPBAR.LE SB0, 0x0 ;  /* 0x000080000000791a */ /* 0x000fc80000000000 */
.L_x_413:
[----:B------:R-:W-:Y:S05]  /*4ce0*/  BSYNC B0 ;  /* 0x0000000000007941 */ /* 0x000fea0003800000 */
.L_x_412:
        /* <DEDUP_REMOVED lines=19> */
.L_x_415:
[----:B------:R-:W-:Y:S05]  /*4e20*/  BSYNC B0 ;  /* 0x0000000000007941 */ /* 0x000fea0003800000 */
.L_x_414:
        /* <DEDUP_REMOVED lines=9> */
.L_x_418:
[----:B------:R-:W2:Y:S04]  /*4ec0*/  LDG.E.STRONG.GPU R6, desc[UR38][R2.64] ;  /* 0x0000002602067981 */ /* 0x000ea8000c1ef900 */
[----:B--2---:R-:W-:Y:S01]  /*4ed0*/  CCTL.IVALL ;  /* 0x00000000ff00798f */ /* 0x004fe20002000000 */
[----:B------:R-:W-:Y:S05]  /*4ee0*/  YIELD ;  /* 0x0000000000007946 */ /* 0x000fea0003800000 */
[----:B------:R-:W-:-:S13]  /*4ef0*/  ISETP.NE.AND P3, PT, R6, UR22, PT ;  /* 0x0000001606007c0c */ /* 0x000fda000bf65270 */
[----:B------:R-:W-:Y:S05]  /*4f00*/  @P3 BRA `(.L_x_418) ;  /* 0xfffffffc00ec3947 */ /* 0x000fea000383ffff */
.L_x_417:
[----:B------:R-:W-:Y:S05]  /*4f10*/  BSYNC B0 ;  /* 0x0000000000007941 */ /* 0x000fea0003800000 */
.L_x_416:
[----:B------:R-:W-:-:S03]  /*4f20*/  UMOV UR10, 0xffffffff ;  /* 0xffffffff000a7882 */ /* 0x000fc60000000000 */
[----:B------:R-:W-:Y:S05]  /*4f30*/  BRA.DIV UR10, `(.L_x_419) ;  /* 0x000000320a187947 */ /* 0x000fea000b800000 */
[----:B------:R-:W-:Y:S01]  /*4f40*/  NOP ;  /* 0x0000000000007918 */ /* 0x000fe20000000000 */
.L_x_487:
        /* <DEDUP_REMOVED lines=15> */
.L_x_421:
[----:B------:R-:W-:Y:S05]  /*5040*/  BSYNC B0 ;  /* 0x0000000000007941 */ /* 0x000fea0003800000 */
.L_x_420:
        /* <DEDUP_REMOVED lines=14> */
.L_x_423:
[----:B------:R-:W-:Y:S05]  /*5130*/  BSYNC B0 ;  /* 0x0000000000007941 */ /* 0x000fea0003800000 */
.L_x_422:
        /* <DEDUP_REMOVED lines=15> */
.L_x_425:
[----:B------:R-:W-:Y:S05]  /*5230*/  BSYNC B0 ;  /* 0x0000000000007941 */ /* 0x000fea0003800000 */
.L_x_424:
[----:B------:R-:W-:Y:S06]  /*5240*/  BAR.ARV 0xa, 0xa0 ;  /* 0x0282800000007b1d */ /* 0x000fec0000002000 */
[----:B------:R-:W-:Y:S04]  /*5250*/  BSSY B0, `(.L_x_426) ;  /* 0x0000003000007945 */ /* 0x000fe80003800000 */
[----:B------:R-:W-:Y:S05]  /*5260*/  @!P0 BRA `(.L_x_427) ;  /* 0x0000000000048947 */ /* 0x000fea0003800000 */
[----:B------:R-:W-:-:S04]  /*5270*/  DEPBAR.LE SB0, 0x1 ;  /* 0x000080400000791a */ /* 0x000fc80000000000 */
.L_x_427:
[----:B------:R-:W-:Y:S05]  /*5280*/  BSYNC B0 ;  /* 0x0000000000007941 */ /* 0x000fea0003800000 */
.L_x_426:
[----:B------:R-:W-:Y:S06]  /*5290*/  BAR.ARV 0xb, 0xa0 ;  /* 0x02c2800000007b1d */ /* 0x000fec0000002000 */
[----:B------:R-:W-:Y:S04]  /*52a0*/  BSSY B0, `(.L_x_428) ;  /* 0x0000003000007945 */ /* 0x000fe80003800000 */
[----:B------:R-:W-:Y:S05]  /*52b0*/  @!P0 BRA `(.L_x_429) ;  /* 0x0000000000048947 */ /* 0x000fea0003800000 */
[----:B------:R-:W-:-:S04]  /*52c0*/  DEPBAR.LE SB0, 0x0 ;  /* 0x000080000000791a */ /* 0x000fc80000000000 */
.L_x_429:
[----:B------:R-:W-:Y:S05]  /*52d0*/  BSYNC B0 ;  /* 0x0000000000007941 */ /* 0x000fea0003800000 */
.L_x_428:
        /* <DEDUP_REMOVED lines=19> */
.L_x_431:
[----:B------:R-:W-:Y:S05]  /*5410*/  BSYNC B0 ;  /* 0x0000000000007941 */ /* 0x000fea0003800000 */
.L_x_430:
[----:B------:R-:W-:Y:S02]  /*5420*/  UIADD3 UR4, UR4, 0x2, URZ ;  /* 0x0000000204047890 */ /* 0x000fe4000fffe03f */
[----:B------:R-:W-:Y:S01]  /*5430*/  UIADD3 UR5, UR5, 0x1, URZ ;  /* 0x0000000105057890 */ /* 0x000fe2000fffe03f */
[----:B------:R-:W-:Y:S11]  /*5440*/  @P2 BRA `(.L_x_432) ;  /* 0xfffffff000dc2947 */ /* 0x000ff6000383ffff */
.L_x_399:
[----:B------:R-:W-:-:S13]  /*5450*/  ISETP.NE.AND P1, PT, R5, RZ, PT ;  /* 0x000000ff0500720c */ /* 0x000fda0003f25270 */
[----:B------:R-:W-:Y:S05]  /*5460*/  @!P1 BRA `(.L_x_362) ;  /* 0x0000002800149947 */ /* 0x000fea0003800000 */
        /* <DEDUP_REMOVED lines=11> */
.L_x_435:
[----:B------:R-:W2:Y:S04]  /*5520*/  LDG.E.STRONG.GPU R0, desc[UR38][R2.64] ;  /* 0x0000002602007981 */ /* 0x000ea8000c1ef900 */
[----:B--2---:R-:W-:Y:S01]  /*5530*/  CCTL.IVALL ;  /* 0x00000000ff00798f */ /* 0x004fe20002000000 */
[----:B------:R-:W-:Y:S05]  /*5540*/  YIELD ;  /* 0x0000000000007946 */ /* 0x000fea0003800000 */
[----:B------:R-:W-:-:S13]  /*5550*/  ISETP.NE.AND P1, PT, R0, UR22, PT ;  /* 0x0000001600007c0c */ /* 0x000fda000bf25270 */
[----:B------:R-:W-:Y:S05]  /*5560*/  @P1 BRA `(.L_x_435) ;  /* 0xfffffffc00ec1947 */ /* 0x000fea000383ffff */
.L_x_434:
[----:B------:R-:W-:Y:S05]  /*5570*/  BSYNC B0 ;  /* 0x0000000000007941 */ /* 0x000fea0003800000 */
.L_x_433:
[----:B------:R-:W-:-:S03]  /*5580*/  UMOV UR5, 0xffffffff ;  /* 0xffffffff00057882 */ /* 0x000fc60000000000 */
[----:B------:R-:W-:Y:S05]  /*5590*/  BRA.DIV UR5, `(.L_x_436) ;  /* 0x0000002a059c7947 */ /* 0x000fea000b800000 */
[----:B------:R-:W-:Y:S01]  /*55a0*/  NOP ;  /* 0x0000000000007918 */ /* 0x000fe20000000000 */
.L_x_490:
        /* <DEDUP_REMOVED lines=22> */
.L_x_438:
[----:B------:R-:W-:Y:S05]  /*5710*/  BSYNC B0 ;  /* 0x0000000000007941 */ /* 0x000fea0003800000 */
.L_x_437:
        /* <DEDUP_REMOVED lines=19> */
.L_x_440:
[----:B------:R-:W-:Y:S05]  /*5850*/  BSYNC B0 ;  /* 0x0000000000007941 */ /* 0x000fea0003800000 */
.L_x_439:
        /* <DEDUP_REMOVED lines=20> */
.L_x_442:
[----:B------:R-:W-:Y:S05]  /*59a0*/  BSYNC B0 ;  /* 0x0000000000007941 */ /* 0x000fea0003800000 */
.L_x_441:
[----:B------:R-:W-:Y:S06]  /*59b0*/  BAR.ARV 0xa, 0xa0 ;  /* 0x0282800000007b1d */ /* 0x000fec0000002000 */
[----:B------:R-:W-:Y:S04]  /*59c0*/  BSSY B0, `(.L_x_443) ;  /* 0x0000003000007945 */ /* 0x000fe80003800000 */
[----:B------:R-:W-:Y:S05]  /*59d0*/  @!P0 BRA `(.L_x_444) ;  /* 0x0000000000048947 */ /* 0x000fea0003800000 */
[----:B------:R-:W-:-:S04]  /*59e0*/  DEPBAR.LE SB0, 0x1 ;  /* 0x000080400000791a */ /* 0x000fc80000000000 */
.L_x_444:
[----:B------:R-:W-:Y:S05]  /*59f0*/  BSYNC B0 ;  /* 0x0000000000007941 */ /* 0x000fea0003800000 */
.L_x_443:
[----:B------:R-:W-:Y:S06]  /*5a00*/  BAR.ARV 0xb, 0xa0 ;  /* 0x02c2800000007b1d */ /* 0x000fec0000002000 */
[----:B------:R-:W-:Y:S04]  /*5a10*/  BSSY B0, `(.L_x_445) ;  /* 0x0000003000007945 */ /* 0x000fe80003800000 */
[----:B------:R-:W-:Y:S05]  /*5a20*/  @!P0 BRA `(.L_x_446) ;  /* 0x0000000000048947 */ /* 0x000fea0003800000 */
[----:B------:R-:W-:-:S04]  /*5a30*/  DEPBAR.LE SB0, 0x0 ;  /* 0x000080000000791a */ /* 0x000fc80000000000 */
.L_x_446:
[----:B------:R-:W-:Y:S05]  /*5a40*/  BSYNC B0 ;  /* 0x0000000000007941 */ /* 0x000fea0003800000 */
.L_x_445:
[----:B------:R-:W-:Y:S06]  /*5a50*/  BAR.ARV 0xc, 0xa0 ;  /* 0x0302800000007b1d */ /* 0x000fec0000002000 */
[----:B------:R-:W-:Y:S01]  /*5a60*/  NOP ;  /* 0x0000000000007918 */ /* 0x000fe20000000000 */
        /* <DEDUP_REMOVED lines=15> */
[----:B--2---:R2:W-:Y:S01]  /*5b60*/  @P0 REDG.E.ADD.S32.STRONG.GPU desc[UR38][R2.64], R5 ;  /* 0x000000050200098e */ /* 0x0045e2000c10e3a6 */
[----:B------:R-:W-:Y:S05]  /*5b70*/  BRA `(.L_x_362) ;  /* 0x0000002000507947 */ /* 0x000fea0003800000 */
.L_x_398:
        /* <DEDUP_REMOVED lines=57> */
.L_x_491:
        /* <DEDUP_REMOVED lines=9> */
.L_x_450:
        /* <DEDUP_REMOVED lines=102> */
.L_x_461:
[----:B-1----:R-:W-:-:S05]  /*6600*/  IMAD.MOV.U32 R10, RZ, RZ, 0x1 ;  /* 0x00000001ff0a7424 */ /* 0x002fca00078e00ff */
[----:B------:R-:W-:-:S04]  /*6610*/  SHF.L.U32 R10, R10, 0x1f, RZ ;  /* 0x0000001f0a0a7819 */ /* 0x000fc800000006ff */
[----:B------:R-:W1:Y:S02]  /*6620*/  SYNCS.PHASECHK.TRANS64.TRYWAIT P1, [R0+URZ+0x36438], R10 ;  /* 0x0364380a000075a7 */ /* 0x000e64000802017f */
[----:B-123--:R-:W-:Y:S05]  /*6630*/  @!P1 BRA `(.L_x_453) ;  /* 0x0000001800a49947 */ /* 0x00efea0003800000 */
.L_x_492:
[----:B------:R-:W-:Y:S05]  /*6640*/  @P0 BRA `(.L_x_454) ;  /* 0x0000000000140947 */ /* 0x000fea0003800000 */
[----:B------:R-:W-:Y:S01]  /*6650*/  ISETP.NE.AND P1, PT, R16, RZ, PT ;  /* 0x000000ff1000720c */ /* 0x000fe20003f25270 */
[----:B------:R-:W-:-:S04]  /*6660*/  IMAD.MOV.U32 R3, RZ, RZ, 0x6100 ;  /* 0x00006100ff037424 */ /* 0x000fc800078e00ff */
[----:B------:R2:W-:Y:S08]  /*6670*/  SYNCS.ARRIVE.TRANS64 RZ, [R0+URZ+0x36430], R3 ;  /* 0x0364300300ff79a7 */ /* 0x0005f0000800003f */
[----:B------:R-:W-:Y:S05]  /*6680*/  @!P1 BRA `(.L_x_454) ;  /* 0x0000000000049947 */ /* 0x000fea0003800000 */
[----:B------:R-:W-:Y:S01]  /*6690*/  BPT.TRAP 0x1 ;  /* 0x000000040000795c */ /* 0x000fe20000300000 */
.L_x_454:
        /* <DEDUP_REMOVED lines=47> */
.L_x_493:
[----:B------:R-:W-:Y:S05]  /*6990*/  @P0 BRA `(.L_x_456) ;  /* 0x0000000000140947 */ /* 0x000fea0003800000 */
[----:B------:R-:W-:Y:S01]  /*69a0*/  ISETP.NE.AND P1, PT, R16, RZ, PT ;  /* 0x000000ff1000720c */ /* 0x000fe20003f25270 */
[----:B--2---:R-:W-:-:S04]  /*69b0*/  IMAD.MOV.U32 R3, RZ, RZ, 0x6100 ;  /* 0x00006100ff037424 */ /* 0x004fc800078e00ff */
[----:B------:R3:W-:Y:S08]  /*69c0*/  SYNCS.ARRIVE.TRANS64 RZ, [R0+URZ+0x36418], R3 ;  /* 0x0364180300ff79a7 */ /* 0x0007f0000800003f */
[----:B------:R-:W-:Y:S05]  /*69d0*/  @!P1 BRA `(.L_x_456) ;  /* 0x0000000000049947 */ /* 0x000fea0003800000 */
[----:B------:R-:W-:Y:S01]  /*69e0*/  BPT.TRAP 0x1 ;  /* 0x000000040000795c */ /* 0x000fe20000300000 */
.L_x_456:
        /* <DEDUP_REMOVED lines=35> */
.L_x_494:
        /* <DEDUP_REMOVED lines=9> */
.L_x_458:
        /* <DEDUP_REMOVED lines=37> */
.L_x_496:
[----:B------:R-:W-:Y:S05]  /*6f00*/  @P0 BRA `(.L_x_460) ;  /* 0x0000000000140947 */ /* 0x000fea0003800000 */
[----:B------:R-:W-:Y:S01]  /*6f10*/  ISETP.NE.AND P1, PT, R16, RZ, PT ;  /* 0x000000ff1000720c */ /* 0x000fe20003f25270 */
[----:B--2---:R-:W-:-:S04]  /*6f20*/  IMAD.MOV.U32 R5, RZ, RZ, 0x6100 ;  /* 0x00006100ff057424 */ /* 0x004fc800078e00ff */
[----:B------:R3:W-:Y:S08]  /*6f30*/  SYNCS.ARRIVE.TRANS64 RZ, [R0+URZ+0x36410], R5 ;  /* 0x0364100500ff79a7 */ /* 0x0007f0000800003f */
[----:B------:R-:W-:Y:S05]  /*6f40*/  @!P1 BRA `(.L_x_460) ;  /* 0x0000000000049947 */ /* 0x000fea0003800000 */
[----:B------:R-:W-:Y:S01]  /*6f50*/  BPT.TRAP 0x1 ;  /* 0x000000040000795c */ /* 0x000fe20000300000 */
.L_x_460:
        /* <DEDUP_REMOVED lines=36> */
.L_x_452:
[----:B------:R-:W-:Y:S01]  /*71a0*/  ISETP.NE.AND P1, PT, R19, RZ, PT ;  /* 0x000000ff1300720c */ /* 0x000fe20003f25270 */
[----:B------:R-:W-:-:S12]  /*71b0*/  IMAD.MOV.U32 R4, RZ, RZ, 0x1 ;  /* 0x00000001ff047424 */ /* 0x000fd800078e00ff */
[----:B------:R-:W-:Y:S05]  /*71c0*/  @!P1 BRA `(.L_x_451) ;  /* 0x0000000400649947 */ /* 0x000fea0003800000 */
[----:B------:R-:W2:Y:S02]  /*71d0*/  SYNCS.PHASECHK.TRANS64.TRYWAIT P1, [R0+URZ+0x36438], R10 ;  /* 0x0364380a000075a7 */ /* 0x000ea4000802017f */
[----:B--2---:R-:W-:Y:S05]  /*71e0*/  @!P1 BRA `(.L_x_462) ;  /* 0x00000010000c9947 */ /* 0x004fea0003800000 */
.L_x_497:
[----:B------:R-:W-:Y:S05]  /*71f0*/  @P0 BRA `(.L_x_463) ;  /* 0x0000000000140947 */ /* 0x000fea0003800000 */
[----:B------:R-:W-:Y:S01]  /*7200*/  ISETP.NE.AND P1, PT, R16, RZ, PT ;  /* 0x000000ff1000720c */ /* 0x000fe20003f25270 */
[----:B------:R-:W-:-:S04]  /*7210*/  IMAD.MOV.U32 R5, RZ, RZ, 0x6100 ;  /* 0x00006100ff057424 */ /* 0x000fc800078e00ff */
[----:B------:R3:W-:Y:S08]  /*7220*/  SYNCS.ARRIVE.TRANS64 RZ, [R0+URZ+0x36430], R5 ;  /* 0x0364300500ff79a7 */ /* 0x0007f0000800003f */
[----:B------:R-:W-:Y:S05]  /*7230*/  @!P1 BRA `(.L_x_463) ;  /* 0x0000000000049947 */ /* 0x000fea0003800000 */
[----:B------:R-:W-:Y:S01]  /*7240*/  BPT.TRAP 0x1 ;  /* 0x000000040000795c */ /* 0x000fe20000300000 */
.L_x_463:
        /* <DEDUP_REMOVED lines=41> */
.L_x_498:
[----:B------:R-:W-:Y:S01]  /*74e0*/  IMAD.MOV.U32 R4, RZ, RZ, RZ ;  /* 0x000000ffff047224 */ /* 0x000fe200078e00ff */
[----:B------:R-:W-:Y:S06]  /*74f0*/  @P0 BRA `(.L_x_465) ;  /* 0x0000000000140947 */ /* 0x000fec0003800000 */
[----:B------:R-:W-:Y:S01]  /*7500*/  ISETP.NE.AND P1, PT, R16, RZ, PT ;  /* 0x000000ff1000720c */ /* 0x000fe20003f25270 */
[----:B---3--:R-:W-:-:S04]  /*7510*/  IMAD.MOV.U32 R5, RZ, RZ, 0x6100 ;  /* 0x00006100ff057424 */ /* 0x008fc800078e00ff */
[----:B------:R4:W-:Y:S08]  /*7520*/  SYNCS.ARRIVE.TRANS64 RZ, [R0+URZ+0x36418], R5 ;  /* 0x0364180500ff79a7 */ /* 0x0009f0000800003f */
[----:B------:R-:W-:Y:S05]  /*7530*/  @!P1 BRA `(.L_x_465) ;  /* 0x0000000000049947 */ /* 0x000fea0003800000 */
[----:B------:R-:W-:Y:S01]  /*7540*/  BPT.TRAP 0x1 ;  /* 0x000000040000795c */ /* 0x000fe20000300000 */
.L_x_465:
        /* <DEDUP_REMOVED lines=33> */
.L_x_451:
[----:B------:R-:W-:-:S04]  /*7760*/  SHF.L.U32 R3, R4, 0x1f, RZ ;  /* 0x0000001f04037819 */ /* 0x000fc800000006ff */
[----:B------:R-:W3:Y:S02]  /*7770*/  SYNCS.PHASECHK.TRANS64.TRYWAIT P1, [R0+URZ+0x36438], R3 ;  /* 0x03643803000075a7 */ /* 0x000ee4000802017f */
[----:B---3--:R-:W-:Y:S05]  /*7780*/  @!P1 BRA `(.L_x_466) ;  /* 0x0000000800cc9947 */ /* 0x008fea0003800000 */
.L_x_499:
[----:B------:R-:W-:Y:S05]  /*7790*/  @P0 BRA `(.L_x_467) ;  /* 0x0000000000180947 */ /* 0x000fea0003800000 */
[----:B------:R-:W4:Y:S01]  /*77a0*/  S2R R2, SR_TID.X ;  /* 0x0000000000027919 */ /* 0x000f220000002100 */
[----:B---3--:R-:W-:-:S04]  /*77b0*/  IMAD.MOV.U32 R3, RZ, RZ, 0x6100 ;  /* 0x00006100ff037424 */ /* 0x008fc800078e00ff */
[----:B------:R3:W-:Y:S01]  /*77c0*/  SYNCS.ARRIVE.TRANS64 RZ, [R0+URZ+0x36430], R3 ;  /* 0x0364300300ff79a7 */ /* 0x0007e2000800003f */
[----:B----4-:R-:W-:-:S13]  /*77d0*/  LOP3.LUT P0, RZ, R2, 0x1f, RZ, 0xc0, !PT ;  /* 0x0000001f02ff7812 */ /* 0x010fda000780c0ff */
[----:B---3--:R-:W-:Y:S05]  /*77e0*/  @!P0 BRA `(.L_x_467) ;  /* 0x0000000000048947 */ /* 0x008fea0003800000 */
[----:B------:R-:W-:Y:S01]  /*77f0*/  BPT.TRAP 0x1 ;  /* 0x000000040000795c */ /* 0x000fe20000300000 */
.L_x_467:
        /* <DEDUP_REMOVED lines=43> */
.L_x_448:
[----:B------:R-:W-:Y:S05]  /*7ab0*/  BSYNC B0 ;  /* 0x0000000000007941 */ /* 0x000fea0003800000 */
.L_x_447:
[----:B------:R-:W-:-:S03]  /*7ac0*/  UMOV UR6, 0xffffffff ;  /* 0xffffffff00067882 */ /* 0x000fc60000000000 */
[----:B------:R-:W-:Y:S05]  /*7ad0*/  BRA.DIV UR6, `(.L_x_468) ;  /* 0x0000000a060c7947 */ /* 0x000fea000b800000 */
[----:B------:R-:W-:-:S13]  /*7ae0*/  ELECT P0, URZ, PT ;  /* 0x00000000003f782f */ /* 0x000fda0003800000 */
.L_x_502:
[----:B------:R-:W-:Y:S05]  /*7af0*/  @!P0 BRA `(.L_x_362) ;  /* 0x0000000000708947 */ /* 0x000fea0003800000 */
[----:B------:R-:W-:-:S04]  /*7b00*/  LOP3.LUT R18, R18, 0x2, RZ, 0xfc, !PT ;  /* 0x0000000212127812 */ /* 0x000fc800078efcff */
[----:B------:R-:W-:-:S13]  /*7b10*/  ISETP.NE.AND P0, PT, R18, 0x3, PT ;  /* 0x000000031200780c */ /* 0x000fda0003f05270 */
[----:B------:R-:W-:Y:S05]  /*7b20*/  @!P0 BRA `(.L_x_469) ;  /* 0x0000000000048947 */ /* 0x000fea0003800000 */
[----:B------:R-:W-:Y:S01]  /*7b30*/  BPT.TRAP 0x1 ;  /* 0x000000040000795c */ /* 0x000fe20000300000 */
.L_x_469:
        /* <DEDUP_REMOVED lines=15> */
.L_x_503:
[----:B------:R-:W2:Y:S02]  /*7c30*/  SYNCS.PHASECHK.TRANS64.TRYWAIT P1, [R3+URZ], R2 ;  /* 0x00000002030075a7 */ /* 0x000ea4000802017f */
[----:B--2---:R-:W-:Y:S05]  /*7c40*/  @!P1 BRA `(.L_x_471) ;  /* 0x0000000400e89947 */ /* 0x004fea0003800000 */
.L_x_504:
[----:B------:R-:W-:Y:S05]  /*7c50*/  @!P0 BRA `(.L_x_472) ;  /* 0x0000000000048947 */ /* 0x000fea0003800000 */
[----:B------:R-:W-:Y:S01]  /*7c60*/  BPT.TRAP 0x1 ;  /* 0x000000040000795c */ /* 0x000fe20000300000 */
.L_x_472:
[----:B------:R-:W-:-:S07]  /*7c70*/  SHF.L.U32 R4, R4, 0x1f, RZ ;  /* 0x0000001f04047819 */ /* 0x000fce00000006ff */
.L_x_473:
[----:B---3--:R3:W4:Y:S02]  /*7c80*/  SYNCS.PHASECHK.TRANS64.TRYWAIT P0, [R9+URZ+0x36438], R4 ;  /* 0x03643804090075a7 */ /* 0x008724000800017f */
[----:B----4-:R-:W-:Y:S05]  /*7c90*/  @!P0 NANOSLEEP.SYNCS 0x989680 ;  /* 0x009896800000895d */ /* 0x010fea0003900000 */
[----:B------:R-:W4:Y:S02]  /*7ca0*/  @!P0 SYNCS.PHASECHK.TRANS64 P0, [R9+URZ+0x36438], R4 ;  /* 0x03643804090085a7 */ /* 0x000f24000800007f */
[----:B----4-:R-:W-:Y:S05]  /*7cb0*/  @!P0 BRA `(.L_x_473) ;  /* 0xfffffffc00f08947 */ /* 0x010fea000383ffff */
.L_x_362:
[----:B------:R-:W-:Y:S05]  /*7cc0*/  BSYNC B6 ;  /* 0x0000000000067941 */ /* 0x000fea0003800000 */
.L_x_359:
[----:B------:R-:W-:Y:S05]  /*7cd0*/  EXIT ;  /* 0x000000000000794d */ /* 0x000fea0003800000 */
.L_x_367:
[----:B------:R-:W-:Y:S02]  /*7ce0*/  IMAD.MOV.U32 R13, RZ, RZ, R16 ;  /* 0x000000ffff0d7224 */ /* 0x000fe400078e0010 */
[----:B------:R-:W-:Y:S02]  /*7cf0*/  IMAD.MOV.U32 R12, RZ, RZ, RZ ;  /* 0x000000ffff0c7224 */ /* 0x000fe400078e00ff */
[----:B------:R-:W-:Y:S02]  /*7d00*/  IMAD.MOV.U32 R11, RZ, RZ, 0x1f ;  /* 0x0000001fff0b7424 */ /* 0x000fe400078e00ff */
[----:B------:R-:W-:-:S07]  /*7d10*/  IMAD.MOV.U32 R15, RZ, RZ, -0x1 ;  /* 0xffffffffff0f7424 */ /* 0x000fce00078e00ff */
[----:B------:R-:W-:Y:S05]  /*7d20*/  WARPSYNC.COLLECTIVE R15, `(.L_x_474) ;  /* 0x000000000f087348 */ /* 0x000fea0003c00000 */
[----:B------:R1:W2:Y:S02]  /*7d30*/  SHFL.IDX P6, R14, R13, R12, R11 ;  /* 0x0000000c0d0e7389 */ /* 0x0002a400000c000b */
[----:B-12---:R-:W-:Y:S01]  /*7d40*/  ENDCOLLECTIVE ;  /* 0x000000000000791b */ /* 0x006fe20003800000 */
.L_x_474:
[----:B------:R-:W-:Y:S05]  /*7d50*/  BRA `(.L_x_475) ;  /* 0xffffff8c00787947 */ /* 0x000fea000383ffff */
.L_x_369:
[----:B--2---:R2:W3:Y:S02]  /*7d60*/  SYNCS.PHASECHK.TRANS64.TRYWAIT P0, [R152+URZ+0x36400], R11 ;  /* 0x0364000b980075a7 */ /* 0x0044e4000800017f */
[----:B---3--:R-:W-:Y:S05]  /*7d70*/  @!P0 NANOSLEEP.SYNCS 0x989680 ;  /* 0x009896800000895d */ /* 0x008fea0003900000 */
[----:B------:R-:W3:Y:S02]  /*7d80*/  @!P0 SYNCS.PHASECHK.TRANS64 P0, [R152+URZ+0x36400], R11 ;  /* 0x0364000b980085a7 */ /* 0x000ee4000800007f */
[----:B---3--:R-:W-:Y:S05]  /*7d90*/  @!P0 BRA `(.L_x_369) ;  /* 0xfffffffc00f08947 */ /* 0x008fea000383ffff */
[----:B------:R-:W-:Y:S05]  /*7da0*/  BRA `(.L_x_368) ;  /* 0xffffff8c00b07947 */ /* 0x000fea000383ffff */
.L_x_374:
[----:B---3--:R3:W4:Y:S02]  /*7db0*/  SYNCS.PHASECHK.TRANS64.TRYWAIT P1, [R3+URZ+0x36410], R8 ;  /* 0x03641008030075a7 */ /* 0x008724000802017f */
[----:B----4-:R-:W-:Y:S05]  /*7dc0*/  @!P1 NANOSLEEP.SYNCS 0x989680 ;  /* 0x009896800000995d */ /* 0x010fea0003900000 */
[----:B------:R-:W4:Y:S02]  /*7dd0*/  @!P1 SYNCS.PHASECHK.TRANS64 P1, [R3+URZ+0x36410], R8 ;  /* 0x03641008030095a7 */ /* 0x000f24000802007f */
[----:B----4-:R-:W-:Y:S05]  /*7de0*/  @!P1 BRA `(.L_x_374) ;  /* 0xfffffffc00f09947 */ /* 0x010fea000383ffff */
[----:B------:R-:W-:Y:S05]  /*7df0*/  BRA `(.L_x_373) ;  /* 0xffffff9800387947 */ /* 0x000fea000383ffff */
.L_x_378:
[----:B------:R1:W1:Y:S02]  /*7e00*/  SYNCS.PHASECHK.TRANS64.TRYWAIT P1, [R152+URZ+0x36430], R9 ;  /* 0x03643009980075a7 */ /* 0x000264000802017f */
[----:B-1----:R-:W-:Y:S05]  /*7e10*/  @!P1 NANOSLEEP.SYNCS 0x989680 ;  /* 0x009896800000995d */ /* 0x002fea0003900000 */
[----:B------:R-:W1:Y:S02]  /*7e20*/  @!P1 SYNCS.PHASECHK.TRANS64 P1, [R152+URZ+0x36430], R9 ;  /* 0x03643009980095a7 */ /* 0x000e64000802007f */
[----:B-1----:R-:W-:Y:S05]  /*7e30*/  @!P1 BRA `(.L_x_378) ;  /* 0xfffffffc00f09947 */ /* 0x002fea000383ffff */
[----:B------:R-:W-:Y:S05]  /*7e40*/  BRA `(.L_x_377) ;  /* 0xffffff9c00dc7947 */ /* 0x000fea000383ffff */
.L_x_385:
[----:B------:R-:W-:Y:S01]  /*7e50*/  BSSY B0, `(.L_x_476) ;  /* 0x0000005000007945 */ /* 0x000fe20003800000 */
[----:B------:R-:W-:-:S07]  /*7e60*/  IMAD.MOV.U32 R15, RZ, RZ, -0x1 ;  /* 0xffffffffff0f7424 */ /* 0x000fce00078e00ff */
[----:B---3--:R-:W-:Y:S05]  /*7e70*/  WARPSYNC.COLLECTIVE R15, `(.L_x_477) ;  /* 0x000000000f087348 */ /* 0x008fea0003c00000 */
[----:B------:R-:W-:Y:S01]  /*7e80*/  NOP ;  /* 0x0000000000007918 */ /* 0x000fe20000000000 */
[----:B---3--:R-:W-:Y:S01]  /*7e90*/  ENDCOLLECTIVE ;  /* 0x000000000000791b */ /* 0x008fe20003800000 */
.L_x_477:
[----:B------:R-:W-:Y:S05]  /*7ea0*/  BSYNC B0 ;  /* 0x0000000000007941 */ /* 0x000fea0003800000 */
.L_x_476:
[----:B------:R-:W-:Y:S05]  /*7eb0*/  BRA `(.L_x_478) ;  /* 0xffffffbc00c47947 */ /* 0x000fea000383ffff */
.L_x_394:
[----:B------:R-:W-:Y:S01]  /*7ec0*/  BSSY B0, `(.L_x_479) ;  /* 0x0000005000007945 */ /* 0x000fe20003800000 */
[----:B------:R-:W-:-:S07]  /*7ed0*/  IMAD.MOV.U32 R15, RZ, RZ, -0x1 ;  /* 0xffffffffff0f7424 */ /* 0x000fce00078e00ff */
[----:B-1-3--:R-:W-:Y:S05]  /*7ee0*/  WARPSYNC.COLLECTIVE R15, `(.L_x_480) ;  /* 0x000000000f087348 */ /* 0x00afea0003c00000 */
[----:B------:R-:W-:Y:S01]  /*7ef0*/  NOP ;  /* 0x0000000000007918 */ /* 0x000fe20000000000 */
[----:B-1-3--:R-:W-:Y:S01]  /*7f00*/  ENDCOLLECTIVE ;  /* 0x000000000000791b */ /* 0x00afe20003800000 */
.L_x_480:
[----:B------:R-:W-:Y:S05]  /*7f10*/  BSYNC B0 ;  /* 0x0000000000007941 */ /* 0x000fea0003800000 */
.L_x_479:
[----:B------:R-:W-:Y:S05]  /*7f20*/  BRA `(.L_x_481) ;  /* 0xffffffc000b07947 */ /* 0x000fea000383ffff */
.L_x_403:
[----:B------:R-:W-:Y:S01]  /*7f30*/  BSSY B0, `(.L_x_482) ;  /* 0x0000005000007945 */ /* 0x000fe20003800000 */
[----:B------:R-:W-:-:S07]  /*7f40*/  IMAD.MOV.U32 R15, RZ, RZ, -0x1 ;  /* 0xffffffffff0f7424 */ /* 0x000fce00078e00ff */
[----:B------:R-:W-:Y:S05]  /*7f50*/  WARPSYNC.COLLECTIVE R15, `(.L_x_483) ;  /* 0x000000000f087348 */ /* 0x000fea0003c00000 */
[----:B------:R-:W-:Y:S01]  /*7f60*/  NOP ;  /* 0x0000000000007918 */ /* 0x000fe20000000000 */
[----:B------:R-:W-:Y:S01]  /*7f70*/  ENDCOLLECTIVE ;  /* 0x000000000000791b */ /* 0x000fe20003800000 */
.L_x_483:
[----:B------:R-:W-:Y:S05]  /*7f80*/  BSYNC B0 ;  /* 0x0000000000007941 */ /* 0x000fea0003800000 */
.L_x_482:
[----:B------:R-:W-:Y:S05]  /*7f90*/  BRA `(.L_x_484) ;  /* 0xffffffc800607947 */ /* 0x000fea000383ffff */
.L_x_419:
[----:B------:R-:W-:Y:S01]  /*7fa0*/  BSSY B0, `(.L_x_485) ;  /* 0x0000005000007945 */ /* 0x000fe20003800000 */
[----:B------:R-:W-:-:S07]  /*7fb0*/  IMAD.MOV.U32 R15, RZ, RZ, -0x1 ;  /* 0xffffffffff0f7424 */ /* 0x000fce00078e00ff */
[----:B------:R-:W-:Y:S05]  /*7fc0*/  WARPSYNC.COLLECTIVE R15, `(.L_x_486) ;  /* 0x000000000f087348 */ /* 0x000fea0003c00000 */
[----:B------:R-:W-:Y:S01]  /*7fd0*/  NOP ;  /* 0x0000000000007918 */ /* 0x000fe20000000000 */
[----:B------:R-:W-:Y:S01]  /*7fe0*/  ENDCOLLECTIVE ;  /* 0x000000000000791b */ /* 0x000fe20003800000 */
.L_x_486:
[----:B------:R-:W-:Y:S05]  /*7ff0*/  BSYNC B0 ;  /* 0x0000000000007941 */ /* 0x000fea0003800000 */
.L_x_485:
[----:B------:R-:W-:Y:S05]  /*8000*/  BRA `(.L_x_487) ;  /* 0xffffffcc00d07947 */ /* 0x000fea000383ffff */
.L_x_436:
[----:B------:R-:W-:Y:S01]  /*8010*/  BSSY B0, `(.L_x_488) ;  /* 0x0000005000007945 */ /* 0x000fe20003800000 */
[----:B------:R-:W-:-:S07]  /*8020*/  IMAD.MOV.U32 R15, RZ, RZ, -0x1 ;  /* 0xffffffffff0f7424 */ /* 0x000fce00078e00ff */
[----:B------:R-:W-:Y:S05]  /*8030*/  WARPSYNC.COLLECTIVE R15, `(.L_x_489) ;  /* 0x000000000f087348 */ /* 0x000fea0003c00000 */
[----:B------:R-:W-:Y:S01]  /*8040*/  NOP ;  /* 0x0000000000007918 */ /* 0x000fe20000000000 */
[----:B------:R-:W-:Y:S01]  /*8050*/  ENDCOLLECTIVE ;  /* 0x000000000000791b */ /* 0x000fe20003800000 */
.L_x_489:
[----:B------:R-:W-:Y:S05]  /*8060*/  BSYNC B0 ;  /* 0x0000000000007941 */ /* 0x000fea0003800000 */
.L_x_488:
[----:B------:R-:W-:Y:S05]  /*8070*/  BRA `(.L_x_490) ;  /* 0xffffffd4004c7947 */ /* 0x000fea000383ffff */
.L_x_449:
[----:B-1----:R1:W2:Y:S02]  /*8080*/  SYNCS.PHASECHK.TRANS64.TRYWAIT P1, [R0+URZ+0x36420], R10 ;  /* 0x0364200a000075a7 */ /* 0x0022a4000802017f */
[----:B--2---:R-:W-:Y:S05]  /*8090*/  @!P1 NANOSLEEP.SYNCS 0x989680 ;  /* 0x009896800000995d */ /* 0x004fea0003900000 */
[----:B------:R-:W2:Y:S02]  /*80a0*/  @!P1 SYNCS.PHASECHK.TRANS64 P1, [R0+URZ+0x36420], R10 ;  /* 0x0364200a000095a7 */ /* 0x000ea4000802007f */
[----:B--2---:R-:W-:Y:S05]  /*80b0*/  @!P1 BRA `(.L_x_449) ;  /* 0xfffffffc00f09947 */ /* 0x004fea000383ffff */
[----:B------:R-:W-:Y:S05]  /*80c0*/  BRA `(.L_x_491) ;  /* 0xffffffdc00907947 */ /* 0x000fea000383ffff */
.L_x_453:
[----:B-1----:R1:W2:Y:S02]  /*80d0*/  SYNCS.PHASECHK.TRANS64.TRYWAIT P1, [R0+URZ+0x36438], R10 ;  /* 0x0364380a000075a7 */ /* 0x0022a4000802017f */
[----:B--2---:R-:W-:Y:S05]  /*80e0*/  @!P1 NANOSLEEP.SYNCS 0x989680 ;  /* 0x009896800000995d */ /* 0x004fea0003900000 */
[----:B------:R-:W2:Y:S02]  /*80f0*/  @!P1 SYNCS.PHASECHK.TRANS64 P1, [R0+URZ+0x36438], R10 ;  /* 0x0364380a000095a7 */ /* 0x000ea4000802007f */
[----:B--2---:R-:W-:Y:S05]  /*8100*/  @!P1 BRA `(.L_x_453) ;  /* 0xfffffffc00f09947 */ /* 0x004fea000383ffff */
[----:B------:R-:W-:Y:S05]  /*8110*/  BRA `(.L_x_492) ;  /* 0xffffffe400487947 */ /* 0x000fea000383ffff */
.L_x_455:
[----:B--2---:R2:W3:Y:S02]  /*8120*/  SYNCS.PHASECHK.TRANS64.TRYWAIT P1, [R0+URZ+0x36428], R3 ;  /* 0x03642803000075a7 */ /* 0x0044e4000802017f */
[----:B---3--:R-:W-:Y:S05]  /*8130*/  @!P1 NANOSLEEP.SYNCS 0x989680 ;  /* 0x009896800000995d */ /* 0x008fea0003900000 */
[----:B------:R-:W3:Y:S02]  /*8140*/  @!P1 SYNCS.PHASECHK.TRANS64 P1, [R0+URZ+0x36428], R3 ;  /* 0x03642803000095a7 */ /* 0x000ee4000802007f */
[----:B---3--:R-:W-:Y:S05]  /*8150*/  @!P1 BRA `(.L_x_455) ;  /* 0xfffffffc00f09947 */ /* 0x008fea000383ffff */
[----:B------:R-:W-:Y:S05]  /*8160*/  BRA `(.L_x_493) ;  /* 0xffffffe800087947 */ /* 0x000fea000383ffff */
.L_x_457:
[----:B--2---:R2:W3:Y:S02]  /*8170*/  SYNCS.PHASECHK.TRANS64.TRYWAIT P1, [R0+URZ+0x36438], R29 ;  /* 0x0364381d000075a7 */ /* 0x0044e4000802017f */
[----:B---3--:R-:W-:Y:S05]  /*8180*/  @!P1 NANOSLEEP.SYNCS 0x989680 ;  /* 0x009896800000995d */ /* 0x008fea0003900000 */
[----:B------:R-:W3:Y:S02]  /*8190*/  @!P1 SYNCS.PHASECHK.TRANS64 P1, [R0+URZ+0x36438], R29 ;  /* 0x0364381d000095a7 */ /* 0x000ee4000802007f */
[----:B---3--:R-:W-:Y:S05]  /*81a0*/  @!P1 BRA `(.L_x_457) ;  /* 0xfffffffc00f09947 */ /* 0x008fea000383ffff */
[----:B------:R-:W-:Y:S05]  /*81b0*/  BRA `(.L_x_494) ;  /* 0xffffffe800987947 */ /* 0x000fea000383ffff */
.L_x_459:
[----:B------:R-:W-:-:S07]  /*81c0*/  SHF.L.U32 R5, R12, 0x1f, RZ ;  /* 0x0000001f0c057819 */ /* 0x000fce00000006ff */
.L_x_495:
[----:B--2---:R2:W3:Y:S02]  /*81d0*/  SYNCS.PHASECHK.TRANS64.TRYWAIT P1, [R0+URZ+0x36420], R5 ;  /* 0x03642005000075a7 */ /* 0x0044e4000802017f */
[----:B---3--:R-:W-:Y:S05]  /*81e0*/  @!P1 NANOSLEEP.SYNCS 0x989680 ;  /* 0x009896800000995d */ /* 0x008fea0003900000 */
[----:B------:R-:W3:Y:S02]  /*81f0*/  @!P1 SYNCS.PHASECHK.TRANS64 P1, [R0+URZ+0x36420], R5 ;  /* 0x03642005000095a7 */ /* 0x000ee4000802007f */
[----:B---3--:R-:W-:Y:S05]  /*8200*/  @!P1 BRA `(.L_x_495) ;  /* 0xfffffffc00f09947 */ /* 0x008fea000383ffff */
[----:B------:R-:W-:Y:S05]  /*8210*/  BRA `(.L_x_496) ;  /* 0xffffffec00387947 */ /* 0x000fea000383ffff */
.L_x_462:
[----:B--2---:R2:W3:Y:S02]  /*8220*/  SYNCS.PHASECHK.TRANS64.TRYWAIT P1, [R0+URZ+0x36438], R10 ;  /* 0x0364380a000075a7 */ /* 0x0044e4000802017f */
[----:B---3--:R-:W-:Y:S05]  /*8230*/  @!P1 NANOSLEEP.SYNCS 0x989680 ;  /* 0x009896800000995d */ /* 0x008fea0003900000 */
[----:B------:R-:W3:Y:S02]  /*8240*/  @!P1 SYNCS.PHASECHK.TRANS64 P1, [R0+URZ+0x36438], R10 ;  /* 0x0364380a000095a7 */ /* 0x000ee4000802007f */
[----:B---3--:R-:W-:Y:S05]  /*8250*/  @!P1 BRA `(.L_x_462) ;  /* 0xfffffffc00f09947 */ /* 0x008fea000383ffff */
[----:B------:R-:W-:Y:S05]  /*8260*/  BRA `(.L_x_497) ;  /* 0xffffffec00e07947 */ /* 0x000fea000383ffff */
.L_x_464:
[----:B---3--:R3:W4:Y:S02]  /*8270*/  SYNCS.PHASECHK.TRANS64.TRYWAIT P1, [R0+URZ+0x36428], R5 ;  /* 0x03642805000075a7 */ /* 0x008724000802017f */
[----:B----4-:R-:W-:Y:S05]  /*8280*/  @!P1 NANOSLEEP.SYNCS 0x989680 ;  /* 0x009896800000995d */ /* 0x010fea0003900000 */
[----:B------:R-:W4:Y:S02]  /*8290*/  @!P1 SYNCS.PHASECHK.TRANS64 P1, [R0+URZ+0x36428], R5 ;  /* 0x03642805000095a7 */ /* 0x000f24000802007f */
[----:B----4-:R-:W-:Y:S05]  /*82a0*/  @!P1 BRA `(.L_x_464) ;  /* 0xfffffffc00f09947 */ /* 0x010fea000383ffff */
[----:B------:R-:W-:Y:S05]  /*82b0*/  BRA `(.L_x_498) ;  /* 0xfffffff000887947 */ /* 0x000fea000383ffff */
.L_x_466:
[----:B---3--:R3:W4:Y:S02]  /*82c0*/  SYNCS.PHASECHK.TRANS64.TRYWAIT P1, [R0+URZ+0x36438], R3 ;  /* 0x03643803000075a7 */ /* 0x008724000802017f */
[----:B----4-:R-:W-:Y:S05]  /*82d0*/  @!P1 NANOSLEEP.SYNCS 0x989680 ;  /* 0x009896800000995d */ /* 0x010fea0003900000 */
[----:B------:R-:W4:Y:S02]  /*82e0*/  @!P1 SYNCS.PHASECHK.TRANS64 P1, [R0+URZ+0x36438], R3 ;  /* 0x03643803000095a7 */ /* 0x000f24000802007f */
[----:B----4-:R-:W-:Y:S05]  /*82f0*/  @!P1 BRA `(.L_x_466) ;  /* 0xfffffffc00f09947 */ /* 0x010fea000383ffff */
[----:B------:R-:W-:Y:S05]  /*8300*/  BRA `(.L_x_499) ;  /* 0xfffffff400207947 */ /* 0x000fea000383ffff */
.L_x_468:
[----:B------:R-:W-:Y:S01]  /*8310*/  BSSY B0, `(.L_x_500) ;  /* 0x0000006000007945 */ /* 0x000fe20003800000 */
[----:B------:R-:W-:-:S07]  /*8320*/  IMAD.MOV.U32 R15, RZ, RZ, -0x1 ;  /* 0xffffffffff0f7424 */ /* 0x000fce00078e00ff */
[----:B-12---:R-:W-:Y:S05]  /*8330*/  WARPSYNC.COLLECTIVE R15, `(.L_x_501) ;  /* 0x000000000f0c7348 */ /* 0x006fea0003c00000 */
[----:B------:R-:W-:Y:S02]  /*8340*/  ELECT P6, UR62, PT ;  /* 0x00000000003e782f */ /* 0x000fe400038c0000 */
[----:B------:R-:W-:Y:S01]  /*8350*/  MOV R14, UR62 ;  /* 0x0000003e000e7c02 */ /* 0x000fe20008000f00 */
[----:B-12---:R-:W-:Y:S10]  /*8360*/  ENDCOLLECTIVE ;  /* 0x000000000000791b */ /* 0x006ff40003800000 */
.L_x_501:
[----:B------:R-:W-:Y:S05]  /*8370*/  BSYNC B0 ;  /* 0x0000000000007941 */ /* 0x000fea0003800000 */
.L_x_500:
[----:B------:R-:W-:Y:S01]  /*8380*/  PLOP3.LUT P0, PT, P6, PT, PT, 0x80, 0x0 ;  /* 0x000000000000781c */ /* 0x000fe2000370f070 */
[----:B------:R-:W-:-:S12]  /*8390*/  BRA `(.L_x_502) ;  /* 0xfffffff400d47947 */ /* 0x000fd8000383ffff */
.L_x_470:
[----:B-1----:R1:W2:Y:S02]  /*83a0*/  SYNCS.PHASECHK.TRANS64.TRYWAIT P1, [R7+URZ], R0 ;  /* 0x00000000070075a7 */ /* 0x0022a4000802017f */
[----:B--2---:R-:W-:Y:S05]  /*83b0*/  @!P1 NANOSLEEP.SYNCS 0x989680 ;  /* 0x009896800000995d */ /* 0x004fea0003900000 */
[----:B------:R-:W2:Y:S02]  /*83c0*/  @!P1 SYNCS.PHASECHK.TRANS64 P1, [R7+URZ], R0 ;  /* 0x00000000070095a7 */ /* 0x000ea4000802007f */
[----:B--2---:R-:W-:Y:S05]  /*83d0*/  @!P1 BRA `(.L_x_470) ;  /* 0xfffffffc00f09947 */ /* 0x004fea000383ffff */
[----:B------:R-:W-:Y:S05]  /*83e0*/  BRA `(.L_x_503) ;  /* 0xfffffff800107947 */ /* 0x000fea000383ffff */
.L_x_471:
[----:B--2---:R2:W3:Y:S02]  /*83f0*/  SYNCS.PHASECHK.TRANS64.TRYWAIT P1, [R3+URZ], R2 ;  /* 0x00000002030075a7 */ /* 0x0044e4000802017f */
[----:B---3--:R-:W-:Y:S05]  /*8400*/  @!P1 NANOSLEEP.SYNCS 0x989680 ;  /* 0x009896800000995d */ /* 0x008fea0003900000 */
[----:B------:R-:W3:Y:S02]  /*8410*/  @!P1 SYNCS.PHASECHK.TRANS64 P1, [R3+URZ], R2 ;  /* 0x00000002030095a7 */ /* 0x000ee4000802007f */
[----:B---3--:R-:W-:Y:S05]  /*8420*/  @!P1 BRA `(.L_x_471) ;  /* 0xfffffffc00f09947 */ /* 0x008fea000383ffff */
[----:B------:R-:W-:Y:S05]  /*8430*/  BRA `(.L_x_504) ;  /* 0xfffffff800047947 */ /* 0x000fea000383ffff */
.L_x_505:
        /* <DEDUP_REMOVED lines=12> */
.L_x_3858:


//--------------------- .text._ZN7cutlass13device_kernelIN5flash11enable_sm90INS1_16FlashAttnBwdSm90INS1_25CollectiveMainloopBwdSm90ILi2ELi1ELi1EN4cute5tupleIJNS5_1CILi1EEES8_S8_EEENS6_IJNS7_ILi64EEENS7_ILi96EEENS7_ILi192EEEEEENS_6half_tEfNS_4arch4Sm90ELb0ELb0ELb0ELb1ELb0ELb0ELb1ELb0ELi3ELi1ELi1ELi1ELb0EEENS1_21CollectiveEpilogueBwdISD_SE_SG_Li384ELb1ELb1ELi3EEENS1_19SingleTileSchedulerILb1ELb0ELb0ELi96EEEEEEEEEvNT_6ParamsE --------------------------
	.section	.text._ZN7cutlass13device_kernelIN5flash11enable_sm90INS1_16FlashAttnBwdSm90INS1_25CollectiveMainloopBwdSm90ILi2ELi1ELi1EN4cute5tupleIJNS5_1CILi1EEES8_S8_EEENS6_IJNS7_ILi64EEENS7_ILi96EEENS7_ILi192EEEEEENS_6half_tEfNS_4arch4Sm90ELb0ELb0ELb0ELb1ELb0ELb0ELb1ELb0ELi3ELi1ELi1ELi1ELb0EEENS1_21CollectiveEpilogueBwdISD_SE_SG_Li384ELb1ELb1ELi3EEENS1_19SingleTileSchedulerILb1ELb0ELb0ELi96EEEEEEEEEvNT_6ParamsE,"ax",@progbits
	.align	128
.text._ZN7cutlass13device_kernelIN5flash11enable_sm90INS1_16FlashAttnBwdSm90INS1_25CollectiveMainloopBwdSm90ILi2ELi1ELi1EN4cute5tupleIJNS5_1CILi1EEES8_S8_EEENS6_IJNS7_ILi64EEENS7_ILi96EEENS7_ILi192EEEEEENS_6half_tEfNS_4arch4Sm90ELb0ELb0ELb0ELb1ELb0ELb0ELb1ELb0ELi3ELi1ELi1ELi1ELb0EEENS1_21CollectiveEpilogueBwdISD_SE_SG_Li384ELb1ELb1ELi3EEENS1_19SingleTileSchedulerILb1ELb0ELb0ELi96EEEEEEEEEvNT_6ParamsE:
        .type           _ZN7cutlass13device_kernelIN5flash11enable_sm90INS1_16FlashAttnBwdSm90INS1_25CollectiveMainloopBwdSm90ILi2ELi1ELi1EN4cute5tupleIJNS5_1CILi1EEES8_S8_EEENS6_IJNS7_ILi64EEENS7_ILi96EEENS7_ILi192EEEEEENS_6half_tEfNS_4arch4Sm90ELb0ELb0ELb0ELb1ELb0ELb0ELb1ELb0ELi3ELi1ELi1ELi1ELb0EEENS1_21CollectiveEpilogueBwdISD_SE_SG_Li384ELb1ELb1ELi3EEENS1_19SingleTileSchedulerILb1ELb0ELb0ELi96EEEEEEEEEvNT_6ParamsE,@function
        .size           _ZN7cutlass13device_kernelIN5flash11enable_sm90INS1_16FlashAttnBwdSm90INS1_25CollectiveMainloopBwdSm90ILi2ELi1ELi1EN4cute5tupleIJNS5_1CILi1EEES8_S8_EEENS6_IJNS7_ILi64EEENS7_ILi96EEENS7_ILi192EEEEEENS_6half_tEfNS_4arch4Sm90ELb0ELb0ELb0ELb1ELb0ELb0ELb1ELb0ELi3ELi1ELi1ELi1ELb0EEENS1_21CollectiveEpilogueBwdISD_SE_SG_Li384ELb1ELb1ELi3EEENS1_19SingleTileSchedulerILb1ELb0ELb0ELi96EEEEEEEEEvNT_6ParamsE,(.L_x_3859 - _ZN7cutlass13device_kernelIN5flash11enable_sm90INS1_16FlashAttnBwdSm90INS1_25CollectiveMainloopBwdSm90ILi2ELi1ELi1EN4cute5tupleIJNS5_1CILi1EEES8_S8_EEENS6_IJNS7_ILi64EEENS7_ILi96EEENS7_ILi192EEEEEENS_6half_tEfNS_4arch4Sm90ELb0ELb0ELb0ELb1ELb0ELb0ELb1ELb0ELi3ELi1ELi1ELi1ELb0EEENS1_21CollectiveEpilogueBwdISD_SE_SG_Li384ELb1ELb1ELi3EEENS1_19SingleTileSchedulerILb1ELb0ELb0ELi96EEEEEEEEEvNT_6ParamsE)
        .other          _ZN7cutlass13device_kernelIN5flash11enable_sm90INS1_16FlashAttnBwdSm90INS1_25CollectiveMainloopBwdSm90ILi2ELi1ELi1EN4cute5tupleIJNS5_1CILi1EEES8_S8_EEENS6_IJNS7_ILi64EEENS7_ILi96EEENS7_ILi192EEEEEENS_6half_tEfNS_4arch4Sm90ELb0ELb0ELb0ELb1ELb0ELb0ELb1ELb0ELi3ELi1ELi1ELi1ELb0EEENS1_21CollectiveEpilogueBwdISD_SE_SG_Li384ELb1ELb1ELi3EEENS1_19SingleTileSchedulerILb1ELb0ELb0ELi96EEEEEEEEEvNT_6ParamsE,@"STO_CUDA_ENTRY STV_DEFAULT"
_ZN7cutlass13device_kernelIN5flash11enable_sm90INS1_16FlashAttnBwdSm90INS1_25CollectiveMainloopBwdSm90ILi2ELi1ELi1EN4cute5tupleIJNS5_1CILi1EEES8_S8_EEENS6_IJNS7_ILi64EEENS7_ILi96EEENS7_ILi192EEEEEENS_6half_tEfNS_4arch4Sm90ELb0ELb0ELb0ELb1ELb0ELb0ELb1ELb0ELi3ELi1ELi1ELi1ELb0EEENS1_21CollectiveEpilogueBwdISD_SE_SG_Li384ELb1ELb1ELi3EEENS1_19SingleTileSchedulerILb1ELb0ELb0ELi96EEEEEEEEEvNT_6ParamsE:
        /* <DEDUP_REMOVED lines=22> */
.L_x_507:
[----:B------:R-:W-:Y:S05]  /*0160*/  BSYNC B0 ;  /* 0x0000000000007941 */ /* 0x000fea0003800000 */
.L_x_506:
        /* <DEDUP_REMOVED lines=34> */
.L_x_508:
        /* <DEDUP_REMOVED lines=20> */
.L_x_509:
        /* <DEDUP_REMOVED lines=8> */
.L_x_512:
[----:B------:R-:W-:-:S08]  /*0550*/  NOP ;  /* 0x0000000000007918 */ /* 0x000fd00000000000 */
[----:B------:R-:W1:Y:S02]  /*0560*/  USETMAXREG.TRY_ALLOC.CTAPOOL UP0, 0xa0 ;  /* 0x000000a0000079c8 */ /* 0x000e640008000600 */
[----:B-1----:R-:W-:-:S13]  /*0570*/  PLOP3.LUT P0, PT, PT, PT, UP0, 0x80, 0x0 ;  /* 0x000000000000781c */ /* 0x002fda0003f0f008 */
[----:B------:R-:W-:Y:S05]  /*0580*/  @!P0 BRA `(.L_x_512) ;  /* 0xfffffffc00f08947 */ /* 0x000fea000383ffff */
[----:B------:R-:W-:Y:S01]  /*0590*/  LOP3.LUT R0, R0, 0x3, RZ, 0xc0, !PT ;  /* 0x0000000300007812 */ /* 0x000fe200078ec0ff */
[----:B------:R-:W1:Y:S01]  /*05a0*/  S2R R2, SR_TID.X ;  /* 0x0000000000027919 */ /* 0x000e620000002100 */
[----:B------:R-:W-:Y:S01]  /*05b0*/  ULDC.64 UR4, c[0x0][0x8d8] ;  /* 0x0002360000047ab9 */ /* 0x000fe20000000a00 */
[----:B------:R-:W2:Y:S03]  /*05c0*/  S2R R16, SR_CTAID.X ;  /* 0x0000000000107919 */ /* 0x000ea60000002500 */
[----:B------:R-:W3:Y:S01]  /*05d0*/  SHFL.IDX PT, R0, R0, RZ, 0x1f ;  /* 0x00001fff00007589 */ /* 0x000ee200000e0000 */
[----:B------:R-:W4:Y:S01]  /*05e0*/  S2R R7, SR_CTAID.Z ;  /* 0x0000000000077919 */ /* 0x000f220000002700 */
[----:B---3--:R-:W-:Y:S02]  /*05f0*/  ISETP.NE.AND P0, PT, R0, RZ, PT ;  /* 0x000000ff0000720c */ /* 0x008fe40003f05270 */
[----:B-1----:R-:W-:-:S11]  /*0600*/  SHF.R.U32.HI R2, RZ, 0x7, R2 ;  /* 0x00000007ff027819 */ /* 0x002fd60000011602 */
[----:B------:R-:W-:-:S05]  /*0610*/  @!P0 VIADD R2, R2, 0x9 ;  /* 0x0000000902028836 */ /* 0x000fca0000000000 */
[----:B------:R1:W-:Y:S06]  /*0620*/  @!P0 BAR.ARV R2, 0xa0 ;  /* 0x000280020000851d */ /* 0x0003ec0000002000 */
[----:B------:R-:W-:-:S04]  /*0630*/  ISETP.NE.U32.AND P0, PT, RZ, UR4, PT ;  /* 0x00000004ff007c0c */ /* 0x000fc8000bf05070 */
[----:B------:R-:W-:-:S13]  /*0640*/  ISETP.NE.AND.EX P0, PT, RZ, UR5, PT, P0 ;  /* 0x00000005ff007c0c */ /* 0x000fda000bf05300 */
[----:B-12-4-:R-:W-:Y:S05]  /*0650*/  @!P0 BRA `(.L_x_513) ;  /* 0x0000000000108947 */ /* 0x016fea0003800000 */
[----:B------:R-:W1:Y:S02]  /*0660*/  LDC.64 R2, c[0x0][0x8d8] ;  /* 0x00023600ff027b82 */ /* 0x000e640000000a00 */
[----:B-1----:R-:W-:-:S05]  /*0670*/  IMAD.WIDE R2, R7, 0x4, R2 ;  /* 0x0000000407027825 */ /* 0x002fca00078e0202 */
[----:B------:R1:W5:Y:S01]  /*0680*/  LDG.E R0, desc[UR38][R2.64] ;  /* 0x0000002602007981 */ /* 0x000362000c1e1900 */
[----:B------:R-:W-:Y:S05]  /*0690*/  BRA `(.L_x_514) ;  /* 0x00000000002c7947 */ /* 0x000fea0003800000 */
.L_x_513:
[----:B------:R-:W-:Y:S02]  /*06a0*/  ULDC.64 UR4, c[0x0][0x8d0] ;  /* 0x0002340000047ab9 */ /* 0x000fe40000000a00 */
[----:B------:R-:W-:-:S04]  /*06b0*/  ISETP.NE.U32.AND P0, PT, RZ, UR4, PT ;  /* 0x00000004ff007c0c */ /* 0x000fc8000bf05070 */
[----:B------:R-:W-:-:S13]  /*06c0*/  ISETP.NE.AND.EX P0, PT, RZ, UR5, PT, P0 ;  /* 0x00000005ff007c0c */ /* 0x000fda000bf05300 */
[----:B------:R-:W-:Y:S05]  /*06d0*/  @!P0 BRA `(.L_x_515) ;  /* 0x0000000000188947 */ /* 0x000fea0003800000 */
[----:B------:R-:W1:Y:S02]  /*06e0*/  LDC.64 R2, c[0x0][0x8d0] ;  /* 0x00023400ff027b82 */ /* 0x000e640000000a00 */
[----:B-1----:R-:W-:-:S05]  /*06f0*/  IMAD.WIDE R2, R7, 0x4, R2 ;  /* 0x0000000407027825 */ /* 0x002fca00078e0202 */
[----:B------:R-:W2:Y:S04]  /*0700*/  LDG.E R0, desc[UR38][R2.64] ;  /* 0x0000002602007981 */ /* 0x000ea8000c1e1900 */
[----:B------:R-:W2:Y:S02]  /*0710*/  LDG.E R5, desc[UR38][R2.64+0x4] ;  /* 0x0000042602057981 */ /* 0x000ea4000c1e1900 */
[----:B--2---:R-:W-:Y:S01]  /*0720*/  IMAD.IADD R0, R5, 0x1, -R0 ;  /* 0x0000000105007824 */ /* 0x004fe200078e0a00 */
[----:B------:R-:W-:Y:S06]  /*0730*/  BRA `(.L_x_514) ;  /* 0x0000000000047947 */ /* 0x000fec0003800000 */
.L_x_515:
[----:B------:R-:W2:Y:S02]  /*0740*/  LDC R0, c[0x0][0x8bc] ;  /* 0x00022f00ff007b82 */ /* 0x000ea40000000800 */
.L_x_514:
[----:B-1----:R-:W-:-:S05]  /*0750*/  IMAD R3, R16, 0x60, RZ ;  /* 0x0000006010037824 */ /* 0x002fca00078e02ff */
[----:B--2--5:R-:W-:-:S04]  /*0760*/  ISETP.GE.AND P0, PT, R3, R0, PT ;  /* 0x000000000300720c */ /* 0x024fc80003f06270 */
[----:B------:R-:W-:-:S04]  /*0770*/  SEL R18, R7, 0xffffffff, !P0 ;  /* 0xffffffff07127807 */ /* 0x000fc80004000000 */
[----:B------:R-:W-:-:S13]  /*0780*/  ISETP.GE.AND P0, PT, R18, RZ, PT ;  /* 0x000000ff1200720c */ /* 0x000fda0003f06270 */
[----:B------:R-:W-:Y:S05]  /*0790*/  @!P0 BRA `(.L_x_516) ;  /* 0x0000009400c48947 */ /* 0x000fea0003800000 */
[----:B------:R-:W-:Y:S01]  /*07a0*/  ULDC.64 UR4, c[0x0][0x780] ;  /* 0x0001e00000047ab9 */ /* 0x000fe20000000a00 */
[----:B------:R-:W1:Y:S01]  /*07b0*/  LDC R23, c[0x0][0x290] ;  /* 0x0000a400ff177b82 */ /* 0x000e620000000800 */
[----:B------:R-:W-:-:S04]  /*07c0*/  ISETP.NE.U32.AND P0, PT, RZ, UR4, PT ;  /* 0x00000004ff007c0c */ /* 0x000fc8000bf05070 */
[----:B------:R-:W-:-:S13]  /*07d0*/  ISETP.NE.AND.EX P0, PT, RZ, UR5, PT, P0 ;  /* 0x00000005ff007c0c */ /* 0x000fda000bf05300 */
[----:B------:R-:W-:Y:S05]  /*07e0*/  @!P0 BRA `(.L_x_517) ;  /* 0x0000000000108947 */ /* 0x000fea0003800000 */
[----:B------:R-:W2:Y:S02]  /*07f0*/  LDC.64 R2, c[0x0][0x780] ;  /* 0x0001e000ff027b82 */ /* 0x000ea40000000a00 */
[----:B--2---:R-:W-:-:S05]  /*0800*/  IMAD.WIDE R2, R18, 0x4, R2 ;  /* 0x0000000412027825 */ /* 0x004fca00078e0202 */
[----:B------:R2:W5:Y:S01]  /*0810*/  LDG.E R22, desc[UR38][R2.64] ;  /* 0x0000002602167981 */ /* 0x000562000c1e1900 */
[----:B------:R-:W-:Y:S05]  /*0820*/  BRA `(.L_x_518) ;  /* 0x0000000000287947 */ /* 0x000fea0003800000 */
.L_x_517:
[----:B------:R-:W-:Y:S01]  /*0830*/  ULDC.64 UR4, c[0x0][0x770] ;  /* 0x0001dc0000047ab9 */ /* 0x000fe20000000a00 */
[----:B------:R-:W3:Y:S01]  /*0840*/  LDC R22, c[0x0][0x280] ;  /* 0x0000a000ff167b82 */ /* 0x000ee20000000800 */
[----:B------:R-:W-:-:S04]  /*0850*/  ISETP.NE.U32.AND P0, PT, RZ, UR4, PT ;  /* 0x00000004ff007c0c */ /* 0x000fc8000bf05070 */
[----:B------:R-:W-:-:S13]  /*0860*/  ISETP.NE.AND.EX P0, PT, RZ, UR5, PT, P0 ;  /* 0x00000005ff007c0c */ /* 0x000fda000bf05300 */
[----:B------:R-:W-:Y:S05]  /*0870*/  @!P0 BRA `(.L_x_518) ;  /* 0x0000000000148947 */ /* 0x000fea0003800000 */
[----:B------:R-:W2:Y:S02]  /*0880*/  LDC.64 R2, c[0x0][0x770] ;  /* 0x0001dc00ff027b82 */ /* 0x000ea40000000a00 */
[----:B--2---:R-:W-:-:S05]  /*0890*/  IMAD.WIDE R2, R18, 0x4, R2 ;  /* 0x0000000412027825 */ /* 0x004fca00078e0202 */
[----:B---3--:R-:W2:Y:S04]  /*08a0*/  LDG.E R22, desc[UR38][R2.64] ;  /* 0x0000002602167981 */ /* 0x008ea8000c1e1900 */
[----:B------:R-:W2:Y:S02]  /*08b0*/  LDG.E R5, desc[UR38][R2.64+0x4] ;  /* 0x0000042602057981 */ /* 0x000ea4000c1e1900 */
[----:B--2---:R-:W-:-:S07]  /*08c0*/  IMAD.IADD R22, R5, 0x1, -R22 ;  /* 0x0000000105167824 */ /* 0x004fce00078e0a16 */
.L_x_518:
[----:B------:R-:W-:Y:S02]  /*08d0*/  ULDC.64 UR4, c[0x0][0x788] ;  /* 0x0001e20000047ab9 */ /* 0x000fe40000000a00 */
[----:B------:R-:W-:-:S04]  /*08e0*/  ISETP.NE.U32.AND P0, PT, RZ, UR4, PT ;  /* 0x00000004ff007c0c */ /* 0x000fc8000bf05070 */
[----:B------:R-:W-:-:S13]  /*08f0*/  ISETP.NE.AND.EX P0, PT, RZ, UR5, PT, P0 ;  /* 0x00000005ff007c0c */ /* 0x000fda000bf05300 */
[----:B------:R-:W-:Y:S05]  /*0900*/  @!P0 BRA `(.L_x_519) ;  /* 0x0000000000108947 */ /* 0x000fea0003800000 */
[----:B--2---:R-:W2:Y:S02]  /*0910*/  LDC.64 R2, c[0x0][0x788] ;  /* 0x0001e200ff027b82 */ /* 0x004ea40000000a00 */
[----:B--2---:R-:W-:-:S05]  /*0920*/  IMAD.WIDE R2, R18, 0x4, R2 ;  /* 0x0000000412027825 */ /* 0x004fca00078e0202 */
[----:B-1----:R1:W5:Y:S01]  /*0930*/  LDG.E R23, desc[UR38][R2.64] ;  /* 0x0000002602177981 */ /* 0x002362000c1e1900 */
[----:B------:R-:W-:Y:S05]  /*0940*/  BRA `(.L_x_520) ;  /* 0x0000000000247947 */ /* 0x000fea0003800000 */
.L_x_519:
[----:B------:R-:W-:Y:S02]  /*0950*/  ULDC.64 UR4, c[0x0][0x778] ;  /* 0x0001de0000047ab9 */ /* 0x000fe40000000a00 */
[----:B------:R-:W-:-:S04]  /*0960*/  ISETP.NE.U32.AND P0, PT, RZ, UR4, PT ;  /* 0x00000004ff007c0c */ /* 0x000fc8000bf05070 */
[----:B------:R-:W-:-:S13]  /*0970*/  ISETP.NE.AND.EX P0, PT, RZ, UR5, PT, P0 ;  /* 0x00000005ff007c0c */ /* 0x000fda000bf05300 */
[----:B------:R-:W-:Y:S05]  /*0980*/  @!P0 BRA `(.L_x_520) ;  /* 0x0000000000148947 */ /* 0x000fea0003800000 */
[----:B--2---:R-:W2:Y:S02]  /*0990*/  LDC.64 R2, c[0x0][0x778] ;  /* 0x0001de00ff027b82 */ /* 0x004ea40000000a00 */
[----:B--2---:R-:W-:-:S05]  /*09a0*/  IMAD.WIDE R2, R18, 0x4, R2 ;  /* 0x0000000412027825 */ /* 0x004fca00078e0202 */
[----:B-1----:R-:W2:Y:S04]  /*09b0*/  LDG.E R23, desc[UR38][R2.64] ;  /* 0x0000002602177981 */ /* 0x002ea8000c1e1900 */
[----:B------:R-:W2:Y:S02]  /*09c0*/  LDG.E R0, desc[UR38][R2.64+0x4] ;  /* 0x0000042602007981 */ /* 0x000ea4000c1e1900 */
[----:B--2---:R-:W-:-:S07]  /*09d0*/  IMAD.IADD R23, R0, 0x1, -R23 ;  /* 0x0000000100177824 */ /* 0x004fce00078e0a17 */
.L_x_520:
[----:B---3-5:R-:W-:Y:S02]  /*09e0*/  ISETP.GE.AND P1, PT, R22, 0x1, PT ;  /* 0x000000011600780c */ /* 0x028fe40003f26270 */
[----:B------:R-:W-:Y:S02]  /*09f0*/  CS2R R70, SRZ ;  /* 0x0000000000467805 */ /* 0x000fe4000001ff00 */
[----:B------:R-:W-:Y:S02]  /*0a00*/  PLOP3.LUT P0, PT, PT, PT, PT, 0x80, 0x0 ;  /* 0x000000000000781c */ /* 0x000fe40003f0f070 */
        /* <DEDUP_REMOVED lines=48> */
[----:B------:R-:W3:Y:S01]  /*0d10*/  S2UR UR4, SR_CgaCtaId ;  /* 0x00000000000479c3 */ /* 0x000ee20000008800 */
[----:B------:R-:W-:Y:S01]  /*0d20*/  UMOV UR36, 0x400 ;  /* 0x0000040000247882 */ /* 0x000fe20000000000 */
[----:B------:R-:W-:Y:S01]  /*0d30*/  ULDC UR40, c[0x0][0x744] ;  /* 0x0001d10000287ab9 */ /* 0x000fe20000000800 */
[----:B---3--:R-:W-:-:S04]  /*0d40*/  ULEA UR36, UR4, UR36, 0x18 ;  /* 0x0000002404247291 */ /* 0x008fc8000f8ec03f */
[----:B------:R-:W-:-:S04]  /*0d50*/  UIADD3 UR37, UR36, 0x30400, URZ ;  /* 0x0003040024257890 */ /* 0x000fc8000fffe03f */
[----:B------:R-:W-:-:S06]  /*0d60*/  ULOP3.LUT UP0, URZ, UR37, 0x1bf, URZ, 0xc0, !UPT ;  /* 0x000001bf253f7892 */ /* 0x000fcc000f80c03f */
[----:B------:R-:W-:-:S13]  /*0d70*/  PLOP3.LUT P0, PT, PT, PT, UP0, 0x80, 0x0 ;  /* 0x000000000000781c */ /* 0x000fda0003f0f008 */
[----:B------:R-:W-:Y:S05]  /*0d80*/  @!P0 BRA `(.L_x_522) ;  /* 0x00000000007c8947 */ /* 0x000fea0003800000 */
[----:B-12---:R-:W-:Y:S01]  /*0d90*/  MOV R2, 0x0 ;  /* 0x0000000000027802 */ /* 0x006fe20000000f00 */
        /* <DEDUP_REMOVED lines=15> */
.L_x_523:
        /* <DEDUP_REMOVED lines=15> */
.L_x_522:
[----:B------:R-:W-:-:S04]  /*0f80*/  IMAD.U32 R152, RZ, RZ, UR36 ;  /* 0x00000024ff987e24 */ /* 0x000fc8000f8e00ff */
[----:B------:R-:W-:-:S05]  /*0f90*/  VIADD R19, R152, 0x33400 ;  /* 0x0003340098137836 */ /* 0x000fca0000000000 */
[----:B------:R-:W-:-:S13]  /*0fa0*/  LOP3.LUT P0, RZ, R19, 0x1bf, RZ, 0xc0, !PT ;  /* 0x000001bf13ff7812 */ /* 0x000fda000780c0ff */
        /* <DEDUP_REMOVED lines=17> */
.L_x_525:
        /* <DEDUP_REMOVED lines=15> */
.L_x_524:
[----:B-12---:R-:W1:Y:S01]  /*11b0*/  S2R R2, SR_TID.X ;  /* 0x0000000000027919 */ /* 0x006e620000002100 */
[----:B------:R-:W-:Y:S01]  /*11c0*/  UMOV UR4, 0xffffffff ;  /* 0xffffffff00047882 */ /* 0x000fe20000000000 */
[----:B-1----:R-:W-:-:S05]  /*11d0*/  VIADD R0, R2, 0xffffff80 ;  /* 0xffffff8002007836 */ /* 0x002fca0000000000 */
[----:B------:R-:W-:-:S04]  /*11e0*/  SHF.R.S32.HI R3, RZ, 0x1f, R0 ;  /* 0x0000001fff037819 */ /* 0x000fc80000011400 */
[----:B------:R-:W-:-:S04]  /*11f0*/  LEA.HI R2, R3, R0, RZ, 0x7 ;  /* 0x0000000003027211 */ /* 0x000fc800078f38ff */
[----:B------:R-:W-:Y:S01]  /*1200*/  SHF.R.S32.HI R13, RZ, 0x7, R2 ;  /* 0x00000007ff0d7819 */ /* 0x000fe20000011402 */
[----:B------:R-:W-:Y:S06]  /*1210*/  BRA.DIV UR4, `(.L_x_526) ;  /* 0x0000008e042c7947 */ /* 0x000fec000b800000 */
[----:B------:R1:W2:Y:S02]  /*1220*/  SHFL.IDX PT, R14, R13, RZ, 0x1f ;  /* 0x00001fff0d0e7589 */ /* 0x0002a400000e0000 */
.L_x_656:
[----:B------:R-:W-:Y:S01]  /*1230*/  SHF.L.U32 R15, RZ, 0x1f, RZ ;  /* 0x0000001fff0f7819 */ /* 0x000fe200000006ff */
[----:B--2---:R-:W-:Y:S01]  /*1240*/  IMAD.HI R4, R14, 0x55555556, RZ ;  /* 0x555555560e047827 */ /* 0x004fe200078e02ff */
[----:B------:R-:W-:Y:S02]  /*1250*/  LEA.HI R6, R3, R0, RZ, 0x4 ;  /* 0x0000000003067211 */ /* 0x000fe400078f20ff */
[----:B------:R-:W2:Y:S01]  /*1260*/  SYNCS.PHASECHK.TRANS64.TRYWAIT P0, [UR36+0x36400], R15 ;  /* 0x0364000fff0075a7 */ /* 0x000ea20008000164 */
[----:B------:R-:W-:Y:S01]  /*1270*/  LOP3.LUT R7, R2, 0xffffff80, RZ, 0xc0, !PT ;  /* 0xffffff8002077812 */ /* 0x000fe200078ec0ff */
[----:B------:R-:W-:Y:S01]  /*1280*/  VIADD R22, R22, 0x3f ;  /* 0x0000003f16167836 */ /* 0x000fe20000000000 */
[----:B------:R-:W-:Y:S01]  /*1290*/  LEA.HI R5, R4, R4, RZ, 0x1 ;  /* 0x0000000404057211 */ /* 0x000fe200078f08ff */
[----:B------:R-:W-:Y:S01]  /*12a0*/  IMAD.HI R4, R13, 0x55555556, RZ ;  /* 0x555555560d047827 */ /* 0x000fe200078e02ff */
[----:B------:R-:W-:Y:S02]  /*12b0*/  LEA.HI R2, R3, R0, RZ, 0x5 ;  /* 0x0000000003027211 */ /* 0x000fe400078f28ff */
[----:B------:R-:W-:Y:S01]  /*12c0*/  LOP3.LUT R3, R6, 0xfffffff0, RZ, 0xc0, !PT ;  /* 0xfffffff006037812 */ /* 0x000fe200078ec0ff */
[----:B------:R-:W-:Y:S01]  /*12d0*/  IMAD R16, R16, -0x60, R23 ;  /* 0xffffffa010107824 */ /* 0x000fe200078e0217 */
[----:B------:R-:W-:Y:S01]  /*12e0*/  LEA.HI R8, R4, R4, RZ, 0x1 ;  /* 0x0000000404087211 */ /* 0x000fe200078f08ff */
[C---:B------:R-:W-:Y:S01]  /*12f0*/  IMAD.IADD R4, R0.reuse, 0x1, -R7 ;  /* 0x0000000100047824 */ /* 0x040fe200078e0a07 */
[----:B------:R-:W-:Y:S01]  /*1300*/  SHF.R.S32.HI R9, RZ, 0x5, R2 ;  /* 0x00000005ff097819 */ /* 0x000fe20000011402 */
[----:B------:R-:W-:Y:S01]  /*1310*/  IMAD.IADD R3, R0, 0x1, -R3 ;  /* 0x0000000100037824 */ /* 0x000fe200078e0a03 */
[----:B------:R-:W-:Y:S01]  /*1320*/  SHF.R.S32.HI R11, RZ, 0x1f, R22 ;  /* 0x0000001fff0b7819 */ /* 0x000fe20000011416 */
[----:B------:R-:W-:Y:S01]  /*1330*/  IMAD R7, R8, -0x3, R13 ;  /* 0xfffffffd08077824 */ /* 0x000fe200078e020d */
[----:B------:R-:W-:Y:S01]  /*1340*/  SHF.R.S32.HI R8, RZ, 0x1f, R2 ;  /* 0x0000001fff087819 */ /* 0x000fe20000011402 */
[----:B------:R-:W-:Y:S01]  /*1350*/  IMAD R5, R5, -0x3, R14 ;  /* 0xfffffffd05057824 */ /* 0x000fe200078e020e */
[----:B------:R-:W-:Y:S01]  /*1360*/  LEA.HI R2, R11, R22, RZ, 0x6 ;  /* 0x000000160b027211 */ /* 0x000fe200078f30ff */
[----:B------:R-:W-:Y:S01]  /*1370*/  IMAD R21, R7, -0x20, R16 ;  /* 0xffffffe007157824 */ /* 0x000fe200078e0210 */
[----:B------:R-:W-:-:S02]  /*1380*/  LEA.HI R8, R8, R9, RZ, 0x2 ;  /* 0x0000000908087211 */ /* 0x000fc400078f10ff */
[----:B------:R-:W-:Y:S01]  /*1390*/  LEA.HI R0, R3, R3, RZ, 0x1 ;  /* 0x0000000303007211 */ /* 0x000fe200078f08ff */
[----:B--2---:R-:W-:Y:S06]  /*13a0*/  @P0 BRA `(.L_x_527) ;  /* 0x0000000000080947 */ /* 0x004fec0003800000 */
[----:B------:R-:W2:Y:S02]  /*13b0*/  SYNCS.PHASECHK.TRANS64.TRYWAIT P0, [UR36+0x36400], R15 ;  /* 0x0364000fff0075a7 */ /* 0x000ea40008000164 */
[----:B--2---:R-:W-:Y:S05]  /*13c0*/  @!P0 BRA `(.L_x_528) ;  /* 0x0000008800dc8947 */ /* 0x004fea0003800000 */
.L_x_527:
[----:B------:R-:W-:Y:S01]  /*13d0*/  LOP3.LUT R12, R8, 0x3ffffc, RZ, 0xc0, !PT ;  /* 0x003ffffc080c7812 */ /* 0x000fe200078ec0ff */
[----:B------:R-:W-:Y:S01]  /*13e0*/  IMAD R14, R13, 0x400, R4 ;  /* 0x000004000d0e7824 */ /* 0x000fe200078e0204 */
[--C-:B------:R-:W-:Y:S02]  /*13f0*/  SHF.R.S32.HI R7, RZ, 0x1, R0.reuse ;  /* 0x00000001ff077819 */ /* 0x100fe40000011400 */
[----:B------:R-:W-:Y:S02]  /*1400*/  CS2R R70, SRZ ;  /* 0x0000000000467805 */ /* 0x000fe4000001ff00 */
[----:B------:R-:W-:Y:S01]  /*1410*/  SHF.R.S32.HI R8, RZ, 0x1f, R0 ;  /* 0x0000001fff087819 */ /* 0x000fe20000011400 */
[----:B--2---:R-:W-:Y:S01]  /*1420*/  IMAD.IADD R15, R9, 0x1, -R12 ;  /* 0x00000001090f7824 */ /* 0x004fe200078e0a0c */
[----:B------:R-:W-:Y:S02]  /*1430*/  SHF.R.S32.HI R10, RZ, 0x1f, R3 ;  /* 0x0000001fff0a7819 */ /* 0x000fe40000011403 */
[----:B------:R-:W-:-:S02]  /*1440*/  CS2R R68, SRZ ;  /* 0x0000000000447805 */ /* 0x000fc4000001ff00 */
[----:B------:R-:W-:Y:S02]  /*1450*/  LEA.HI R8, R8, R7, RZ, 0x2 ;  /* 0x0000000708087211 */ /* 0x000fe400078f10ff */
[----:B------:R-:W-:Y:S02]  /*1460*/  CS2R R66, SRZ ;  /* 0x0000000000427805 */ /* 0x000fe4000001ff00 */
[----:B------:R-:W-:Y:S02]  /*1470*/  LEA.HI R10, R10, R3, RZ, 0x3 ;  /* 0x000000030a0a7211 */ /* 0x000fe400078f18ff */
[----:B------:R-:W-:Y:S02]  /*1480*/  CS2R R64, SRZ ;  /* 0x0000000000407805 */ /* 0x000fe4000001ff00 */
[----:B------:R-:W-:Y:S02]  /*1490*/  LOP3.LUT R8, R8, 0xfffffffc, RZ, 0xc0, !PT ;  /* 0xfffffffc08087812 */ /* 0x000fe400078ec0ff */
[----:B------:R-:W-:-:S02]  /*14a0*/  CS2R R62, SRZ ;  /* 0x00000000003e7805 */ /* 0x000fc4000001ff00 */
[----:B------:R-:W-:Y:S01]  /*14b0*/  LOP3.LUT R0, R0, 0x7fffffe, RZ, 0xc0, !PT ;  /* 0x07fffffe00007812 */ /* 0x000fe200078ec0ff */
[----:B------:R-:W-:Y:S01]  /*14c0*/  IMAD.SHL.U32 R10, R10, 0x20, RZ ;  /* 0x000000200a0a7824 */ /* 0x000fe200078e00ff */
[----:B------:R-:W-:Y:S01]  /*14d0*/  SHF.R.S32.HI R6, RZ, 0x4, R6 ;  /* 0x00000004ff067819 */ /* 0x000fe20000011406 */
[----:B------:R-:W-:Y:S01]  /*14e0*/  IMAD.IADD R8, R7, 0x1, -R8 ;  /* 0x0000000107087824 */ /* 0x000fe200078e0a08 */
[----:B------:R-:W-:Y:S01]  /*14f0*/  CS2R R60, SRZ ;  /* 0x00000000003c7805 */ /* 0x000fe2000001ff00 */
[----:B------:R-:W-:Y:S01]  /*1500*/  IMAD.IADD R11, R3, 0x1, -R0 ;  /* 0x00000001030b7824 */ /* 0x000fe200078e0a00 */
[----:B------:R-:W-:Y:S01]  /*1510*/  SHF.R.S32.HI R3, RZ, 0x1f, R4 ;  /* 0x0000001fff037819 */ /* 0x000fe20000011404 */
[----:B------:R-:W-:Y:S01]  /*1520*/  IMAD.SHL.U32 R9, R8, 0x40, RZ ;  /* 0x0000004008097824 */ /* 0x000fe200078e00ff */
[----:B------:R-:W-:Y:S01]  /*1530*/  LOP3.LUT R10, R10, 0x7fffff00, RZ, 0xc0, !PT ;  /* 0x7fffff000a0a7812 */ /* 0x000fe200078ec0ff */
[----:B------:R-:W-:Y:S01]  /*1540*/  IMAD.SHL.U32 R12, R6, 0x8, RZ ;  /* 0x00000008060c7824 */ /* 0x000fe200078e00ff */
[----:B------:R-:W-:-:S02]  /*1550*/  LEA.HI R0, R3, R4, RZ, 0x2 ;  /* 0x0000000403007211 */ /* 0x000fc400078f10ff */
[----:B------:R-:W-:Y:S02]  /*1560*/  CS2R R58, SRZ ;  /* 0x00000000003a7805 */ /* 0x000fe4000001ff00 */
[----:B------:R-:W-:Y:S01]  /*1570*/  LOP3.LUT R9, R9, 0xc0, RZ, 0xc0, !PT ;  /* 0x000000c009097812 */ /* 0x000fe200078ec0ff */
[----:B------:R-:W-:Y:S01]  /*1580*/  IMAD R10, R13, 0x800, R10 ;  /* 0x000008000d0a7824 */ /* 0x000fe200078e020a */
[----:B------:R-:W-:Y:S02]  /*1590*/  SHF.R.S32.HI R6, RZ, 0x2, R0 ;  /* 0x00000002ff067819 */ /* 0x000fe40000011400 */
[----:B------:R-:W-:Y:S02]  /*15a0*/  CS2R R56, SRZ ;  /* 0x0000000000387805 */ /* 0x000fe4000001ff00 */
[----:B------:R-:W-:Y:S01]  /*15b0*/  LOP3.LUT R12, R9, 0x8, R12, 0xf8, !PT ;  /* 0x00000008090c7812 */ /* 0x000fe200078ef80c */
[----:B------:R-:W-:Y:S01]  /*15c0*/  IMAD R10, R11, 0x20, R10 ;  /* 0x000000200b0a7824 */ /* 0x000fe200078e020a */
[----:B------:R-:W-:-:S02]  /*15d0*/  SHF.R.S32.HI R7, RZ, 0x1f, R0 ;  /* 0x0000001fff077819 */ /* 0x000fc40000011400 */
[----:B------:R-:W-:Y:S02]  /*15e0*/  CS2R R54, SRZ ;  /* 0x0000000000367805 */ /* 0x000fe4000001ff00 */
[----:B------:R-:W-:Y:S01]  /*15f0*/  SHF.R.U32.HI R9, RZ, 0x3, R9 ;  /* 0x00000003ff097819 */ /* 0x000fe20000011609 */
[----:B------:R-:W-:Y:S01]  /*1600*/  IMAD R10, R15, 0x200, R10 ;  /* 0x000002000f0a7824 */ /* 0x000fe200078e020a */
[----:B------:R-:W-:Y:S01]  /*1610*/  LEA.HI R7, R7, R6, RZ, 0x3 ;  /* 0x0000000607077211 */ /* 0x000fe200078f18ff */
[----:B------:R-:W-:Y:S01]  /*1620*/  IMAD.MOV.U32 R15, RZ, RZ, 0x20 ;  /* 0x00000020ff0f7424 */ /* 0x000fe200078e00ff */
[----:B------:R-:W-:Y:S01]  /*1630*/  LOP3.LUT R9, R12, R9, RZ, 0x3c, !PT ;  /* 0x000000090c097212 */ /* 0x000fe200078e3cff */
[----:B------:R-:W-:Y:S01]  /*1640*/  IMAD.MOV.U32 R12, RZ, RZ, RZ ;  /* 0x000000ffff0c7224 */ /* 0x000fe200078e00ff */
[----:B-1----:R-:W-:Y:S02]  /*1650*/  LOP3.LUT R13, R0, 0xfffffffc, RZ, 0xc0, !PT ;  /* 0xfffffffc000d7812 */ /* 0x002fe400078ec0ff */
[----:B------:R-:W-:-:S02]  /*1660*/  CS2R R52, SRZ ;  /* 0x0000000000347805 */ /* 0x000fc4000001ff00 */
[----:B------:R-:W-:Y:S01]  /*1670*/  LEA.HI R3, R3, R4, RZ, 0x5 ;  /* 0x0000000403037211 */ /* 0x000fe200078f28ff */
[----:B------:R-:W-:Y:S01]  /*1680*/  IMAD.IADD R9, R10, 0x1, R9 ;  /* 0x000000010a097824 */ /* 0x000fe200078e0209 */
[----:B------:R-:W-:Y:S01]  /*1690*/  LOP3.LUT R7, R7, 0xfffffff8, RZ, 0xc0, !PT ;  /* 0xfffffff807077812 */ /* 0x000fe200078ec0ff */
[----:B------:R-:W-:Y:S01]  /*16a0*/  IMAD.IADD R0, R4, 0x1, -R13 ;  /* 0x0000000104007824 */ /* 0x000fe200078e0a0d */
[----:B------:R-:W-:Y:S01]  /*16b0*/  LOP3.LUT P0, RZ, R8, 0x2, RZ, 0xc0, !PT ;  /* 0x0000000208ff7812 */ /* 0x000fe2000780c0ff */
[----:B------:R-:W-:Y:S01]  /*16c0*/  IMAD.SHL.U32 R4, R14, 0x4, RZ ;  /* 0x000000040e047824 */ /* 0x000fe200078e00ff */
[----:B------:R-:W-:Y:S01]  /*16d0*/  SHF.R.S32.HI R3, RZ, 0x5, R3 ;  /* 0x00000005ff037819 */ /* 0x000fe20000011403 */
[----:B------:R-:W-:Y:S01]  /*16e0*/  IMAD.IADD R16, R6, 0x1, -R7 ;  /* 0x0000000106107824 */ /* 0x000fe200078e0a07 */
[----:B------:R-:W-:Y:S01]  /*16f0*/  SEL R15, R15, 0xffffffe0, !P0 ;  /* 0xffffffe00f0f7807 */ /* 0x000fe20004000000 */
[----:B------:R-:W-:Y:S01]  /*1700*/  IMAD R0, R0, -0x2, R21 ;  /* 0xfffffffe00007824 */ /* 0x000fe200078e0215 */
[----:B------:R-:W-:Y:S01]  /*1710*/  LEA R14, R9, UR36, 0x1 ;  /* 0x00000024090e7c11 */ /* 0x000fe2000f8e08ff */
[----:B------:R-:W-:Y:S01]  /*1720*/  IMAD R16, R3, 0x10, R16 ;  /* 0x0000001003107824 */ /* 0x000fe200078e0210 */
[----:B------:R-:W-:-:S02]  /*1730*/  LOP3.LUT R13, R17, 0x1, RZ, 0xfc, !PT ;  /* 0x00000001110d7812 */ /* 0x000fc400078efcff */
[----:B------:R-:W-:Y:S02]  /*1740*/  CS2R R6, SRZ ;  /* 0x0000000000067805 */ /* 0x000fe4000001ff00 */
[----:B------:R-:W-:Y:S01]  /*1750*/  SHF.R.S32.HI R17, RZ, 0x6, R2 ;  /* 0x00000006ff117819 */ /* 0x000fe20000011402 */
[----:B------:R-:W-:Y:S01]  /*1760*/  IMAD.MOV.U32 R3, RZ, RZ, RZ ;  /* 0x000000ffff037224 */ /* 0x000fe200078e00ff */
        /* <DEDUP_REMOVED lines=38> */
[----:B------:R-:W-:Y:S02]  /*19d0*/  LEA R2, R4, UR36, 0x2 ;  /* 0x0000002404027c11 */ /* 0x000fe4000f8e10ff */
[----:B------:R-:W-:-:S07]  /*19e0*/  IADD3 R15, R15, 0x30400, R14 ;  /* 0x000304000f0f7810 */ /* 0x000fce0007ffe00e */
.L_x_539:
[----:B------:R-:W-:-:S13]  /*19f0*/  ISETP.NE.AND P0, PT, R13, 0x3, PT ;  /* 0x000000030d00780c */ /* 0x000fda0003f05270 */
[----:B-1----:R-:W-:Y:S05]  /*1a00*/  @!P0 BRA `(.L_x_529) ;  /* 0x0000000000048947 */ /* 0x002fea0003800000 */
[----:B------:R-:W-:Y:S01]  /*1a10*/  BPT.TRAP 0x1 ;  /* 0x000000040000795c */ /* 0x000fe20000300000 */
.L_x_529:
[----:B------:R-:W-:Y:S02]  /*1a20*/  LEA R4, R3, UR36, 0x3 ;  /* 0x0000002403047c11 */ /* 0x000fe4000f8e18ff */
[----:B------:R-:W-:-:S04]  /*1a30*/  SHF.L.U32 R9, R7, 0x1f, RZ ;  /* 0x0000001f07097819 */ /* 0x000fc800000006ff */
[----:B------:R1:W2:Y:S01]  /*1a40*/  SYNCS.PHASECHK.TRANS64.TRYWAIT P1, [R4+URZ+0x36410], R9 ;  /* 0x03641009040075a7 */ /* 0x0002a2000802017f */
[----:B------:R-:W-:Y:S05]  /*1a50*/  @!P0 BRA `(.L_x_530) ;  /* 0x0000000000048947 */ /* 0x000fea0003800000 */
[----:B------:R-:W-:Y:S01]  /*1a60*/  BPT.TRAP 0x1 ;  /* 0x000000040000795c */ /* 0x000fe20000300000 */
.L_x_530:
[----:B--2---:R-:W-:Y:S05]  /*1a70*/  @P1 BRA `(.L_x_531) ;  /* 0x0000000000081947 */ /* 0x004fea0003800000 */
[----:B------:R-:W2:Y:S02]  /*1a80*/  SYNCS.PHASECHK.TRANS64.TRYWAIT P1, [R4+URZ+0x36410], R9 ;  /* 0x03641009040075a7 */ /* 0x000ea4000802017f */
[----:B--2---:R-:W-:Y:S05]  /*1a90*/  @!P1 BRA `(.L_x_532) ;  /* 0x00000084003c9947 */ /* 0x004fea0003800000 */
.L_x_531:
        /* <DEDUP_REMOVED lines=103> */
.L_x_533:
[----:B-12---:R-:W-:-:S04]  /*2110*/  SHF.L.U32 R9, R6, 0x1f, RZ ;  /* 0x0000001f06097819 */ /* 0x006fc800000006ff */
[----:B------:R1:W2:Y:S01]  /*2120*/  SYNCS.PHASECHK.TRANS64.TRYWAIT P1, [UR36+0x36430], R9 ;  /* 0x03643009ff0075a7 */ /* 0x0002a20008020164 */
[----:B------:R-:W-:Y:S05]  /*2130*/  @!P0 BRA `(.L_x_534) ;  /* 0x0000000000048947 */ /* 0x000fea0003800000 */
[----:B------:R-:W-:Y:S01]  /*2140*/  BPT.TRAP 0x1 ;  /* 0x000000040000795c */ /* 0x000fe20000300000 */
.L_x_534:
[----:B--2---:R-:W-:Y:S05]  /*2150*/  @P1 BRA `(.L_x_535) ;  /* 0x0000000000081947 */ /* 0x004fea0003800000 */
[----:B------:R-:W2:Y:S02]  /*2160*/  SYNCS.PHASECHK.TRANS64.TRYWAIT P1, [UR36+0x36430], R9 ;  /* 0x03643009ff0075a7 */ /* 0x000ea40008020164 */
[----:B--2---:R-:W-:Y:S05]  /*2170*/  @!P1 BRA `(.L_x_536) ;  /* 0x0000007c00989947 */ /* 0x004fea0003800000 */
.L_x_535:
[----:B------:R-:W-:Y:S01]  /*2180*/  UIADD3 UR5, UR36, 0x2a000, URZ ;  /* 0x0002a00024057890 */ /* 0x000fe2000fffe03f */
[----:B------:R-:W-:Y:S01]  /*2190*/  WARPGROUP.ARRIVE ;  /* 0x00000000000079c5 */ /* 0x000fe20000000000 */
[----:B------:R-:W-:Y:S01]  /*21a0*/  UIADD3 UR4, UR4, 0x9000, URZ ;  /* 0x0000900004047890 */ /* 0x000fe2000fffe03f */
[C---:B------:R-:W-:Y:S01]  /*21b0*/  ISETP.GT.AND P1, PT, R0.reuse, RZ, PT ;  /* 0x000000ff0000720c */ /* 0x040fe20003f24270 */
[----:B------:R-:W-:Y:S01]  /*21c0*/  USHF.R.U32.HI UR6, URZ, 0x4, UR5 ;  /* 0x000000043f067899 */ /* 0x000fe20008011605 */
[----:B------:R-:W-:Y:S01]  /*21d0*/  ISETP.GT.AND P2, PT, R0, 0x1, PT ;  /* 0x000000010000780c */ /* 0x000fe20003f44270 */
[----:B------:R-:W-:Y:S01]  /*21e0*/  USHF.R.U32.HI UR4, URZ, 0x4, UR4 ;  /* 0x000000043f047899 */ /* 0x000fe20008011604 */
[----:B-12---:R-:W-:Y:S01]  /*21f0*/  FSEL R9, R138, -INF , P1 ;  /* 0xff8000008a097808 */ /* 0x006fe20000800000 */
        /* <DEDUP_REMOVED lines=10> */
[--C-:B------:R-:W-:Y:S01]  /*22a0*/  FFMA.FTZ R138, R9, UR40, -R20.reuse ;  /* 0x00000028098a7c23 */ /* 0x100fe20008010814 */
[----:B------:R-:W-:Y:S01]  /*22b0*/  UMOV UR8, UR4 ;  /* 0x0000000400087c82 */ /* 0x000fe20008000000 */
[----:B------:R-:W-:Y:S01]  /*22c0*/  FSEL R140, R140, -INF , P3 ;  /* 0xff8000008c8c7808 */ /* 0x000fe20001800000 */
        /* <DEDUP_REMOVED lines=19> */
[C---:B------:R-:W-:Y:S01]  /*2400*/  ISETP.GT.AND P1, PT, R0.reuse, 0x10, PT ;  /* 0x000000100000780c */ /* 0x040fe20003f24270 */
[----:B------:R-:W-:Y:S01]  /*2410*/  UMOV UR7, 0x80000020 ;  /* 0x8000002000077882 */ /* 0x000fe20000000000 */
[----:B------:R-:W-:-:S02]  /*2420*/  ISETP.GT.AND P2, PT, R0, 0x11, PT ;  /* 0x000000110000780c */ /* 0x000fc40003f44270 */
        /* <DEDUP_REMOVED lines=22> */
[----:B------:R-:W-:-:S03]  /*2590*/  UIADD3 UR8, UR4, 0x4, URZ ;  /* 0x0000000404087890 */ /* 0x000fc6000fffe03f */
[----:B------:R-:W2:Y:S01]  /*25a0*/  MUFU.EX2 R142, R142 ;  /* 0x0000008e008e7308 */ /* 0x000ea20000000800 */
[----:B------:R-:W-:Y:S01]  /*25b0*/  UMOV UR11, 0x40000040 ;  /* 0x40000040000b7882 */ /* 0x000fe20000000000 */
[----:B------:R-:W-:Y:S01]  /*25c0*/  UMOV UR9, 0x40000040 ;  /* 0x4000004000097882 */ /* 0x000fe20000000000 */
[----:B-1----:R-:W-:-:S05]  /*25d0*/  F2FP.F16.F32.PACK_AB R9, R139, R138 ;  /* 0x0000008a8b09723e */ /* 0x002fca00000000ff */
        /* <DEDUP_REMOVED lines=123> */
[----:B------:R-:W-:-:S05]  /*2d90*/  FMUL.FTZ R125, R144, R125 ;  /* 0x0000007d907d7220 */ /* 0x000fca0000410000 */
        /* <DEDUP_REMOVED lines=109> */
.L_x_537:
        /* <DEDUP_REMOVED lines=60> */
.L_x_538:
[----:B------:R-:W-:Y:S01]  /*3830*/  VIADD R12, R12, 0x1 ;  /* 0x000000010c0c7836 */ /* 0x000fe20000000000 */
[----:B------:R-:W-:Y:S01]  /*3840*/  LOP3.LUT R6, R6, 0x1, RZ, 0x3c, !PT ;  /* 0x0000000106067812 */ /* 0x000fe200078e3cff */
[----:B------:R-:W-:Y:S02]  /*3850*/  VIADD R4, R4, 0x36420 ;  /* 0x0003642004047836 */ /* 0x000fe40000000000 */
[----:B------:R-:W-:Y:S01]  /*3860*/  VIADD R3, R3, 0x1 ;  /* 0x0000000103037836 */ /* 0x000fe20000000000 */
[----:B------:R-:W-:Y:S02]  /*3870*/  ISETP.GE.AND P1, PT, R12, R17, PT ;  /* 0x000000110c00720c */ /* 0x000fe40003f26270 */
[----:B------:R-:W-:Y:S02]  /*3880*/  PRMT R4, RZ, 0x654, R4 ;  /* 0x00000654ff047816 */ /* 0x000fe40000000004 */
[C---:B------:R-:W-:Y:S02]  /*3890*/  ISETP.NE.AND P0, PT, R3.reuse, 0x2, PT ;  /* 0x000000020300780c */ /* 0x040fe40003f05270 */
[----:B------:R2:W-:Y:S02]  /*38a0*/  SYNCS.ARRIVE.TRANS64.RED.A1T0 RZ, [R4+URZ], RZ ;  /* 0x000000ff04ff79a7 */ /* 0x0005e4000810043f */
[----:B------:R-:W-:-:S02]  /*38b0*/  SEL R3, R3, RZ, P0 ;  /* 0x000000ff03037207 */ /* 0x000fc40000000000 */
[----:B--2---:R-:W-:-:S04]  /*38c0*/  SEL R4, RZ, 0x1, P0 ;  /* 0x00000001ff047807 */ /* 0x004fc80000000000 */
[----:B------:R-:W-:Y:S01]  /*38d0*/  LOP3.LUT R7, R7, R4, RZ, 0x3c, !PT ;  /* 0x0000000407077212 */ /* 0x000fe200078e3cff */
[----:B------:R-:W-:Y:S06]  /*38e0*/  @!P1 BRA `(.L_x_539) ;  /* 0xffffffe000409947 */ /* 0x000fec000383ffff */
[----:B------:R-:W-:Y:S01]  /*38f0*/  ULDC UR4, c[0x0][0x740] ;  /* 0x0001d00000047ab9 */ /* 0x000fe20000000800 */
[----:B------:R-:W-:Y:S01]  /*3900*/  PLOP3.LUT P0, PT, PT, PT, PT, 0x8, 0x0 ;  /* 0x000000000000781c */ /* 0x000fe20003f0e170 */
        /* <DEDUP_REMOVED lines=47> */
[----:B------:R-:W-:-:S07]  /*3c00*/  FMUL.FTZ R71, R71, UR4 ;  /* 0x0000000447477c20 */ /* 0x000fce0008410000 */
.L_x_521:
[----:B------:R-:W-:Y:S05]  /*3c10*/  @P0 BRA `(.L_x_540) ;  /* 0x0000001400f00947 */ /* 0x000fea0003800000 */
[----:B------:R-:W3:Y:S01]  /*3c20*/  S2R R0, SR_TID.X ;  /* 0x0000000000007919 */ /* 0x000ee20000002100 */
[----:B------:R-:W4:Y:S01]  /*3c30*/  S2UR UR5, SR_CgaCtaId ;  /* 0x00000000000579c3 */ /* 0x000f220000008800 */
[----:B------:R-:W-:Y:S01]  /*3c40*/  UMOV UR4, 0x400 ;  /* 0x0000040000047882 */ /* 0x000fe20000000000 */
[----:B------:R-:W-:-:S06]  /*3c50*/  F2FP.F16.F32.PACK_AB R72, R73, R72 ;  /* 0x000000484948723e */ /* 0x000fcc00000000ff */
[----:B------:R-:W-:Y:S01]  /*3c60*/  BAR.SYNC.DEFER_BLOCKING 0x1, 0x180 ;  /* 0x0046000000007b1d */ /* 0x000fe20000010000 */
        /* <DEDUP_REMOVED lines=10> */
[----:B----4-:R-:W-:Y:S01]  /*3d10*/  ULEA UR4, UR5, UR4, 0x18 ;  /* 0x0000000405047291 */ /* 0x010fe2000f8ec03f */
[----:B------:R-:W-:Y:S02]  /*3d20*/  F2FP.F16.F32.PACK_AB R90, R93, R92 ;  /* 0x0000005c5d5a723e */ /* 0x000fe400000000ff */
[----:B------:R-:W-:-:S02]  /*3d30*/  F2FP.F16.F32.PACK_AB R91, R95, R94 ;  /* 0x0000005e5f5b723e */ /* 0x000fc400000000ff */
[----:B------:R-:W-:Y:S01]  /*3d40*/  F2FP.F16.F32.PACK_AB R97, R99, R98 ;  /* 0x000000626361723e */ /* 0x000fe200000000ff */
[----:B---3--:R-:W-:Y:S01]  /*3d50*/  VIADD R0, R0, 0xffffff80 ;  /* 0xffffff8000007836 */ /* 0x008fe20000000000 */
[----:B------:R-:W-:Y:S02]  /*3d60*/  F2FP.F16.F32.PACK_AB R104, R105, R104 ;  /* 0x000000686968723e */ /* 0x000fe400000000ff */
[----:B------:R-:W-:Y:S01]  /*3d70*/  F2FP.F16.F32.PACK_AB R98, R101, R100 ;  /* 0x000000646562723e */ /* 0x000fe200000000ff */
[----:B-12---:R-:W-:Y:S01]  /*3d80*/  IMAD.SHL.U32 R2, R0, 0x40, RZ ;  /* 0x0000004000027824 */ /* 0x006fe200078e00ff */
[----:B------:R-:W-:Y:S02]  /*3d90*/  SHF.R.S32.HI R7, RZ, 0x1f, R0 ;  /* 0x0000001fff077819 */ /* 0x000fe40000011400 */
[----:B------:R-:W-:Y:S02]  /*3da0*/  F2FP.F16.F32.PACK_AB R99, R103, R102 ;  /* 0x000000666763723e */ /* 0x000fe400000000ff */
[----:B------:R-:W-:-:S02]  /*3db0*/  LEA.HI R4, R7, R0, RZ, 0x4 ;  /* 0x0000000007047211 */ /* 0x000fc400078f20ff */
[CC--:B------:R-:W-:Y:S02]  /*3dc0*/  LEA.HI R5, R7.reuse, R0.reuse, RZ, 0x5 ;  /* 0x0000000007057211 */ /* 0x0c0fe400078f28ff */
[----:B------:R-:W-:Y:S02]  /*3dd0*/  SHF.R.S32.HI R9, RZ, 0x4, R4 ;  /* 0x00000004ff097819 */ /* 0x000fe40000011404 */
[----:B------:R-:W-:Y:S02]  /*3de0*/  LOP3.LUT R2, R2, 0x1c0, RZ, 0xc0, !PT ;  /* 0x000001c002027812 */ /* 0x000fe400078ec0ff */
[----:B------:R-:W-:Y:S02]  /*3df0*/  LEA.HI R4, R4, R9, RZ, 0x1 ;  /* 0x0000000904047211 */ /* 0x000fe400078f08ff */
[----:B------:R-:W-:Y:S02]  /*3e00*/  SHF.R.U32.HI R5, RZ, 0x1, R5 ;  /* 0x00000001ff057819 */ /* 0x000fe40000011605 */
[----:B------:R-:W-:-:S02]  /*3e10*/  LEA.HI R3, R7, R0, RZ, 0x3 ;  /* 0x0000000007037211 */ /* 0x000fc400078f18ff */
[----:B------:R-:W-:Y:S02]  /*3e20*/  LOP3.LUT R6, R4, 0x7ffffe, RZ, 0xc0, !PT ;  /* 0x007ffffe04067812 */ /* 0x000fe400078ec0ff */
[----:B------:R-:W-:Y:S02]  /*3e30*/  LEA.HI R7, R7, R0, RZ, 0x7 ;  /* 0x0000000007077211 */ /* 0x000fe400078f38ff */
[----:B------:R-:W-:Y:S01]  /*3e40*/  LOP3.LUT R4, R2, 0x30, R5, 0xf8, !PT ;  /* 0x0000003002047812 */ /* 0x000fe200078ef805 */
[----:B------:R-:W-:Y:S01]  /*3e50*/  IMAD.IADD R6, R9, 0x1, -R6 ;  /* 0x0000000109067824 */ /* 0x000fe200078e0a06 */
[----:B------:R-:W-:Y:S02]  /*3e60*/  SHF.R.S32.HI R5, RZ, 0x7, R7 ;  /* 0x00000007ff057819 */ /* 0x000fe40000011407 */
[----:B------:R-:W-:Y:S02]  /*3e70*/  LOP3.LUT R3, R4, 0x8, R3, 0xf8, !PT ;  /* 0x0000000804037812 */ /* 0x000fe400078ef803 */
[----:B------:R-:W-:Y:S01]  /*3e80*/  SHF.R.U32.HI R2, RZ, 0x3, R2 ;  /* 0x00000003ff027819 */ /* 0x000fe20000011602 */
[----:B------:R-:W-:Y:S01]  /*3e90*/  IMAD R5, R5, 0xc, R6 ;  /* 0x0000000c05057824 */ /* 0x000fe200078e0206 */
[----:B------:R-:W-:-:S02]  /*3ea0*/  F2FP.F16.F32.PACK_AB R105, R107, R106 ;  /* 0x0000006a6b69723e */ /* 0x000fc400000000ff */
[----:B------:R-:W-:Y:S02]  /*3eb0*/  LOP3.LUT R2, R3, R2, RZ, 0x3c, !PT ;  /* 0x0000000203027212 */ /* 0x000fe400078e3cff */
[----:B------:R-:W-:Y:S02]  /*3ec0*/  F2FP.F16.F32.PACK_AB R112, R113, R112 ;  /* 0x000000707170723e */ /* 0x000fe400000000ff */
[----:B------:R-:W-:Y:S01]  /*3ed0*/  F2FP.F16.F32.PACK_AB R106, R109, R108 ;  /* 0x0000006c6d6a723e */ /* 0x000fe200000000ff */
[----:B------:R-:W-:Y:S01]  /*3ee0*/  IMAD.U32 R4, R5, 0x200, R2 ;  /* 0x0000020005047824 */ /* 0x000fe200078e0002 */
[----:B------:R-:W-:Y:S01]  /*3ef0*/  F2FP.F16.F32.PACK_AB R107, R111, R110 ;  /* 0x0000006e6f6b723e */ /* 0x000fe200000000ff */
[----:B------:R-:W1:Y:S01]  /*3f00*/  LDC.64 R2, c[0x0][0x870] ;  /* 0x00021c00ff027b82 */ /* 0x000e620000000a00 */
[----:B------:R-:W-:Y:S02]  /*3f10*/  F2FP.F16.F32.PACK_AB R113, R115, R114 ;  /* 0x000000727371723e */ /* 0x000fe400000000ff */
[----:B------:R-:W-:-:S02]  /*3f20*/  LEA R6, R4, UR4, 0x1 ;  /* 0x0000000404067c11 */ /* 0x000fc4000f8e08ff */
[----:B------:R-:W-:Y:S02]  /*3f30*/  F2FP.F16.F32.PACK_AB R24, R25, R24 ;  /* 0x000000181918723e */ /* 0x000fe400000000ff */
[----:B------:R-:W-:Y:S01]  /*3f40*/  F2FP.F16.F32.PACK_AB R114, R117, R116 ;  /* 0x000000747572723e */ /* 0x000fe200000000ff */
[----:B------:R-:W-:Y:S01]  /*3f50*/  STSM.16.MT88.4 [R6+0x9000], R72 ;  /* 0x0090004806007844 */ /* 0x000fe20000004200 */
[----:B------:R-:W-:Y:S01]  /*3f60*/  F2FP.F16.F32.PACK_AB R115, R119, R118 ;  /* 0x000000767773723e */ /* 0x000fe200000000ff */
[----:B------:R-:W2:Y:S01]  /*3f70*/  LDC.64 R4, c[0x0][0x870] ;  /* 0x00021c00ff047b82 */ /* 0x000ea20000000a00 */
[----:B------:R-:W-:Y:S01]  /*3f80*/  F2FP.F16.F32.PACK_AB R25, R27, R26 ;  /* 0x0000001a1b19723e */ /* 0x000fe200000000ff */
[----:B------:R-:W-:Y:S01]  /*3f90*/  STSM.16.MT88.4 [R6+0x9800], R80 ;  /* 0x0098005006007844 */ /* 0x000fe20000004200 */
[----:B------:R-:W-:Y:S02]  /*3fa0*/  F2FP.F16.F32.PACK_AB R32, R33, R32 ;  /* 0x000000202120723e */ /* 0x000fe400000000ff */
[----:B------:R-:W-:Y:S01]  /*3fb0*/  F2FP.F16.F32.PACK_AB R26, R29, R28 ;  /* 0x0000001c1d1a723e */ /* 0x000fe200000000ff */
[----:B------:R-:W-:Y:S01]  /*3fc0*/  STSM.16.MT88.4 [R6+0xa000], R88 ;  /* 0x00a0005806007844 */ /* 0x000fe20000004200 */
[----:B------:R-:W-:-:S02]  /*3fd0*/  F2FP.F16.F32.PACK_AB R27, R31, R30 ;  /* 0x0000001e1f1b723e */ /* 0x000fc400000000ff */
[----:B------:R-:W-:Y:S01]  /*3fe0*/  F2FP.F16.F32.PACK_AB R33, R35, R34 ;  /* 0x000000222321723e */ /* 0x000fe200000000ff */
[----:B------:R-:W-:Y:S01]  /*3ff0*/  STSM.16.MT88.4 [R6+0xa800], R96 ;  /* 0x00a8006006007844 */ /* 0x000fe20000004200 */
[----:B------:R-:W-:Y:S02]  /*4000*/  F2FP.F16.F32.PACK_AB R40, R41, R40 ;  /* 0x000000282928723e */ /* 0x000fe400000000ff */
[----:B------:R-:W-:Y:S01]  /*4010*/  F2FP.F16.F32.PACK_AB R34, R37, R36 ;  /* 0x000000242522723e */ /* 0x000fe200000000ff */
[----:B------:R-:W-:Y:S01]  /*4020*/  STSM.16.MT88.4 [R6+0xb000], R104 ;  /* 0x00b0006806007844 */ /* 0x000fe20000004200 */
[----:B------:R-:W-:Y:S02]  /*4030*/  F2FP.F16.F32.PACK_AB R35, R39, R38 ;  /* 0x000000262723723e */ /* 0x000fe400000000ff */
[----:B------:R-:W-:Y:S01]  /*4040*/  F2FP.F16.F32.PACK_AB R48, R49, R48 ;  /* 0x000000303130723e */ /* 0x000fe200000000ff */
[----:B------:R-:W-:Y:S01]  /*4050*/  STSM.16.MT88.4 [R6+0xb800], R112 ;  /* 0x00b8007006007844 */ /* 0x000fe20000004200 */
[----:B------:R-:W-:-:S02]  /*4060*/  F2FP.F16.F32.PACK_AB R41, R43, R42 ;  /* 0x0000002a2b29723e */ /* 0x000fc400000000ff */
[----:B------:R-:W-:Y:S01]  /*4070*/  F2FP.F16.F32.PACK_AB R56, R57, R56 ;  /* 0x000000383938723e */ /* 0x000fe200000000ff */
[----:B------:R-:W-:Y:S01]  /*4080*/  STSM.16.MT88.4 [R6], R24 ;  /* 0x0000001806007844 */ /* 0x000fe20000004200 */
[----:B------:R-:W-:Y:S01]  /*4090*/  F2FP.F16.F32.PACK_AB R42, R45, R44 ;  /* 0x0000002c2d2a723e */ /* 0x000fe200000000ff */
[----:B--2---:R-:W-:Y:S01]  /*40a0*/  IMAD.WIDE R4, R18, 0x4, R4 ;  /* 0x0000000412047825 */ /* 0x004fe200078e0204 */
[----:B------:R-:W-:Y:S01]  /*40b0*/  F2FP.F16.F32.PACK_AB R43, R47, R46 ;  /* 0x0000002e2f2b723e */ /* 0x000fe200000000ff */
[----:B------:R-:W-:Y:S01]  /*40c0*/  STSM.16.MT88.4 [R6+0x800], R32 ;  /* 0x0008002006007844 */ /* 0x000fe20000004200 */
[----:B------:R-:W-:Y:S02]  /*40d0*/  F2FP.F16.F32.PACK_AB R49, R51, R50 ;  /* 0x000000323331723e */ /* 0x000fe400000000ff */
[----:B------:R-:W-:Y:S01]  /*40e0*/  F2FP.F16.F32.PACK_AB R64, R65, R64 ;  /* 0x000000404140723e */ /* 0x000fe200000000ff */
[----:B------:R-:W-:Y:S01]  /*40f0*/  STSM.16.MT88.4 [R6+0x1000], R40 ;  /* 0x0010002806007844 */ /* 0x000fe20000004200 */
[----:B------:R-:W-:Y:S01]  /*4100*/  F2FP.F16.F32.PACK_AB R50, R53, R52 ;  /* 0x000000343532723e */ /* 0x000fe200000000ff */
[----:B------:R-:W-:Y:S01]  /*4110*/  ULDC UR5, c[0x0][0x808] ;  /* 0x0002020000057ab9 */ /* 0x000fe20000000800 */
[----:B------:R-:W-:Y:S01]  /*4120*/  F2FP.F16.F32.PACK_AB R51, R55, R54 ;  /* 0x000000363733723e */ /* 0x000fe200000000ff */
[----:B------:R-:W2:Y:S01]  /*4130*/  LDC.64 R36, c[0x0][0x850] ;  /* 0x00021400ff247b82 */ /* 0x000ea20000000a00 */
[----:B------:R-:W-:-:S02]  /*4140*/  F2FP.F16.F32.PACK_AB R57, R59, R58 ;  /* 0x0000003a3b39723e */ /* 0x000fc400000000ff */
[----:B------:R-:W-:Y:S01]  /*4150*/  F2FP.F16.F32.PACK_AB R58, R61, R60 ;  /* 0x0000003c3d3a723e */ /* 0x000fe200000000ff */
[----:B------:R-:W-:Y:S01]  /*4160*/  STSM.16.MT88.4 [R6+0x1800], R48 ;  /* 0x0018003006007844 */ /* 0x000fe20000004200 */
[----:B------:R-:W-:Y:S02]  /*4170*/  F2FP.F16.F32.PACK_AB R59, R63, R62 ;  /* 0x0000003e3f3b723e */ /* 0x000fe400000000ff */
[----:B------:R-:W-:Y:S02]  /*4180*/  F2FP.F16.F32.PACK_AB R65, R67, R66 ;  /* 0x000000424341723e */ /* 0x000fe400000000ff */
[----:B------:R-:W-:Y:S01]  /*4190*/  F2FP.F16.F32.PACK_AB R66, R69, R68 ;  /* 0x000000444542723e */ /* 0x000fe200000000ff */
[----:B------:R-:W-:Y:S01]  /*41a0*/  STSM.16.MT88.4 [R6+0x2000], R56 ;  /* 0x0020003806007844 */ /* 0x000fe20000004200 */
[----:B------:R-:W-:Y:S02]  /*41b0*/  F2FP.F16.F32.PACK_AB R67, R71, R70 ;  /* 0x000000464743723e */ /* 0x000fe400000000ff */
[----:B-1----:R-:W-:-:S03]  /*41c0*/  ISETP.NE.U32.AND P0, PT, R2, RZ, PT ;  /* 0x000000ff0200720c */ /* 0x002fc60003f05070 */
[----:B------:R1:W-:Y:S01]  /*41d0*/  STSM.16.MT88.4 [R6+0x2800], R64 ;  /* 0x0028004006007844 */ /* 0x0003e20000004200 */
[----:B------:R-:W-:Y:S01]  /*41e0*/  BAR.SYNC.DEFER_BLOCKING 0x1, 0x180 ;  /* 0x0046000000007b1d */ /* 0x000fe20000010000 */
[----:B------:R-:W-:-:S07]  /*41f0*/  ISETP.NE.AND.EX P0, PT, R3, RZ, PT, P0 ;  /* 0x000000ff0300720c */ /* 0x000fce0003f05300 */
[----:B------:R-:W3:Y:S06]  /*4200*/  LDC.64 R2, c[0x0][0x878] ;  /* 0x00021e00ff027b82 */ /* 0x000eec0000000a00 */
[----:B------:R-:W4:Y:S01]  /*4210*/  @P0 LDG.E R8, desc[UR38][R4.64] ;  /* 0x0000002604080981 */ /* 0x000f22000c1e1900 */
[----:B------:R-:W-:Y:S01]  /*4220*/  IMAD.U32 R7, RZ, RZ, UR5 ;  /* 0x00000005ff077e24 */ /* 0x000fe2000f8e00ff */
[----:B---3--:R-:W-:-:S04]  /*4230*/  ISETP.NE.U32.AND P1, PT, R2, RZ, PT ;  /* 0x000000ff0200720c */ /* 0x008fc80003f25070 */
[----:B------:R-:W-:Y:S01]  /*4240*/  ISETP.NE.AND.EX P1, PT, R3, RZ, PT, P1 ;  /* 0x000000ff0300720c */ /* 0x000fe20003f25310 */
[----:B-1----:R-:W-:-:S12]  /*4250*/  IMAD.HI R6, R0, 0x2aaaaaab, RZ ;  /* 0x2aaaaaab00067827 */ /* 0x002fd800078e02ff */
[----:B------:R-:W1:Y:S01]  /*4260*/  @P1 LDC.64 R2, c[0x0][0x878] ;  /* 0x00021e00ff021b82 */ /* 0x000e620000000a00 */
[----:B------:R-:W-:-:S04]  /*4270*/  SHF.R.U32.HI R9, RZ, 0x1f, R6 ;  /* 0x0000001fff097819 */ /* 0x000fc80000011606 */
[----:B------:R-:W-:-:S05]  /*4280*/  LEA.HI.SX32 R45, R6, R9, 0x1e ;  /* 0x00000009062d7211 */ /* 0x000fca00078ff2ff */
[C---:B------:R-:W-:Y:S01]  /*4290*/  IMAD R0, R45.reuse, -0x18, R0 ;  /* 0xffffffe82d007824 */ /* 0x040fe200078e0200 */
[----:B------:R-:W3:Y:S01]  /*42a0*/  S2R R38, SR_CTAID.X ;  /* 0x0000000000267919 */ /* 0x000ee20000002500 */
[----:B------:R-:W-:-:S03]  /*42b0*/  IMAD.SHL.U32 R10, R45, 0x40, RZ ;  /* 0x000000402d0a7824 */ /* 0x000fc600078e00ff */
[----:B------:R-:W-:Y:S01]  /*42c0*/  SHF.R.S32.HI R11, RZ, 0x1f, R0 ;  /* 0x0000001fff0b7819 */ /* 0x000fe20000011400 */
[----:B-1----:R-:W-:-:S03]  /*42d0*/  @P1 IMAD.WIDE R2, R18, 0x4, R2 ;  /* 0x0000000412021825 */ /* 0x002fc600078e0202 */
[----:B------:R-:W-:Y:S02]  /*42e0*/  LEA.HI R12, R11, R0, RZ, 0x3 ;  /* 0x000000000b0c7211 */ /* 0x000fe400078f18ff */
[----:B------:R-:W-:Y:S01]  /*42f0*/  LOP3.LUT R11, R10, 0x1c0, RZ, 0xc0, !PT ;  /* 0x000001c00a0b7812 */ /* 0x000fe200078ec0ff */
[----:B------:R1:W5:Y:S01]  /*4300*/  @P1 LDG.E R7, desc[UR38][R2.64] ;  /* 0x0000002602071981 */ /* 0x000362000c1e1900 */
[----:B------:R-:W-:Y:S01]  /*4310*/  LEA.HI R9, R6, R9, RZ, 0x1b ;  /* 0x0000000906097211 */ /* 0x000fe200078fd8ff */
[----:B------:R-:W2:Y:S01]  /*4320*/  S2UR UR5, SR_CTAID.Y ;  /* 0x00000000000579c3 */ /* 0x000ea20000002600 */
[----:B------:R-:W-:Y:S02]  /*4330*/  SHF.R.S32.HI R12, RZ, 0x3, R12 ;  /* 0x00000003ff0c7819 */ /* 0x000fe4000001140c */
[----:B------:R-:W-:-:S03]  /*4340*/  CS2R R16, SRZ ;  /* 0x0000000000107805 */ /* 0x000fc6000001ff00 */
[----:B------:R-:W-:Y:S02]  /*4350*/  IMAD R9, R12, 0xc, R9 ;  /* 0x0000000c0c097824 */ /* 0x000fe400078e0209 */
[----:B-1----:R-:W-:-:S05]  /*4360*/  IMAD.SHL.U32 R2, R0, 0x8, RZ ;  /* 0x0000000800027824 */ /* 0x002fca00078e00ff */
[----:B------:R-:W-:Y:S02]  /*4370*/  LOP3.LUT R0, R11, 0x38, R2, 0xf8, !PT ;  /* 0x000000380b007812 */ /* 0x000fe400078ef802 */
[----:B------:R-:W-:-:S04]  /*4380*/  SHF.R.U32.HI R11, RZ, 0x3, R11 ;  /* 0x00000003ff0b7819 */ /* 0x000fc8000001160b */
[----:B------:R-:W-:-:S05]  /*4390*/  LOP3.LUT R0, R0, R11, RZ, 0x3c, !PT ;  /* 0x0000000b00007212 */ /* 0x000fca00078e3cff */
[----:B------:R-:W-:Y:S01]  /*43a0*/  IMAD.U32 R0, R9, 0x200, R0 ;  /* 0x0000020009007824 */ /* 0x000fe200078e0000 */
[----:B----4-:R-:W-:Y:S01]  /*43b0*/  @P0 SHF.R.S32.HI R9, RZ, 0x1f, R8 ;  /* 0x0000001fff090819 */ /* 0x010fe20000011408 */
[----:B--23--:R-:W-:Y:S06]  /*43c0*/  @P1 BRA `(.L_x_541) ;  /* 0x0000000000101947 */ /* 0x00cfec0003800000 */
[----:B------:R-:W-:Y:S05]  /*43d0*/  @!P0 BRA `(.L_x_541) ;  /* 0x00000000000c8947 */ /* 0x000fea0003800000 */
[----:B------:R-:W2:Y:S04]  /*43e0*/  LDG.E R6, desc[UR38][R4.64] ;  /* 0x0000002604067981 */ /* 0x000ea8000c1e1900 */
[----:B-----5:R-:W2:Y:S02]  /*43f0*/  LDG.E R7, desc[UR38][R4.64+0x4] ;  /* 0x0000042604077981 */ /* 0x020ea4000c1e1900 */
[----:B--2---:R-:W-:-:S07]  /*4400*/  IMAD.IADD R7, R7, 0x1, -R6 ;  /* 0x0000000107077824 */ /* 0x004fce00078e0a06 */
.L_x_541:
[----:B-----5:R-:W-:Y:S01]  /*4410*/  IMAD R7, R38, -0x60, R7 ;  /* 0xffffffa026077824 */ /* 0x020fe200078e0207 */
[----:B------:R-:W-:Y:S01]  /*4420*/  LEA R0, R0, UR4, 0x1 ;  /* 0x0000000400007c11 */ /* 0x000fe2000f8e08ff */
[----:B------:R-:W-:Y:S01]  /*4430*/  @P0 IMAD.MOV.U32 R16, RZ, RZ, R8 ;  /* 0x000000ffff100224 */ /* 0x000fe200078e0008 */
[----:B------:R-:W-:Y:S01]  /*4440*/  USHF.R.S32.HI UR4, URZ, 0x1f, UR5 ;  /* 0x0000001f3f047899 */ /* 0x000fe20008011405 */
[----:B------:R-:W-:Y:S01]  /*4450*/  @P0 IMAD.MOV.U32 R17, RZ, RZ, R9 ;  /* 0x000000ffff110224 */ /* 0x000fe200078e0009 */
[----:B------:R-:W-:Y:S01]  /*4460*/  VIMNMX R46, R7, 0x60, PT ;  /* 0x00000060072e7848 */ /* 0x000fe20003fe0100 */
[----:B------:R1:W2:Y:S01]  /*4470*/  LDS.128 R28, [R0+0x9800] ;  /* 0x00980000001c7984 */ /* 0x0002a20000000c00 */
[C---:B------:R-:W-:Y:S01]  /*4480*/  VIADD R3, R45.reuse, 0x10 ;  /* 0x000000102d037836 */ /* 0x040fe20000000000 */
[----:B------:R-:W-:Y:S01]  /*4490*/  ULDC UR8, c[0x0][0x83c] ;  /* 0x00020f0000087ab9 */ /* 0x000fe20000000800 */
[----:B------:R-:W-:Y:S01]  /*44a0*/  VIADD R32, R45, 0x30 ;  /* 0x000000302d207836 */ /* 0x000fe20000000000 */
[----:B------:R1:W3:Y:S01]  /*44b0*/  LDS.128 R4, [R0+0x800] ;  /* 0x0008000000047984 */ /* 0x0002e20000000c00 */
[----:B------:R-:W-:Y:S01]  /*44c0*/  IMAD R34, R36, UR4, RZ ;  /* 0x0000000424227c24 */ /* 0x000fe2000f8e02ff */
[-C--:B------:R-:W-:Y:S01]  /*44d0*/  ISETP.GE.AND P4, PT, R3, R46.reuse, PT ;  /* 0x0000002e0300720c */ /* 0x080fe20003f86270 */
[----:B------:R-:W-:Y:S01]  /*44e0*/  VIADD R19, R45, 0x20 ;  /* 0x000000202d137836 */ /* 0x000fe20000000000 */
[----:B------:R1:W4:Y:S01]  /*44f0*/  LDS.128 R8, [R0+0x1000] ;  /* 0x0010000000087984 */ /* 0x0003220000000c00 */
[----:B------:R-:W-:Y:S01]  /*4500*/  SHF.R.S32.HI R3, RZ, 0x1f, R2 ;  /* 0x0000001fff037819 */ /* 0x000fe20000011402 */
[----:B------:R-:W-:Y:S01]  /*4510*/  IMAD R37, R37, UR5, R34 ;  /* 0x0000000525257c24 */ /* 0x000fe2000f8e0222 */
[-C--:B------:R-:W-:Y:S01]  /*4520*/  ISETP.GE.AND P2, PT, R32, R46.reuse, PT ;  /* 0x0000002e2000720c */ /* 0x080fe20003f46270 */
[----:B------:R1:W1:Y:S01]  /*4530*/  LDS.128 R12, [R0+0x1800] ;  /* 0x00180000000c7984 */ /* 0x0002620000000c00 */
[----:B------:R-:W1:Y:S01]  /*4540*/  LDC.64 R32, c[0x0][0x820] ;  /* 0x00020800ff207b82 */ /* 0x000e620000000a00 */
[----:B------:R-:W-:Y:S01]  /*4550*/  IMAD.WIDE.U32 R34, R36, UR5, R2 ;  /* 0x0000000524227c25 */ /* 0x000fe2000f8e0002 */
[-C--:B------:R-:W-:Y:S01]  /*4560*/  ISETP.GE.AND P3, PT, R45, R46.reuse, PT ;  /* 0x0000002e2d00720c */ /* 0x080fe20003f66270 */
[----:B------:R1:W1:Y:S01]  /*4570*/  LDS.128 R20, [R0+0x2000] ;  /* 0x0020000000147984 */ /* 0x0002620000000c00 */
[----:B------:R-:W-:Y:S01]  /*4580*/  SHF.R.S32.HI R36, RZ, 0x1f, R18 ;  /* 0x0000001fff247819 */ /* 0x000fe20000011412 */
[----:B------:R-:W-:Y:S01]  /*4590*/  ULDC.64 UR6, c[0x0][0x858] ;  /* 0x0002160000067ab9 */ /* 0x000fe20000000a00 */
[----:B------:R-:W-:Y:S01]  /*45a0*/  ISETP.GE.OR P6, PT, R2, UR8, P3 ;  /* 0x0000000802007c0c */ /* 0x000fe20009fc6670 */
[----:B------:R1:W1:Y:S01]  /*45b0*/  LDS.128 R24, [R0+0x2800] ;  /* 0x0028000000187984 */ /* 0x0002620000000c00 */
[----:B------:R-:W-:Y:S01]  /*45c0*/  SEL R44, R36, RZ, !P0 ;  /* 0x000000ff242c7207 */ /* 0x000fe20004000000 */
[----:B------:R-:W-:Y:S01]  /*45d0*/  IMAD.IADD R35, R35, 0x1, R37 ;  /* 0x0000000123237824 */ /* 0x000fe200078e0225 */
[----:B------:R-:W-:Y:S01]  /*45e0*/  ISETP.GE.AND P5, PT, R19, R46, PT ;  /* 0x0000002e1300720c */ /* 0x000fe20003fa6270 */
[C---:B------:R-:W-:Y:S01]  /*45f0*/  VIADD R19, R45.reuse, 0x40 ;  /* 0x000000402d137836 */ /* 0x040fe20000000000 */
[C---:B------:R-:W-:Y:S01]  /*4600*/  IADD3 R16, P1, R45.reuse, R16, RZ ;  /* 0x000000102d107210 */ /* 0x040fe20007f3e0ff */
[----:B------:R-:W-:Y:S01]  /*4610*/  BSSY B0, `(.L_x_542) ;  /* 0x0000016000007945 */ /* 0x000fe20003800000 */
[----:B------:R-:W-:Y:S01]  /*4620*/  SEL R47, R18, RZ, !P0 ;  /* 0x000000ff122f7207 */ /* 0x000fe20004000000 */
[----:B------:R-:W-:Y:S01]  /*4630*/  IMAD R18, R44, UR6, RZ ;  /* 0x000000062c127c24 */ /* 0x000fe2000f8e02ff */
[----:B------:R-:W-:-:S02]  /*4640*/  LEA.HI.X.SX32 R17, R45, R17, 0x1, P1 ;  /* 0x000000112d117211 */ /* 0x000fc400008f0eff */
[----:B------:R-:W-:Y:S01]  /*4650*/  ISETP.GE.AND P1, PT, R19, R46, PT ;  /* 0x0000002e1300720c */ /* 0x000fe20003f26270 */
[C---:B------:R-:W-:Y:S01]  /*4660*/  IMAD R41, R47.reuse, UR7, R18 ;  /* 0x000000072f297c24 */ /* 0x040fe2000f8e0212 */
[----:B------:R-:W-:Y:S01]  /*4670*/  ISETP.GE.OR P0, PT, R2, UR8, P4 ;  /* 0x0000000802007c0c */ /* 0x000fe2000a706670 */
[----:B------:R-:W-:-:S04]  /*4680*/  IMAD.WIDE.U32 R18, R47, UR6, R34 ;  /* 0x000000062f127c25 */ /* 0x000fc8000f8e0022 */
[----:B------:R-:W-:-:S04]  /*4690*/  IMAD.WIDE R16, R38, 0x60, R16 ;  /* 0x0000006026107825 */ /* 0x000fc800078e0210 */
[----:B------:R-:W-:Y:S01]  /*46a0*/  IMAD.IADD R41, R19, 0x1, R41 ;  /* 0x0000000113297824 */ /* 0x000fe200078e0229 */
[----:B--2---:R-:W-:Y:S06]  /*46b0*/  @P6 BRA `(.L_x_543) ;  /* 0x00000000002c6947 */ /* 0x004fec0003800000 */
[----:B------:R-:W2:Y:S01]  /*46c0*/  LDS.128 R36, [R0+0x9000] ;  /* 0x0090000000247984 */ /* 0x000ea20000000c00 */
[----:B------:R-:W-:Y:S01]  /*46d0*/  ULDC.64 UR6, c[0x0][0x848] ;  /* 0x0002120000067ab9 */ /* 0x000fe20000000a00 */
[----:B------:R-:W-:Y:S02]  /*46e0*/  IMAD.MOV.U32 R40, RZ, RZ, R18 ;  /* 0x000000ffff287224 */ /* 0x000fe400078e0012 */
[----:B------:R-:W-:Y:S02]  /*46f0*/  IMAD R43, R17, UR6, RZ ;  /* 0x00000006112b7c24 */ /* 0x000fe4000f8e02ff */
[----:B------:R-:W-:-:S04]  /*4700*/  IMAD.WIDE.U32 R34, R16, UR6, R40 ;  /* 0x0000000610227c25 */ /* 0x000fc8000f8e0028 */
[----:B------:R-:W-:Y:S01]  /*4710*/  IMAD R43, R16, UR7, R43 ;  /* 0x00000007102b7c24 */ /* 0x000fe2000f8e022b */
[----:B------:R-:W-:Y:S02]  /*4720*/  ULDC.64 UR6, c[0x0][0x830] ;  /* 0x00020c0000067ab9 */ /* 0x000fe40000000a00 */
[----:B------:R-:W-:Y:S01]  /*4730*/  LEA R42, P6, R34, UR6, 0x1 ;  /* 0x00000006222a7c11 */ /* 0x000fe2000f8c08ff */
[----:B------:R-:W-:-:S05]  /*4740*/  IMAD.IADD R35, R35, 0x1, R43 ;  /* 0x0000000123237824 */ /* 0x000fca00078e022b */
[----:B------:R-:W-:-:S05]  /*4750*/  LEA.HI.X R43, R34, UR7, R35, 0x1, P6 ;  /* 0x00000007222b7c11 */ /* 0x000fca000b0f0c23 */
[----:B--2---:R2:W-:Y:S02]  /*4760*/  STG.E.128 desc[UR38][R42.64], R36 ;  /* 0x000000242a007986 */ /* 0x0045e4000c101d26 */
.L_x_543:
[----:B------:R-:W-:Y:S05]  /*4770*/  BSYNC B0 ;  /* 0x0000000000007941 */ /* 0x000fea0003800000 */
.L_x_542:
[----:B------:R-:W-:Y:S04]  /*4780*/  BSSY B0, `(.L_x_544) ;  /* 0x000000f000007945 */ /* 0x000fe80003800000 */
[----:B------:R-:W-:Y:S05]  /*4790*/  @P0 BRA `(.L_x_545) ;  /* 0x0000000000340947 */ /* 0x000fea0003800000 */
[----:B--2---:R-:W-:Y:S01]  /*47a0*/  IADD3 R37, P0, R16, 0x10, RZ ;  /* 0x0000001010257810 */ /* 0x004fe20007f1e0ff */
[----:B------:R-:W-:Y:S01]  /*47b0*/  ULDC.64 UR6, c[0x0][0x848] ;  /* 0x0002120000067ab9 */ /* 0x000fe20000000a00 */
[----:B------:R-:W-:-:S03]  /*47c0*/  IMAD.MOV.U32 R35, RZ, RZ, R41 ;  /* 0x000000ffff237224 */ /* 0x000fc600078e0029 */
[----:B------:R-:W-:-:S04]  /*47d0*/  IMAD.X R34, RZ, RZ, R17, P0 ;  /* 0x000000ffff227224 */ /* 0x000fc800000e0611 */
[----:B------:R-:W-:Y:S02]  /*47e0*/  IMAD R36, R34, UR6, RZ ;  /* 0x0000000622247c24 */ /* 0x000fe4000f8e02ff */
[----:B------:R-:W-:-:S04]  /*47f0*/  IMAD.MOV.U32 R34, RZ, RZ, R18 ;  /* 0x000000ffff227224 */ /* 0x000fc800078e0012 */
[----:B------:R-:W-:-:S04]  /*4800*/  IMAD.WIDE.U32 R34, R37, UR6, R34 ;  /* 0x0000000625227c25 */ /* 0x000fc8000f8e0022 */
[----:B------:R-:W-:Y:S01]  /*4810*/  IMAD R37, R37, UR7, R36 ;  /* 0x0000000725257c24 */ /* 0x000fe2000f8e0224 */
[----:B------:R-:W-:Y:S02]  /*4820*/  ULDC.64 UR6, c[0x0][0x830] ;  /* 0x00020c0000067ab9 */ /* 0x000fe40000000a00 */
[----:B------:R-:W-:Y:S01]  /*4830*/  LEA R36, P0, R34, UR6, 0x1 ;  /* 0x0000000622247c11 */ /* 0x000fe2000f8008ff */
[----:B------:R-:W-:-:S05]  /*4840*/  IMAD.IADD R35, R35, 0x1, R37 ;  /* 0x0000000123237824 */ /* 0x000fca00078e0225 */
[----:B------:R-:W-:-:S05]  /*4850*/  LEA.HI.X R37, R34, UR7, R35, 0x1, P0 ;  /* 0x0000000722257c11 */ /* 0x000fca00080f0c23 */
[----:B------:R2:W-:Y:S02]  /*4860*/  STG.E.128 desc[UR38][R36.64], R28 ;  /* 0x0000001c24007986 */ /* 0x0005e4000c101d26 */
.L_x_545:
[----:B------:R-:W-:Y:S05]  /*4870*/  BSYNC B0 ;  /* 0x0000000000007941 */ /* 0x000fea0003800000 */
.L_x_544:
[----:B--2---:R2:W1:Y:S01]  /*4880*/  LDS.128 R28, [R0+0xa000] ;  /* 0x00a00000001c7984 */ /* 0x0044620000000c00 */
[C---:B------:R-:W-:Y:S01]  /*4890*/  ISETP.GE.OR P6, PT, R2.reuse, UR8, P5 ;  /* 0x0000000802007c0c */ /* 0x040fe2000afc6670 */
[----:B------:R-:W-:Y:S01]  /*48a0*/  BSSY B0, `(.L_x_546) ;  /* 0x0000010000007945 */ /* 0x000fe20003800000 */
[----:B------:R-:W-:-:S11]  /*48b0*/  ISETP.GE.OR P0, PT, R2, UR8, P2 ;  /* 0x0000000802007c0c */ /* 0x000fd60009706670 */
[----:B--2---:R-:W-:Y:S05]  /*48c0*/  @P6 BRA `(.L_x_547) ;  /* 0x0000000000346947 */ /* 0x004fea0003800000 */
[----:B------:R-:W-:Y:S01]  /*48d0*/  IADD3 R37, P6, R16, 0x20, RZ ;  /* 0x0000002010257810 */ /* 0x000fe20007fde0ff */
        /* <DEDUP_REMOVED lines=11> */
[----:B-1----:R2:W-:Y:S02]  /*4990*/  STG.E.128 desc[UR38][R36.64], R28 ;  /* 0x0000001c24007986 */ /* 0x0025e4000c101d26 */
.L_x_547:
[----:B------:R-:W-:Y:S05]  /*49a0*/  BSYNC B0 ;  /* 0x0000000000007941 */ /* 0x000fea0003800000 */
.L_x_546:
[----:B-12---:R1:W2:Y:S01]  /*49b0*/  LDS.128 R28, [R0+0xa800] ;  /* 0x00a80000001c7984 */ /* 0x0062a20000000c00 */
[----:B------:R-:W-:Y:S01]  /*49c0*/  BSSY B0, `(.L_x_548) ;  /* 0x0000010000007945 */ /* 0x000fe20003800000 */
[----:B------:R-:W-:-:S03]  /*49d0*/  VIADD R45, R45, 0x50 ;  /* 0x000000502d2d7836 */ /* 0x000fc60000000000 */
[----:B------:R-:W-:Y:S05]  /*49e0*/  @P0 BRA `(.L_x_549) ;  /* 0x0000000000340947 */ /* 0x000fea0003800000 */
        /* <DEDUP_REMOVED lines=12> */
[----:B--2---:R2:W-:Y:S02]  /*4ab0*/  STG.E.128 desc[UR38][R36.64], R28 ;  /* 0x0000001c24007986 */ /* 0x0045e4000c101d26 */
.L_x_549:
[----:B------:R-:W-:Y:S05]  /*4ac0*/  BSYNC B0 ;  /* 0x0000000000007941 */ /* 0x000fea0003800000 */
.L_x_548:
[----:B--2---:R2:W1:Y:S01]  /*4ad0*/  LDS.128 R28, [R0+0xb000] ;  /* 0x00b00000001c7984 */ /* 0x0044620000000c00 */
[----:B------:R-:W-:Y:S01]  /*4ae0*/  ISETP.GE.OR P6, PT, R2, UR8, P1 ;  /* 0x0000000802007c0c */ /* 0x000fe20008fc6670 */
[----:B------:R-:W-:Y:S01]  /*4af0*/  BSSY B0, `(.L_x_550) ;  /* 0x0000010000007945 */ /* 0x000fe20003800000 */
[----:B------:R-:W-:-:S11]  /*4b00*/  ISETP.GE.AND P0, PT, R45, R46, PT ;  /* 0x0000002e2d00720c */ /* 0x000fd60003f06270 */
        /* <DEDUP_REMOVED lines=14> */
.L_x_551:
[----:B------:R-:W-:Y:S05]  /*4bf0*/  BSYNC B0 ;  /* 0x0000000000007941 */ /* 0x000fea0003800000 */
.L_x_550:
[----:B-1----:R-:W-:Y:S01]  /*4c00*/  IMAD R28, R32, UR4, RZ ;  /* 0x00000004201c7c24 */ /* 0x002fe2000f8e02ff */
[----:B------:R-:W-:Y:S01]  /*4c10*/  ISETP.GE.OR P6, PT, R2, UR8, P0 ;  /* 0x0000000802007c0c */ /* 0x000fe200087c6670 */
[----:B------:R-:W-:Y:S01]  /*4c20*/  BSSY B0, `(.L_x_552) ;  /* 0x0000011000007945 */ /* 0x000fe20003800000 */
[----:B------:R-:W-:-:S04]  /*4c30*/  IMAD.WIDE.U32 R34, R32, UR5, R2 ;  /* 0x0000000520227c25 */ /* 0x000fc8000f8e0002 */
[----:B------:R-:W-:Y:S02]  /*4c40*/  IMAD R37, R33, UR5, R28 ;  /* 0x0000000521257c24 */ /* 0x000fe4000f8e021c */
[----:B------:R1:W1:Y:S05]  /*4c50*/  LDS.128 R28, [R0+0xb800] ;  /* 0x00b80000001c7984 */ /* 0x00026a0000000c00 */
[----:B------:R-:W-:Y:S05]  /*4c60*/  @P6 BRA `(.L_x_553) ;  /* 0x0000000000306947 */ /* 0x000fea0003800000 */
[----:B------:R-:W-:Y:S01]  /*4c70*/  IADD3 R33, P6, R16, 0x50, RZ ;  /* 0x0000005010217810 */ /* 0x000fe20007fde0ff */
[----:B------:R-:W-:-:S04]  /*4c80*/  ULDC.64 UR6, c[0x0][0x848] ;  /* 0x0002120000067ab9 */ /* 0x000fc80000000a00 */
[----:B------:R-:W-:-:S04]  /*4c90*/  IMAD.X R19, RZ, RZ, R17, P6 ;  /* 0x000000ffff137224 */ /* 0x000fc800030e0611 */
[----:B------:R-:W-:Y:S02]  /*4ca0*/  IMAD R32, R19, UR6, RZ ;  /* 0x0000000613207c24 */ /* 0x000fe4000f8e02ff */
[----:B------:R-:W-:Y:S02]  /*4cb0*/  IMAD.MOV.U32 R19, RZ, RZ, R41 ;  /* 0x000000ffff137224 */ /* 0x000fe400078e0029 */
[----:B------:R-:W-:-:S04]  /*4cc0*/  IMAD.WIDE.U32 R18, R33, UR6, R18 ;  /* 0x0000000621127c25 */ /* 0x000fc8000f8e0012 */
[----:B------:R-:W-:Y:S01]  /*4cd0*/  IMAD R33, R33, UR7, R32 ;  /* 0x0000000721217c24 */ /* 0x000fe2000f8e0220 */
[----:B------:R-:W-:Y:S02]  /*4ce0*/  ULDC.64 UR6, c[0x0][0x830] ;  /* 0x00020c0000067ab9 */ /* 0x000fe40000000a00 */
[----:B------:R-:W-:Y:S01]  /*4cf0*/  LEA R32, P6, R18, UR6, 0x1 ;  /* 0x0000000612207c11 */ /* 0x000fe2000f8c08ff */
[----:B------:R-:W-:-:S05]  /*4d00*/  IMAD.IADD R19, R19, 0x1, R33 ;  /* 0x0000000113137824 */ /* 0x000fca00078e0221 */
[----:B------:R-:W-:-:S05]  /*4d10*/  LEA.HI.X R33, R18, UR7, R19, 0x1, P6 ;  /* 0x0000000712217c11 */ /* 0x000fca000b0f0c13 */
[----:B-1----:R1:W-:Y:S02]  /*4d20*/  STG.E.128 desc[UR38][R32.64], R28 ;  /* 0x0000001c20007986 */ /* 0x0023e4000c101d26 */
.L_x_553:
[----:B------:R-:W-:Y:S05]  /*4d30*/  BSYNC B0 ;  /* 0x0000000000007941 */ /* 0x000fea0003800000 */
.L_x_552:
[----:B-1----:R1:W1:Y:S01]  /*4d40*/  LDS.128 R28, [R0] ;  /* 0x00000000001c7984 */ /* 0x0022620000000c00 */
[----:B------:R-:W-:Y:S01]  /*4d50*/  ULDC UR6, c[0x0][0x80c] ;  /* 0x0002030000067ab9 */ /* 0x000fe20000000800 */
[----:B------:R-:W-:Y:S01]  /*4d60*/  ULDC.64 UR4, c[0x0][0x828] ;  /* 0x00020a0000047ab9 */ /* 0x000fe20000000a00 */
[----:B------:R-:W-:Y:S01]  /*4d70*/  ISETP.GE.OR P3, PT, R2, UR6, P3 ;  /* 0x0000000602007c0c */ /* 0x000fe20009f66670 */
[----:B------:R-:W-:Y:S01]  /*4d80*/  IMAD.IADD R35, R35, 0x1, R37 ;  /* 0x0000000123237824 */ /* 0x000fe200078e0225 */
[----:B------:R-:W-:Y:S01]  /*4d90*/  BSSY B0, `(.L_x_554) ;  /* 0x0000015000007945 */ /* 0x000fe20003800000 */
[----:B------:R-:W-:Y:S01]  /*4da0*/  IMAD R3, R44, UR4, RZ ;  /* 0x000000042c037c24 */ /* 0x000fe2000f8e02ff */
[C---:B------:R-:W-:Y:S01]  /*4db0*/  ISETP.GE.OR P4, PT, R2.reuse, UR6, P4 ;  /* 0x0000000602007c0c */ /* 0x040fe2000a786670 */
[C---:B------:R-:W-:Y:S01]  /*4dc0*/  IMAD.WIDE.U32 R34, R47.reuse, UR4, R34 ;  /* 0x000000042f227c25 */ /* 0x040fe2000f8e0022 */
[C---:B------:R-:W-:Y:S02]  /*4dd0*/  ISETP.GE.OR P5, PT, R2.reuse, UR6, P5 ;  /* 0x0000000602007c0c */ /* 0x040fe4000afa6670 */
[C---:B------:R-:W-:Y:S01]  /*4de0*/  ISETP.GE.OR P2, PT, R2.reuse, UR6, P2 ;  /* 0x0000000602007c0c */ /* 0x040fe20009746670 */
[----:B------:R-:W-:Y:S01]  /*4df0*/  IMAD R3, R47, UR5, R3 ;  /* 0x000000052f037c24 */ /* 0x000fe2000f8e0203 */
[----:B------:R-:W-:-:S02]  /*4e00*/  ISETP.GE.OR P1, PT, R2, UR6, P1 ;  /* 0x0000000602007c0c */ /* 0x000fc40008f26670 */
[----:B------:R-:W-:Y:S01]  /*4e10*/  ISETP.GE.OR P0, PT, R2, UR6, P0 ;  /* 0x0000000602007c0c */ /* 0x000fe20008706670 */
[----:B------:R-:W-:Y:S01]  /*4e20*/  IMAD.IADD R19, R35, 0x1, R3 ;  /* 0x0000000123137824 */ /* 0x000fe200078e0203 */
[----:B------:R-:W-:Y:S11]  /*4e30*/  @P3 BRA `(.L_x_555) ;  /* 0x0000000000283947 */ /* 0x000ff60003800000 */
        /* <DEDUP_REMOVED lines=9> */
[----:B-1----:R1:W-:Y:S02]  /*4ed0*/  STG.E.128 desc[UR38][R32.64], R28 ;  /* 0x0000001c20007986 */ /* 0x0023e4000c101d26 */
.L_x_555:
[----:B------:R-:W-:Y:S05]  /*4ee0*/  BSYNC B0 ;  /* 0x0000000000007941 */ /* 0x000fea0003800000 */
.L_x_554:
[----:B------:R-:W-:Y:S04]  /*4ef0*/  BSSY B0, `(.L_x_556) ;  /* 0x000000f000007945 */ /* 0x000fe80003800000 */
[----:B------:R-:W-:Y:S05]  /*4f00*/  @P4 BRA `(.L_x_557) ;  /* 0x0000000000344947 */ /* 0x000fea0003800000 */
[----:B-1----:R-:W-:Y:S01]  /*4f10*/  IADD3 R29, P3, R16, 0x10, RZ ;  /* 0x00000010101d7810 */ /* 0x002fe20007f7e0ff */
[----:B------:R-:W-:Y:S01]  /*4f20*/  ULDC.64 UR4, c[0x0][0x818] ;  /* 0x0002060000047ab9 */ /* 0x000fe20000000a00 */
[----:B------:R-:W-:Y:S02]  /*4f30*/  IMAD.MOV.U32 R2, RZ, RZ, R34 ;  /* 0x000000ffff027224 */ /* 0x000fe400078e0022 */
[----:B------:R-:W-:Y:S02]  /*4f40*/  IMAD.MOV.U32 R3, RZ, RZ, R19 ;  /* 0x000000ffff037224 */ /* 0x000fe400078e0013 */
[----:B--2---:R-:W-:Y:S02]  /*4f50*/  IMAD.X R0, RZ, RZ, R17, P3 ;  /* 0x000000ffff007224 */ /* 0x004fe400018e0611 */
[----:B------:R-:W-:-:S04]  /*4f60*/  IMAD.WIDE.U32 R2, R29, UR4, R2 ;  /* 0x000000041d027c25 */ /* 0x000fc8000f8e0002 */
[----:B------:R-:W-:-:S04]  /*4f70*/  IMAD R0, R0, UR4, RZ ;  /* 0x0000000400007c24 */ /* 0x000fc8000f8e02ff */
[----:B------:R-:W-:Y:S01]  /*4f80*/  IMAD R29, R29, UR5, R0 ;  /* 0x000000051d1d7c24 */ /* 0x000fe2000f8e0200 */
[----:B------:R-:W-:Y:S02]  /*4f90*/  ULDC.64 UR4, c[0x0][0x800] ;  /* 0x0002000000047ab9 */ /* 0x000fe40000000a00 */
[----:B------:R-:W-:Y:S01]  /*4fa0*/  LEA R28, P3, R2, UR4, 0x1 ;  /* 0x00000004021c7c11 */ /* 0x000fe2000f8608ff */
[----:B------:R-:W-:-:S05]  /*4fb0*/  IMAD.IADD R3, R3, 0x1, R29 ;  /* 0x0000000103037824 */ /* 0x000fca00078e021d */
[----:B------:R-:W-:-:S05]  /*4fc0*/  LEA.HI.X R29, R2, UR5, R3, 0x1, P3 ;  /* 0x00000005021d7c11 */ /* 0x000fca00098f0c03 */
[----:B---3--:R1:W-:Y:S02]  /*4fd0*/  STG.E.128 desc[UR38][R28.64], R4 ;  /* 0x000000041c007986 */ /* 0x0083e4000c101d26 */
.L_x_557:
[----:B------:R-:W-:Y:S05]  /*4fe0*/  BSYNC B0 ;  /* 0x0000000000007941 */ /* 0x000fea0003800000 */
.L_x_556:
[----:B------:R-:W-:Y:S04]  /*4ff0*/  BSSY B0, `(.L_x_558) ;  /* 0x000000f000007945 */ /* 0x000fe80003800000 */
[----:B------:R-:W-:Y:S05]  /*5000*/  @P5 BRA `(.L_x_559) ;  /* 0x0000000000345947 */ /* 0x000fea0003800000 */
[----:B-1-3--:R-:W-:Y:S01]  /*5010*/  IADD3 R5, P3, R16, 0x20, RZ ;  /* 0x0000002010057810 */ /* 0x00afe20007f7e0ff */
        /* <DEDUP_REMOVED lines=11> */
[----:B----4-:R1:W-:Y:S02]  /*50d0*/  STG.E.128 desc[UR38][R4.64], R8 ;  /* 0x0000000804007986 */ /* 0x0103e4000c101d26 */
.L_x_559:
[----:B------:R-:W-:Y:S05]  /*50e0*/  BSYNC B0 ;  /* 0x0000000000007941 */ /* 0x000fea0003800000 */
.L_x_558:
        /* <DEDUP_REMOVED lines=14> */
[----:B------:R1:W-:Y:S02]  /*51d0*/  STG.E.128 desc[UR38][R4.64], R12 ;  /* 0x0000000c04007986 */ /* 0x0003e4000c101d26 */
.L_x_561:
[----:B------:R-:W-:Y:S05]  /*51e0*/  BSYNC B0 ;  /* 0x0000000000007941 */ /* 0x000fea0003800000 */
.L_x_560:
        /* <DEDUP_REMOVED lines=15> */
.L_x_563:
[----:B------:R-:W-:Y:S05]  /*52e0*/  BSYNC B0 ;  /* 0x0000000000007941 */ /* 0x000fea0003800000 */
.L_x_562:
        /* <DEDUP_REMOVED lines=13> */
[----:B------:R1:W-:Y:S01]  /*53c0*/  STG.E.128 desc[UR38][R4.64], R24 ;  /* 0x0000001804007986 */ /* 0x0003e2000c101d26 */
[----:B------:R-:W-:Y:S05]  /*53d0*/  BRA `(.L_x_516) ;  /* 0x0000004800b47947 */ /* 0x000fea0003800000 */
.L_x_540:
[----:B------:R-:W3:Y:S08]  /*53e0*/  LDC.64 R4, c[0x0][0x870] ;  /* 0x00021c00ff047b82 */ /* 0x000ef00000000a00 */
[----:B-12---:R-:W1:Y:S01]  /*53f0*/  LDC.64 R2, c[0x0][0x870] ;  /* 0x00021c00ff027b82 */ /* 0x006e620000000a00 */
[----:B------:R-:W-:Y:S01]  /*5400*/  ULDC UR4, c[0x0][0x808] ;  /* 0x0002020000047ab9 */ /* 0x000fe20000000800 */
[----:B------:R-:W2:Y:S06]  /*5410*/  S2R R13, SR_CTAID.X ;  /* 0x00000000000d7919 */ /* 0x000eac0000002500 */
[----:B------:R-:W4:Y:S01]  /*5420*/  LDC.64 R14, c[0x0][0x820] ;  /* 0x00020800ff0e7b82 */ /* 0x000f220000000a00 */
[----:B---3--:R-:W-:-:S04]  /*5430*/  ISETP.NE.U32.AND P0, PT, R4, RZ, PT ;  /* 0x000000ff0400720c */ /* 0x008fc80003f05070 */
[----:B------:R-:W-:Y:S01]  /*5440*/  ISETP.NE.AND.EX P0, PT, R5, RZ, PT, P0 ;  /* 0x000000ff0500720c */ /* 0x000fe20003f05300 */
[----:B-1----:R-:W-:Y:S02]  /*5450*/  IMAD.WIDE R4, R18, 0x4, R2 ;  /* 0x0000000412047825 */ /* 0x002fe400078e0202 */
[----:B------:R-:W1:Y:S02]  /*5460*/  LDC.64 R2, c[0x0][0x878] ;  /* 0x00021e00ff027b82 */ /* 0x000e640000000a00 */
[----:B------:R-:W-:-:S08]  /*5470*/  IMAD.U32 R0, RZ, RZ, UR4 ;  /* 0x00000004ff007e24 */ /* 0x000fd0000f8e00ff */
[----:B------:R-:W3:Y:S01]  /*5480*/  @P0 LDG.E R9, desc[UR38][R4.64] ;  /* 0x0000002604090981 */ /* 0x000ee2000c1e1900 */
[----:B-1----:R-:W-:-:S04]  /*5490*/  ISETP.NE.U32.AND P1, PT, R2, RZ, PT ;  /* 0x000000ff0200720c */ /* 0x002fc80003f25070 */
[----:B------:R-:W-:-:S13]  /*54a0*/  ISETP.NE.AND.EX P1, PT, R3, RZ, PT, P1 ;  /* 0x000000ff0300720c */ /* 0x000fda0003f25310 */
[----:B------:R-:W1:Y:S02]  /*54b0*/  @P1 LDC.64 R2, c[0x0][0x878] ;  /* 0x00021e00ff021b82 */ /* 0x000e640000000a00 */
[----:B-1----:R-:W-:-:S05]  /*54c0*/  @P1 IMAD.WIDE R6, R18, 0x4, R2 ;  /* 0x0000000412061825 */ /* 0x002fca00078e0202 */
[----:B------:R1:W5:Y:S01]  /*54d0*/  @P1 LDG.E R0, desc[UR38][R6.64] ;  /* 0x0000002606001981 */ /* 0x000362000c1e1900 */
[----:B------:R-:W1:Y:S01]  /*54e0*/  S2UR UR4, SR_CTAID.Y ;  /* 0x00000000000479c3 */ /* 0x000e620000002600 */
[----:B------:R-:W2:Y:S02]  /*54f0*/  S2R R2, SR_TID.X ;  /* 0x0000000000027919 */ /* 0x000ea40000002100 */
[----:B--2---:R-:W-:Y:S01]  /*5500*/  VIADD R8, R2, 0xffffff80 ;  /* 0xffffff8002087836 */ /* 0x004fe20000000000 */
[----:B------:R-:W-:-:S03]  /*5510*/  CS2R R2, SRZ ;  /* 0x0000000000027805 */ /* 0x000fc6000001ff00 */
[----:B------:R-:W-:-:S05]  /*5520*/  IMAD.HI R10, R8, 0x2aaaaaab, RZ ;  /* 0x2aaaaaab080a7827 */ /* 0x000fca00078e02ff */
[----:B------:R-:W-:-:S04]  /*5530*/  SHF.R.U32.HI R11, RZ, 0x1f, R10 ;  /* 0x0000001fff0b7819 */ /* 0x000fc8000001160a */
[----:B------:R-:W-:Y:S02]  /*5540*/  LEA.HI.SX32 R17, R10, R11, 0x1e ;  /* 0x0000000b0a117211 */ /* 0x000fe400078ff2ff */
[--C-:B---3--:R-:W-:Y:S01]  /*5550*/  @P0 SHF.R.S32.HI R3, RZ, 0x1f, R9.reuse ;  /* 0x0000001fff030819 */ /* 0x108fe20000011409 */
[----:B------:R-:W-:Y:S01]  /*5560*/  @P0 IMAD.MOV.U32 R2, RZ, RZ, R9 ;  /* 0x000000ffff020224 */ /* 0x000fe200078e0009 */
[----:B-1--4-:R-:W-:Y:S06]  /*5570*/  @P1 BRA `(.L_x_564) ;  /* 0x0000000000101947 */ /* 0x012fec0003800000 */
[----:B------:R-:W-:Y:S05]  /*5580*/  @!P0 BRA `(.L_x_564) ;  /* 0x00000000000c8947 */ /* 0x000fea0003800000 */
[----:B------:R-:W2:Y:S04]  /*5590*/  LDG.E R7, desc[UR38][R4.64] ;  /* 0x0000002604077981 */ /* 0x000ea8000c1e1900 */
[----:B-----5:R-:W2:Y:S02]  /*55a0*/  LDG.E R0, desc[UR38][R4.64+0x4] ;  /* 0x0000042604007981 */ /* 0x020ea4000c1e1900 */
[----:B--2---:R-:W-:-:S07]  /*55b0*/  IMAD.IADD R0, R0, 0x1, -R7 ;  /* 0x0000000100007824 */ /* 0x004fce00078e0a07 */
.L_x_564:
[----:B------:R-:W-:Y:S01]  /*55c0*/  IMAD R8, R17, -0x18, R8 ;  /* 0xffffffe811087824 */ /* 0x000fe200078e0208 */
[----:B------:R-:W-:Y:S01]  /*55d0*/  USHF.R.S32.HI UR5, URZ, 0x1f, UR4 ;  /* 0x0000001f3f057899 */ /* 0x000fe20008011404 */
[----:B-----5:R-:W-:Y:S01]  /*55e0*/  IMAD R12, R13, -0x60, R0 ;  /* 0xffffffa00d0c7824 */ /* 0x020fe200078e0200 */
[----:B------:R-:W1:Y:S01]  /*55f0*/  LDC.64 R20, c[0x0][0x850] ;  /* 0x00021400ff147b82 */ /* 0x000e620000000a00 */
[C---:B------:R-:W-:Y:S01]  /*5600*/  VIADD R5, R17.reuse, 0x10 ;  /* 0x0000001011057836 */ /* 0x040fe20000000000 */
[----:B------:R-:W-:Y:S01]  /*5610*/  ULDC UR8, c[0x0][0x80c] ;  /* 0x0002030000087ab9 */ /* 0x000fe20000000800 */
[----:B------:R-:W-:Y:S01]  /*5620*/  IMAD.SHL.U32 R10, R8, 0x8, RZ ;  /* 0x00000008080a7824 */ /* 0x000fe200078e00ff */
[-C--:B------:R-:W-:Y:S01]  /*5630*/  ISETP.GE.AND P3, PT, R17, R12.reuse, PT ;  /* 0x0000000c1100720c */ /* 0x080fe20003f66270 */
[C---:B------:R-:W-:Y:S01]  /*5640*/  IMAD R0, R14.reuse, UR5, RZ ;  /* 0x000000050e007c24 */ /* 0x040fe2000f8e02ff */
[-C--:B------:R-:W-:Y:S01]  /*5650*/  ISETP.GE.AND P4, PT, R5, R12.reuse, PT ;  /* 0x0000000c0500720c */ /* 0x080fe20003f86270 */
[----:B------:R-:W-:Y:S01]  /*5660*/  VIADD R5, R17, 0x20 ;  /* 0x0000002011057836 */ /* 0x000fe20000000000 */
[----:B------:R-:W-:Y:S01]  /*5670*/  SHF.R.S32.HI R11, RZ, 0x1f, R10 ;  /* 0x0000001fff0b7819 */ /* 0x000fe2000001140a */
[----:B------:R-:W-:Y:S01]  /*5680*/  IMAD R15, R15, UR4, R0 ;  /* 0x000000040f0f7c24 */ /* 0x000fe2000f8e0200 */
[----:B------:R-:W-:Y:S01]  /*5690*/  SHF.R.S32.HI R0, RZ, 0x1f, R18 ;  /* 0x0000001fff007819 */ /* 0x000fe20000011412 */
[----:B------:R-:W-:Y:S01]  /*56a0*/  VIADD R7, R17, 0x30 ;  /* 0x0000003011077836 */ /* 0x000fe20000000000 */
[-C--:B------:R-:W-:Y:S01]  /*56b0*/  ISETP.GE.AND P5, PT, R5, R12.reuse, PT ;  /* 0x0000000c0500720c */ /* 0x080fe20003fa6270 */
[----:B------:R-:W-:Y:S01]  /*56c0*/  IMAD.WIDE.U32 R4, R14, UR4, R10 ;  /* 0x000000040e047c25 */ /* 0x000fe2000f8e000a */
[----:B------:R-:W-:Y:S01]  /*56d0*/  ISETP.GE.OR P6, PT, R10, UR8, P3 ;  /* 0x000000080a007c0c */ /* 0x000fe20009fc6670 */
[----:B------:R-:W-:Y:S01]  /*56e0*/  ULDC.64 UR6, c[0x0][0x828] ;  /* 0x00020a0000067ab9 */ /* 0x000fe20000000a00 */
[----:B------:R-:W-:Y:S01]  /*56f0*/  SEL R14, R0, RZ, !P0 ;  /* 0x000000ff000e7207 */ /* 0x000fe20004000000 */
[----:B------:R-:W-:Y:S01]  /*5700*/  IMAD.IADD R5, R5, 0x1, R15 ;  /* 0x0000000105057824 */ /* 0x000fe200078e020f */
[----:B------:R-:W-:Y:S01]  /*5710*/  ISETP.GE.AND P2, PT, R7, R12, PT ;  /* 0x0000000c0700720c */ /* 0x000fe20003f46270 */
[C---:B------:R-:W-:Y:S01]  /*5720*/  VIADD R7, R17.reuse, 0x40 ;  /* 0x0000004011077836 */ /* 0x040fe20000000000 */
[C---:B------:R-:W-:Y:S01]  /*5730*/  IADD3 R2, P1, R17.reuse, R2, RZ ;  /* 0x0000000211027210 */ /* 0x040fe20007f3e0ff */
[----:B------:R-:W-:Y:S01]  /*5740*/  IMAD R0, R14, UR6, RZ ;  /* 0x000000060e007c24 */ /* 0x000fe2000f8e02ff */
[----:B------:R-:W-:Y:S01]  /*5750*/  SEL R15, R18, RZ, !P0 ;  /* 0x000000ff120f7207 */ /* 0x000fe20004000000 */
[----:B------:R-:W-:Y:S01]  /*5760*/  BSSY B0, `(.L_x_565) ;  /* 0x0000013000007945 */ /* 0x000fe20003800000 */
[----:B------:R-:W-:-:S02]  /*5770*/  LEA.HI.X.SX32 R3, R17, R3, 0x1, P1 ;  /* 0x0000000311037211 */ /* 0x000fc400008f0eff */
[----:B------:R-:W-:Y:S01]  /*5780*/  ISETP.GE.AND P1, PT, R7, R12, PT ;  /* 0x0000000c0700720c */ /* 0x000fe20003f26270 */
[C---:B------:R-:W-:Y:S01]  /*5790*/  IMAD R7, R15.reuse, UR7, R0 ;  /* 0x000000070f077c24 */ /* 0x040fe2000f8e0200 */
[----:B------:R-:W-:Y:S01]  /*57a0*/  ISETP.GE.OR P0, PT, R10, UR8, P4 ;  /* 0x000000080a007c0c */ /* 0x000fe2000a706670 */
[----:B------:R-:W-:-:S04]  /*57b0*/  IMAD.WIDE.U32 R8, R15, UR6, R4 ;  /* 0x000000060f087c25 */ /* 0x000fc8000f8e0004 */
[----:B------:R-:W-:-:S04]  /*57c0*/  IMAD.WIDE R2, R13, 0x60, R2 ;  /* 0x000000600d027825 */ /* 0x000fc800078e0202 */
[----:B------:R-:W-:Y:S01]  /*57d0*/  IMAD.IADD R7, R9, 0x1, R7 ;  /* 0x0000000109077824 */ /* 0x000fe200078e0207 */
[----:B------:R-:W-:Y:S06]  /*57e0*/  @P6 BRA `(.L_x_566) ;  /* 0x0000000000286947 */ /* 0x000fec0003800000 */
        /* <DEDUP_REMOVED lines=9> */
[----:B------:R2:W-:Y:S02]  /*5880*/  STG.E.128 desc[UR38][R18.64], RZ ;  /* 0x000000ff12007986 */ /* 0x0005e4000c101d26 */
.L_x_566:
[----:B------:R-:W-:Y:S05]  /*5890*/  BSYNC B0 ;  /* 0x0000000000007941 */ /* 0x000fea0003800000 */
.L_x_565:
[----:B------:R-:W-:Y:S01]  /*58a0*/  BSSY B0, `(.L_x_567) ;  /* 0x0000010000007945 */ /* 0x000fe20003800000 */
[----:B------:R-:W-:-:S03]  /*58b0*/  ISETP.GE.OR P6, PT, R10, UR8, P5 ;  /* 0x000000080a007c0c */ /* 0x000fc6000afc6670 */
[----:B------:R-:W-:Y:S10]  /*58c0*/  @P0 BRA `(.L_x_568) ;  /* 0x0000000000340947 */ /* 0x000ff40003800000 */
[----:B------:R-:W-:Y:S01]  /*58d0*/  IADD3 R13, P0, R2, 0x10, RZ ;  /* 0x00000010020d7810 */ /* 0x000fe20007f1e0ff */
[----:B------:R-:W-:Y:S01]  /*58e0*/  ULDC.64 UR6, c[0x0][0x818] ;  /* 0x0002060000067ab9 */ /* 0x000fe20000000a00 */
[----:B------:R-:W-:Y:S02]  /*58f0*/  IMAD.MOV.U32 R4, RZ, RZ, R8 ;  /* 0x000000ffff047224 */ /* 0x000fe400078e0008 */
[----:B------:R-:W-:Y:S02]  /*5900*/  IMAD.MOV.U32 R5, RZ, RZ, R7 ;  /* 0x000000ffff057224 */ /* 0x000fe400078e0007 */
[----:B------:R-:W-:Y:S02]  /*5910*/  IMAD.X R0, RZ, RZ, R3, P0 ;  /* 0x000000ffff007224 */ /* 0x000fe400000e0603 */
[----:B------:R-:W-:-:S04]  /*5920*/  IMAD.WIDE.U32 R4, R13, UR6, R4 ;  /* 0x000000060d047c25 */ /* 0x000fc8000f8e0004 */
[----:B------:R-:W-:-:S04]  /*5930*/  IMAD R0, R0, UR6, RZ ;  /* 0x0000000600007c24 */ /* 0x000fc8000f8e02ff */
[----:B------:R-:W-:Y:S01]  /*5940*/  IMAD R13, R13, UR7, R0 ;  /* 0x000000070d0d7c24 */ /* 0x000fe2000f8e0200 */
[----:B------:R-:W-:Y:S02]  /*5950*/  ULDC.64 UR6, c[0x0][0x800] ;  /* 0x0002000000067ab9 */ /* 0x000fe40000000a00 */
[----:B--2---:R-:W-:Y:S01]  /*5960*/  LEA R18, P0, R4, UR6, 0x1 ;  /* 0x0000000604127c11 */ /* 0x004fe2000f8008ff */
[----:B------:R-:W-:-:S05]  /*5970*/  IMAD.IADD R5, R5, 0x1, R13 ;  /* 0x0000000105057824 */ /* 0x000fca00078e020d */
[----:B------:R-:W-:-:S05]  /*5980*/  LEA.HI.X R19, R4, UR7, R5, 0x1, P0 ;  /* 0x0000000704137c11 */ /* 0x000fca00080f0c05 */
[----:B------:R3:W-:Y:S02]  /*5990*/  STG.E.128 desc[UR38][R18.64], RZ ;  /* 0x000000ff12007986 */ /* 0x0007e4000c101d26 */
.L_x_568:
[----:B------:R-:W-:Y:S05]  /*59a0*/  BSYNC B0 ;  /* 0x0000000000007941 */ /* 0x000fea0003800000 */
.L_x_567:
        /* <DEDUP_REMOVED lines=12> */
[----:B--23--:R-:W-:Y:S01]  /*5a70*/  LEA R18, P6, R4, UR6, 0x1 ;  /* 0x0000000604127c11 */ /* 0x00cfe2000f8c08ff */
[----:B------:R-:W-:-:S05]  /*5a80*/  IMAD.IADD R5, R5, 0x1, R13 ;  /* 0x0000000105057824 */ /* 0x000fca00078e020d */
[----:B------:R-:W-:-:S05]  /*5a90*/  LEA.HI.X R19, R4, UR7, R5, 0x1, P6 ;  /* 0x0000000704137c11 */ /* 0x000fca000b0f0c05 */
[----:B------:R4:W-:Y:S02]  /*5aa0*/  STG.E.128 desc[UR38][R18.64], RZ ;  /* 0x000000ff12007986 */ /* 0x0009e4000c101d26 */
.L_x_570:
[----:B------:R-:W-:Y:S05]  /*5ab0*/  BSYNC B0 ;  /* 0x0000000000007941 */ /* 0x000fea0003800000 */
.L_x_569:
[----:B------:R-:W-:Y:S01]  /*5ac0*/  BSSY B0, `(.L_x_571) ;  /* 0x0000011000007945 */ /* 0x000fe20003800000 */
[----:B------:R-:W-:Y:S01]  /*5ad0*/  ISETP.GE.OR P6, PT, R10, UR8, P1 ;  /* 0x000000080a007c0c */ /* 0x000fe20008fc6670 */
[----:B------:R-:W-:Y:S02]  /*5ae0*/  VIADD R17, R17, 0x50 ;  /* 0x0000005011117836 */ /* 0x000fe40000000000 */
        /* <DEDUP_REMOVED lines=10> */
[----:B--234-:R-:W-:Y:S01]  /*5b90*/  LEA R18, P0, R4, UR6, 0x1 ;  /* 0x0000000604127c11 */ /* 0x01cfe2000f8008ff */
[----:B------:R-:W-:-:S05]  /*5ba0*/  IMAD.IADD R5, R5, 0x1, R13 ;  /* 0x0000000105057824 */ /* 0x000fca00078e020d */
[----:B------:R-:W-:-:S05]  /*5bb0*/  LEA.HI.X R19, R4, UR7, R5, 0x1, P0 ;  /* 0x0000000704137c11 */ /* 0x000fca00080f0c05 */
[----:B------:R2:W-:Y:S02]  /*5bc0*/  STG.E.128 desc[UR38][R18.64], RZ ;  /* 0x000000ff12007986 */ /* 0x0005e4000c101d26 */
.L_x_572:
[----:B------:R-:W-:Y:S05]  /*5bd0*/  BSYNC B0 ;  /* 0x0000000000007941 */ /* 0x000fea0003800000 */
.L_x_571:
[----:B------:R-:W-:Y:S01]  /*5be0*/  BSSY B0, `(.L_x_573) ;  /* 0x0000010000007945 */ /* 0x000fe20003800000 */
[----:B------:R-:W-:-:S03]  /*5bf0*/  ISETP.GE.AND P0, PT, R17, R12, PT ;  /* 0x0000000c1100720c */ /* 0x000fc60003f06270 */
        /* <DEDUP_REMOVED lines=10> */
[----:B------:R-:W-:Y:S01]  /*5ca0*/  LEA R12, P6, R4, UR6, 0x1 ;  /* 0x00000006040c7c11 */ /* 0x000fe2000f8c08ff */
[----:B------:R-:W-:-:S05]  /*5cb0*/  IMAD.IADD R5, R5, 0x1, R13 ;  /* 0x0000000105057824 */ /* 0x000fca00078e020d */
[----:B------:R-:W-:-:S05]  /*5cc0*/  LEA.HI.X R13, R4, UR7, R5, 0x1, P6 ;  /* 0x00000007040d7c11 */ /* 0x000fca000b0f0c05 */
[----:B------:R1:W-:Y:S02]  /*5cd0*/  STG.E.128 desc[UR38][R12.64], RZ ;  /* 0x000000ff0c007986 */ /* 0x0003e4000c101d26 */
.L_x_574:
[----:B------:R-:W-:Y:S05]  /*5ce0*/  BSYNC B0 ;  /* 0x0000000000007941 */ /* 0x000fea0003800000 */
.L_x_573:
[----:B------:R-:W-:Y:S01]  /*5cf0*/  ISETP.GE.OR P6, PT, R10, UR8, P0 ;  /* 0x000000080a007c0c */ /* 0x000fe200087c6670 */
[C---:B-1----:R-:W-:Y:S01]  /*5d00*/  IMAD R0, R20.reuse, UR5, RZ ;  /* 0x0000000514007c24 */ /* 0x042fe2000f8e02ff */
[----:B------:R-:W-:Y:S01]  /*5d10*/  ULDC UR8, c[0x0][0x83c] ;  /* 0x00020f0000087ab9 */ /* 0x000fe20000000800 */
[----:B------:R-:W-:Y:S01]  /*5d20*/  BSSY B0, `(.L_x_575) ;  /* 0x0000011000007945 */ /* 0x000fe20003800000 */
[----:B------:R-:W-:-:S04]  /*5d30*/  IMAD.WIDE.U32 R12, R20, UR4, R10 ;  /* 0x00000004140c7c25 */ /* 0x000fc8000f8e000a */
[----:B------:R-:W-:-:S05]  /*5d40*/  IMAD R21, R21, UR4, R0 ;  /* 0x0000000415157c24 */ /* 0x000fca000f8e0200 */
[----:B------:R-:W-:Y:S05]  /*5d50*/  @P6 BRA `(.L_x_576) ;  /* 0x0000000000346947 */ /* 0x000fea0003800000 */
        /* <DEDUP_REMOVED lines=13> */
.L_x_576:
[----:B------:R-:W-:Y:S05]  /*5e30*/  BSYNC B0 ;  /* 0x0000000000007941 */ /* 0x000fea0003800000 */
.L_x_575:
[----:B------:R-:W-:Y:S01]  /*5e40*/  ISETP.GE.OR P3, PT, R10, UR8, P3 ;  /* 0x000000080a007c0c */ /* 0x000fe20009f66670 */
[----:B------:R-:W-:Y:S01]  /*5e50*/  ULDC.64 UR4, c[0x0][0x858] ;  /* 0x0002160000047ab9 */ /* 0x000fe20000000a00 */
[----:B------:R-:W-:Y:S01]  /*5e60*/  IMAD.IADD R13, R13, 0x1, R21 ;  /* 0x000000010d0d7824 */ /* 0x000fe200078e0215 */
[----:B------:R-:W-:Y:S01]  /*5e70*/  BSSY B0, `(.L_x_577) ;  /* 0x0000015000007945 */ /* 0x000fe20003800000 */
[----:B------:R-:W-:Y:S01]  /*5e80*/  IMAD R0, R14, UR4, RZ ;  /* 0x000000040e007c24 */ /* 0x000fe2000f8e02ff */
[C---:B------:R-:W-:Y:S01]  /*5e90*/  ISETP.GE.OR P4, PT, R10.reuse, UR8, P4 ;  /* 0x000000080a007c0c */ /* 0x040fe2000a786670 */
[C---:B------:R-:W-:Y:S01]  /*5ea0*/  IMAD.WIDE.U32 R8, R15.reuse, UR4, R12 ;  /* 0x000000040f087c25 */ /* 0x040fe2000f8e000c */
[C---:B------:R-:W-:Y:S02]  /*5eb0*/  ISETP.GE.OR P5, PT, R10.reuse, UR8, P5 ;  /* 0x000000080a007c0c */ /* 0x040fe4000afa6670 */
[C---:B------:R-:W-:Y:S01]  /*5ec0*/  ISETP.GE.OR P2, PT, R10.reuse, UR8, P2 ;  /* 0x000000080a007c0c */ /* 0x040fe20009746670 */
[----:B-1----:R-:W-:Y:S01]  /*5ed0*/  IMAD R7, R15, UR5, R0 ;  /* 0x000000050f077c24 */ /* 0x002fe2000f8e0200 */
        /* <DEDUP_REMOVED lines=14> */
.L_x_578:
[----:B------:R-:W-:Y:S05]  /*5fc0*/  BSYNC B0 ;  /* 0x0000000000007941 */ /* 0x000fea0003800000 */
.L_x_577:
[----:B------:R-:W-:Y:S04]  /*5fd0*/  BSSY B0, `(.L_x_579) ;  /* 0x000000f000007945 */ /* 0x000fe80003800000 */
[----:B------:R-:W-:Y:S05]  /*5fe0*/  @P4 BRA `(.L_x_580) ;  /* 0x0000000000344947 */ /* 0x000fea0003800000 */
[----:B-1----:R-:W-:Y:S01]  /*5ff0*/  IADD3 R11, P3, R2, 0x10, RZ ;  /* 0x00000010020b7810 */ /* 0x002fe20007f7e0ff */
        /* <DEDUP_REMOVED lines=12> */
.L_x_580:
[----:B------:R-:W-:Y:S05]  /*60c0*/  BSYNC B0 ;  /* 0x0000000000007941 */ /* 0x000fea0003800000 */
.L_x_579:
        /* <DEDUP_REMOVED lines=15> */
.L_x_582:
[----:B------:R-:W-:Y:S05]  /*61c0*/  BSYNC B0 ;  /* 0x0000000000007941 */ /* 0x000fea0003800000 */
.L_x_581:
        /* <DEDUP_REMOVED lines=15> */
.L_x_584:
[----:B------:R-:W-:Y:S05]  /*62c0*/  BSYNC B0 ;  /* 0x0000000000007941 */ /* 0x000fea0003800000 */
.L_x_583:
        /* <DEDUP_REMOVED lines=15> */
.L_x_586:
[----:B------:R-:W-:Y:S05]  /*63c0*/  BSYNC B0 ;  /* 0x0000000000007941 */ /* 0x000fea0003800000 */
.L_x_585:
[----:B------:R-:W-:Y:S05]  /*63d0*/  @P0 BRA `(.L_x_516) ;  /* 0x0000003800b40947 */ /* 0x000fea0003800000 */
[----:B------:R-:W-:Y:S01]  /*63e0*/  IADD3 R5, P0, R2, 0x50, RZ ;  /* 0x0000005002057810 */ /* 0x000fe20007f1e0ff */
[----:B------:R-:W-:Y:S01]  /*63f0*/  ULDC.64 UR4, c[0x0][0x848] ;  /* 0x0002120000047ab9 */ /* 0x000fe20000000a00 */
[----:B------:R-:W-:-:S03]  /*6400*/  IMAD.MOV.U32 R2, RZ, RZ, R8 ;  /* 0x000000ffff027224 */ /* 0x000fc600078e0008 */
[----:B------:R-:W-:Y:S02]  /*6410*/  IMAD.X R0, RZ, RZ, R3, P0 ;  /* 0x000000ffff007224 */ /* 0x000fe400000e0603 */
        /* <DEDUP_REMOVED lines=8> */
[----:B------:R1:W-:Y:S01]  /*64a0*/  STG.E.128 desc[UR38][R4.64], RZ ;  /* 0x000000ff04007986 */ /* 0x0003e2000c101d26 */
[----:B------:R-:W-:Y:S05]  /*64b0*/  BRA `(.L_x_516) ;  /* 0x00000038007c7947 */ /* 0x000fea0003800000 */
.L_x_511:
[----:B------:R-:W-:-:S08]  /*64c0*/  NOP ;  /* 0x0000000000007918 */ /* 0x000fd00000000000 */
[----:B------:R-:W1:-:S00]  /*64d0*/  USETMAXREG.DEALLOC.CTAPOOL 0x20 ;  /* 0x00000020000079c8 */ /* 0x000e4000080e0500 */
[----:B-1----:R-:W-:-:S06]  /*64e0*/  LOP3.LUT R0, R0, 0x3, RZ, 0xc0, !PT ;  /* 0x0000000300007812 */ /* 0x002fcc00078ec0ff */
[----:B------:R-:W1:Y:S02]  /*64f0*/  SHFL.IDX PT, R0, R0, RZ, 0x1f ;  /* 0x00001fff00007589 */ /* 0x000e6400000e0000 */
[----:B-1----:R-:W-:-:S13]  /*6500*/  ISETP.NE.AND P0, PT, R0, RZ, PT ;  /* 0x000000ff0000720c */ /* 0x002fda0003f05270 */
[----:B------:R-:W-:Y:S05]  /*6510*/  @!P0 BRA `(.L_x_587) ;  /* 0x0000001000dc8947 */ /* 0x000fea0003800000 */
[----:B------:R-:W-:-:S13]  /*6520*/  ISETP.NE.AND P0, PT, R0, 0x1, PT ;  /* 0x000000010000780c */ /* 0x000fda0003f05270 */
[----:B------:R-:W-:Y:S05]  /*6530*/  @P0 BRA `(.L_x_516) ;  /* 0x00000038005c0947 */ /* 0x000fea0003800000 */
[----:B------:R-:W-:Y:S01]  /*6540*/  ULDC.64 UR4, c[0x0][0x8d8] ;  /* 0x0002360000047ab9 */ /* 0x000fe20000000a00 */
[----:B------:R-:W1:Y:S01]  /*6550*/  S2UR UR12, SR_CTAID.Z ;  /* 0x00000000000c79c3 */ /* 0x000e620000002700 */
[----:B------:R-:W-:-:S04]  /*6560*/  ISETP.NE.U32.AND P0, PT, RZ, UR4, PT ;  /* 0x00000004ff007c0c */ /* 0x000fc8000bf05070 */
[----:B------:R-:W-:-:S13]  /*6570*/  ISETP.NE.AND.EX P0, PT, RZ, UR5, PT, P0 ;  /* 0x00000005ff007c0c */ /* 0x000fda000bf05300 */
[----:B------:R-:W-:Y:S05]  /*6580*/  @!P0 BRA `(.L_x_588) ;  /* 0x00000000001c8947 */ /* 0x000fea0003800000 */
[----:B------:R-:W-:Y:S02]  /*6590*/  ULDC.64 UR4, c[0x0][0x8d8] ;  /* 0x0002360000047ab9 */ /* 0x000fe40000000a00 */
[----:B-1----:R-:W-:-:S06]  /*65a0*/  UIMAD.WIDE UR4, UR12, 0x4, UR4 ;  /* 0x000000040c0478a5 */ /* 0x002fcc000f8e0204 */
[----:B------:R-:W-:Y:S02]  /*65b0*/  IMAD.U32 R2, RZ, RZ, UR4 ;  /* 0x00000004ff027e24 */ /* 0x000fe4000f8e00ff */
[----:B------:R-:W-:-:S05]  /*65c0*/  IMAD.U32 R3, RZ, RZ, UR5 ;  /* 0x00000005ff037e24 */ /* 0x000fca000f8e00ff */
[----:B------:R-:W2:Y:S02]  /*65d0*/  LDG.E R2, desc[UR38][R2.64] ;  /* 0x0000002602027981 */ /* 0x000ea4000c1e1900 */
[----:B--2---:R-:W-:Y:S01]  /*65e0*/  R2UR UR5, R2 ;  /* 0x00000000020572ca */ /* 0x004fe200000e0000 */
[----:B------:R-:W-:-:S14]  /*65f0*/  BRA `(.L_x_589) ;  /* 0x0000000000387947 */ /* 0x000fdc0003800000 */
.L_x_588:
[----:B------:R-:W-:Y:S02]  /*6600*/  ULDC.64 UR4, c[0x0][0x8d0] ;  /* 0x0002340000047ab9 */ /* 0x000fe40000000a00 */
[----:B------:R-:W-:-:S04]  /*6610*/  ISETP.NE.U32.AND P0, PT, RZ, UR4, PT ;  /* 0x00000004ff007c0c */ /* 0x000fc8000bf05070 */
[----:B------:R-:W-:-:S13]  /*6620*/  ISETP.NE.AND.EX P0, PT, RZ, UR5, PT, P0 ;  /* 0x00000005ff007c0c */ /* 0x000fda000bf05300 */
[----:B------:R-:W-:Y:S05]  /*6630*/  @!P0 BRA `(.L_x_590) ;  /* 0x0000000000248947 */ /* 0x000fea0003800000 */
[----:B------:R-:W-:Y:S02]  /*6640*/  ULDC.64 UR4, c[0x0][0x8d0] ;  /* 0x0002340000047ab9 */ /* 0x000fe40000000a00 */
[----:B-1----:R-:W-:-:S06]  /*6650*/  UIMAD.WIDE UR4, UR12, 0x4, UR4 ;  /* 0x000000040c0478a5 */ /* 0x002fcc000f8e0204 */
[----:B------:R-:W-:Y:S02]  /*6660*/  IMAD.U32 R2, RZ, RZ, UR4 ;  /* 0x00000004ff027e24 */ /* 0x000fe4000f8e00ff */
[----:B------:R-:W-:-:S05]  /*6670*/  IMAD.U32 R3, RZ, RZ, UR5 ;  /* 0x00000005ff037e24 */ /* 0x000fca000f8e00ff */
[----:B------:R-:W2:Y:S04]  /*6680*/  LDG.E R0, desc[UR38][R2.64] ;  /* 0x0000002602007981 */ /* 0x000ea8000c1e1900 */
[----:B------:R-:W2:Y:S02]  /*6690*/  LDG.E R5, desc[UR38][R2.64+0x4] ;  /* 0x0000042602057981 */ /* 0x000ea4000c1e1900 */
[----:B--2---:R-:W-:-:S05]  /*66a0*/  IMAD.IADD R0, R5, 0x1, -R0 ;  /* 0x0000000105007824 */ /* 0x004fca00078e0a00 */
[----:B------:R-:W-:Y:S01]  /*66b0*/  R2UR UR5, R0 ;  /* 0x00000000000572ca */ /* 0x000fe200000e0000 */
[----:B------:R-:W-:-:S14]  /*66c0*/  BRA `(.L_x_589) ;  /* 0x0000000000047947 */ /* 0x000fdc0003800000 */
.L_x_590:
[----:B------:R-:W-:-:S05]  /*66d0*/  ULDC UR5, c[0x0][0x8bc] ;  /* 0x00022f0000057ab9 */ /* 0x000fca0000000800 */
.L_x_589:
[----:B------:R-:W2:Y:S02]  /*66e0*/  S2UR UR4, SR_CTAID.X ;  /* 0x00000000000479c3 */ /* 0x000ea40000002500 */
[----:B--2---:R-:W-:-:S04]  /*66f0*/  UIMAD UR4, UR4, 0x60, URZ ;  /* 0x00000060040478a4 */ /* 0x004fc8000f8e023f */
[----:B------:R-:W-:-:S04]  /*6700*/  UISETP.GE.AND UP0, UPT, UR4, UR5, UPT ;  /* 0x000000050400728c */ /* 0x000fc8000bf06270 */
[----:B-1----:R-:W-:-:S06]  /*6710*/  USEL UR12, UR12, 0xffffffff, !UP0 ;  /* 0xffffffff0c0c7887 */ /* 0x002fcc000c000000 */
[----:B------:R-:W-:-:S13]  /*6720*/  ISETP.LE.AND P0, PT, RZ, UR12, PT ;  /* 0x0000000cff007c0c */ /* 0x000fda000bf03270 */
[----:B------:R-:W-:Y:S05]  /*6730*/  @!P0 BRA `(.L_x_516) ;  /* 0x0000003400dc8947 */ /* 0x000fea0003800000 */
[----:B------:R-:W-:Y:S02]  /*6740*/  ULDC.64 UR4, c[0x0][0x770] ;  /* 0x0001dc0000047ab9 */ /* 0x000fe40000000a00 */
[----:B------:R-:W-:-:S04]  /*6750*/  UISETP.NE.U32.AND UP0, UPT, UR4, URZ, UPT ;  /* 0x0000003f0400728c */ /* 0x000fc8000bf05070 */
[----:B------:R-:W-:-:S03]  /*6760*/  UISETP.NE.AND.EX UP0, UPT, UR5, URZ, UPT, UP0 ;  /* 0x0000003f0500728c */ /* 0x000fc6000bf05300 */
[----:B------:R-:W-:Y:S02]  /*6770*/  ULDC.64 UR4, c[0x0][0x770] ;  /* 0x0001dc0000047ab9 */ /* 0x000fe40000000a00 */
[----:B------:R-:W-:Y:S01]  /*6780*/  UIMAD.WIDE UR4, UR12, 0x4, UR4 ;  /* 0x000000040c0478a5 */ /* 0x000fe2000f8e0204 */
[----:B------:R-:W-:-:S05]  /*6790*/  PLOP3.LUT P0, PT, PT, PT, UP0, 0x80, 0x0 ;  /* 0x000000000000781c */ /* 0x000fca0003f0f008 */
[----:B------:R-:W-:Y:S02]  /*67a0*/  IMAD.U32 R2, RZ, RZ, UR4 ;  /* 0x00000004ff027e24 */ /* 0x000fe4000f8e00ff */
[----:B------:R-:W-:Y:S01]  /*67b0*/  IMAD.U32 R3, RZ, RZ, UR5 ;  /* 0x00000005ff037e24 */ /* 0x000fe2000f8e00ff */
[----:B------:R-:W-:-:S05]  /*67c0*/  ULDC.64 UR4, c[0x0][0x780] ;  /* 0x0001e00000047ab9 */ /* 0x000fca0000000a00 */
[----:B------:R-:W2:Y:S01]  /*67d0*/  @P0 LDG.E R6, desc[UR38][R2.64] ;  /* 0x0000002602060981 */ /* 0x000ea2000c1e1900 */
[----:B------:R-:W-:Y:S01]  /*67e0*/  UISETP.NE.U32.AND UP1, UPT, UR4, URZ, UPT ;  /* 0x0000003f0400728c */ /* 0x000fe2000bf25070 */
[----:B------:R-:W-:-:S03]  /*67f0*/  ULDC UR6, c[0x0][0x280] ;  /* 0x0000a00000067ab9 */ /* 0x000fc60000000800 */
[----:B------:R-:W-:Y:S01]  /*6800*/  UISETP.NE.AND.EX UP1, UPT, UR5, URZ, UPT, UP1 ;  /* 0x0000003f0500728c */ /* 0x000fe2000bf25310 */
[----:B------:R-:W-:-:S05]  /*6810*/  IMAD.U32 R0, RZ, RZ, UR6 ;  /* 0x00000006ff007e24 */ /* 0x000fca000f8e00ff */
[----:B------:R-:W-:-:S05]  /*6820*/  PLOP3.LUT P1, PT, PT, PT, UP1, 0x80, 0x0 ;  /* 0x000000000000781c */ /* 0x000fca0003f2f018 */
[----:B------:R-:W-:Y:S02]  /*6830*/  @UP1 ULDC.64 UR4, c[0x0][0x780] ;  /* 0x0001e00000041ab9 */ /* 0x000fe40000000a00 */
[----:B------:R-:W-:-:S06]  /*6840*/  @UP1 UIMAD.WIDE UR4, UR12, 0x4, UR4 ;  /* 0x000000040c0418a5 */ /* 0x000fcc000f8e0204 */
[----:B------:R-:W-:Y:S02]  /*6850*/  IMAD.U32 R4, RZ, RZ, UR4 ;  /* 0x00000004ff047e24 */ /* 0x000fe4000f8e00ff */
[----:B------:R-:W-:-:S05]  /*6860*/  IMAD.U32 R5, RZ, RZ, UR5 ;  /* 0x00000005ff057e24 */ /* 0x000fca000f8e00ff */
[----:B------:R1:W5:Y:S01]  /*6870*/  @P1 LDG.E R0, desc[UR38][R4.64] ;  /* 0x0000002604001981 */ /* 0x000362000c1e1900 */
[----:B------:R-:W-:Y:S01]  /*6880*/  PLOP3.LUT P2, PT, PT, PT, UP0, 0x80, 0x0 ;  /* 0x000000000000781c */ /* 0x000fe20003f4f008 */
[----:B------:R-:W3:Y:S02]  /*6890*/  S2UR UR13, SR_CTAID.Y ;  /* 0x00000000000d79c3 */ /* 0x000ee40000002600 */
[----:B---3--:R-:W-:-:S10]  /*68a0*/  USHF.R.S32.HI UR7, URZ, 0x1f, UR13 ;  /* 0x0000001f3f077899 */ /* 0x008fd4000801140d */
[----:B--2---:R-:W-:-:S13]  /*68b0*/  @P2 R2UR UR4, R6 ;  /* 0x00000000060422ca */ /* 0x004fda00000e0000 */
[----:B------:R-:W-:-:S04]  /*68c0*/  @UP0 ULEA UR4, UR12, UR4, 0x6 ;  /* 0x000000040c040291 */ /* 0x000fc8000f8e303f */
[----:B------:R-:W-:-:S04]  /*68d0*/  @UP0 USHF.R.S32.HI UR5, URZ, 0x1f, UR4 ;  /* 0x0000001f3f050899 */ /* 0x000fc80008011404 */
[----:B------:R-:W-:-:S04]  /*68e0*/  @UP0 ULEA.HI UR5, UR5, UR4, URZ, 0x6 ;  /* 0x0000000405050291 */ /* 0x000fc8000f8f303f */
[----:B------:R-:W-:-:S04]  /*68f0*/  @UP0 USHF.R.S32.HI UR5, URZ, 0x6, UR5 ;  /* 0x000000063f050899 */ /* 0x000fc80008011405 */
[----:B------:R-:W-:Y:S01]  /*6900*/  @UP0 UIMAD UR6, UR5, 0x3000, URZ ;  /* 0x00003000050608a4 */ /* 0x000fe2000f8e023f */
[----:B-1----:R-:W-:Y:S11]  /*6910*/  @P1 BRA `(.L_x_591) ;  /* 0x0000000000101947 */ /* 0x002ff60003800000 */
[----:B------:R-:W-:Y:S05]  /*6920*/  @!P0 BRA `(.L_x_591) ;  /* 0x00000000000c8947 */ /* 0x000fea0003800000 */
[----:B------:R-:W2:Y:S04]  /*6930*/  LDG.E R5, desc[UR38][R2.64] ;  /* 0x0000002602057981 */ /* 0x000ea8000c1e1900 */
[----:B-----5:R-:W2:Y:S02]  /*6940*/  LDG.E R0, desc[UR38][R2.64+0x4] ;  /* 0x0000042602007981 */ /* 0x020ea4000c1e1900 */
[----:B--2---:R-:W-:-:S07]  /*6950*/  IMAD.IADD R0, R0, 0x1, -R5 ;  /* 0x0000000100007824 */ /* 0x004fce00078e0a05 */
.L_x_591:
[----:B-----5:R-:W-:Y:S01]  /*6960*/  ISETP.GE.AND P0, PT, R0, 0x1, PT ;  /* 0x000000010000780c */ /* 0x020fe20003f06270 */
[----:B------:R-:W-:Y:S01]  /*6970*/  @UP0 USHF.R.S32.HI UR8, URZ, 0x1f, UR6 ;  /* 0x0000001f3f080899 */ /* 0x000fe20008011406 */
[----:B------:R-:W-:Y:S01]  /*6980*/  UMOV UR4, URZ ;  /* 0x0000003f00047c82 */ /* 0x000fe20008000000 */
[----:B------:R-:W-:Y:S01]  /*6990*/  UMOV UR5, URZ ;  /* 0x0000003f00057c82 */ /* 0x000fe20008000000 */
[----:B------:R-:W-:-:S04]  /*69a0*/  @UP0 UMOV UR4, UR6 ;  /* 0x0000000600040c82 */ /* 0x000fc80008000000 */
[----:B------:R-:W-:-:S05]  /*69b0*/  @UP0 UMOV UR5, UR8 ;  /* 0x0000000800050c82 */ /* 0x000fca0008000000 */
[----:B------:R-:W-:Y:S05]  /*69c0*/  @!P0 BRA `(.L_x_516) ;  /* 0x0000003400388947 */ /* 0x000fea0003800000 */
[----:B------:R-:W-:Y:S01]  /*69d0*/  ULDC.64 UR8, c[0x0][0x2d8] ;  /* 0x0000b60000087ab9 */ /* 0x000fe20000000a00 */
[C---:B------:R-:W-:Y:S01]  /*69e0*/  VIADD R2, R0.reuse, 0x3f ;  /* 0x0000003f00027836 */ /* 0x040fe20000000000 */
[----:B------:R-:W-:Y:S01]  /*69f0*/  UIMAD UR7, UR7, UR8, URZ ;  /* 0x00000008070772a4 */ /* 0x000fe2000f8e023f */
[----:B------:R-:W-:Y:S01]  /*6a00*/  ISETP.GE.AND P1, PT, R0, 0x41, PT ;  /* 0x000000410000780c */ /* 0x000fe20003f26270 */
[----:B------:R-:W-:Y:S02]  /*6a10*/  USHF.R.S32.HI UR6, URZ, 0x1f, UR12 ;  /* 0x0000001f3f067899 */ /* 0x000fe4000801140c */
[----:B------:R-:W-:Y:S01]  /*6a20*/  UIMAD.WIDE.U32 UR10, UR13, UR8, URZ ;  /* 0x000000080d0a72a5 */ /* 0x000fe2000f8e003f */
[----:B------:R-:W-:Y:S01]  /*6a30*/  SHF.R.S32.HI R3, RZ, 0x1f, R2 ;  /* 0x0000001fff037819 */ /* 0x000fe20000011402 */
[----:B------:R-:W-:Y:S02]  /*6a40*/  UIMAD UR7, UR13, UR9, UR7 ;  /* 0x000000090d0772a4 */ /* 0x000fe4000f8e0207 */
[----:B------:R-:W-:Y:S01]  /*6a50*/  UIADD3 UR8, UP1, UR4, UR10, URZ ;  /* 0x0000000a04087290 */ /* 0x000fe2000ff3e03f */
[----:B------:R-:W-:Y:S01]  /*6a60*/  LEA.HI R3, R3, R2, RZ, 0x6 ;  /* 0x0000000203037211 */ /* 0x000fe200078f30ff */
[----:B------:R-:W-:-:S02]  /*6a70*/  UIADD3 UR7, UR11, UR7, URZ ;  /* 0x000000070b077290 */ /* 0x000fc4000fffe03f */
[----:B------:R-:W-:Y:S01]  /*6a80*/  USEL UR6, UR6, URZ, !UP0 ;  /* 0x0000003f06067287 */ /* 0x000fe2000c000000 */
[----:B------:R-:W-:Y:S01]  /*6a90*/  SHF.R.S32.HI R3, RZ, 0x6, R3 ;  /* 0x00000006ff037819 */ /* 0x000fe20000011403 */
[----:B------:R-:W-:Y:S01]  /*6aa0*/  ULDC.64 UR14, c[0x0][0x2e0] ;  /* 0x0000b800000e7ab9 */ /* 0x000fe20000000a00 */
[----:B------:R-:W-:Y:S02]  /*6ab0*/  USEL UR13, UR12, URZ, !UP0 ;  /* 0x0000003f0c0d7287 */ /* 0x000fe4000c000000 */
[----:B------:R-:W-:Y:S01]  /*6ac0*/  UIADD3.X UR9, UR5, UR7, URZ, UP1, !UPT ;  /* 0x0000000705097290 */ /* 0x000fe20008ffe43f */
[----:B------:R-:W-:Y:S01]  /*6ad0*/  VIMNMX R3, R3, 0x1, !PT ;  /* 0x0000000103037848 */ /* 0x000fe20007fe0100 */
[----:B------:R-:W-:Y:S02]  /*6ae0*/  UIMAD UR6, UR6, UR14, URZ ;  /* 0x0000000e060672a4 */ /* 0x000fe4000f8e023f */
[----:B------:R-:W-:Y:S01]  /*6af0*/  UIMAD.WIDE.U32 UR8, UR13, UR14, UR8 ;  /* 0x0000000e0d0872a5 */ /* 0x000fe2000f8e0008 */
[----:B------:R-:W-:Y:S01]  /*6b00*/  LOP3.LUT R2, R3, 0x1, RZ, 0xc0, !PT ;  /* 0x0000000103027812 */ /* 0x000fe200078ec0ff */
[----:B------:R-:W-:Y:S01]  /*6b10*/  UIMAD UR12, UR13, UR15, UR6 ;  /* 0x0000000f0d0c72a4 */ /* 0x000fe2000f8e0206 */
[----:B------:R-:W-:-:S03]  /*6b20*/  ELECT P0, URZ, PT ;  /* 0x00000000003f782f */ /* 0x000fc60003800000 */
[----:B------:R-:W-:Y:S01]  /*6b30*/  UIADD3 UR21, UR9, UR12, URZ ;  /* 0x0000000c09157290 */ /* 0x000fe2000fffe03f */
[----:B------:R-:W-:Y:S01]  /*6b40*/  UMOV UR6, URZ ;  /* 0x0000003f00067c82 */ /* 0x000fe20008000000 */
[----:B------:R-:W-:Y:S10]  /*6b50*/  @!P1 BRA `(.L_x_592) ;  /* 0x0000000800309947 */ /* 0x000ff40003800000 */
[----:B------:R-:W-:Y:S01]  /*6b60*/  UMOV UR6, UR10 ;  /* 0x0000000a00067c82 */ /* 0x000fe20008000000 */
[----:B------:R-:W-:Y:S01]  /*6b70*/  ULDC.64 UR10, c[0x0][0x2c0] ;  /* 0x0000b000000a7ab9 */ /* 0x000fe20000000a00 */
[----:B------:R-:W-:Y:S01]  /*6b80*/  UIMAD.WIDE.U32 UR6, UR13, UR14, UR6 ;  /* 0x0000000e0d0672a5 */ /* 0x000fe2000f8e0006 */
[----:B------:R-:W-:Y:S01]  /*6b90*/  IMAD.IADD R0, R3, 0x1, -R2 ;  /* 0x0000000103007824 */ /* 0x000fe200078e0a02 */
[----:B------:R-:W-:Y:S02]  /*6ba0*/  ULDC.64 UR24, c[0x0][0x2c0] ;  /* 0x0000b00000187ab9 */ /* 0x000fe40000000a00 */
[----:B------:R-:W-:-:S04]  /*6bb0*/  UIADD3 UR19, UP0, UR4, UR6, URZ ;  /* 0x0000000604137290 */ /* 0x000fc8000ff1e03f */
[----:B------:R-:W-:Y:S02]  /*6bc0*/  UIADD3.X UR4, UR5, UR12, UR7, UP0, !UPT ;  /* 0x0000000c05047290 */ /* 0x000fe400087fe407 */
[----:B------:R-:W-:Y:S01]  /*6bd0*/  ULEA UR18, UP0, UR19, UR10, 0x2 ;  /* 0x0000000a13127291 */ /* 0x000fe2000f80103f */
[----:B------:R-:W-:-:S03]  /*6be0*/  UMOV UR5, URZ ;  /* 0x0000003f00057c82 */ /* 0x000fc60008000000 */
[----:B------:R-:W-:Y:S02]  /*6bf0*/  ULEA.HI.X UR19, UR19, UR11, UR4, 0x2, UP0 ;  /* 0x0000000b13137291 */ /* 0x000fe400080f1404 */
[----:B------:R-:W-:Y:S02]  /*6c00*/  UIADD3 UR10, UP0, UR18, 0x4000, URZ ;  /* 0x00004000120a7890 */ /* 0x000fe4000ff1e03f */
[----:B------:R-:W-:Y:S02]  /*6c10*/  UIADD3 UR12, UP1, UR18, 0x8000, URZ ;  /* 0x00008000120c7890 */ /* 0x000fe4000ff3e03f */
[----:B------:R-:W-:Y:S02]  /*6c20*/  UIADD3 UR14, UP2, UR18, 0xc000, URZ ;  /* 0x0000c000120e7890 */ /* 0x000fe4000ff5e03f */
[----:B------:R-:W-:Y:S02]  /*6c30*/  UIADD3 UR16, UP3, UR18, 0x10000, URZ ;  /* 0x0001000012107890 */ /* 0x000fe4000ff7e03f */
[----:B------:R-:W-:-:S02]  /*6c40*/  UIADD3 UR18, UP4, UR18, 0x14000, URZ ;  /* 0x0001400012127890 */ /* 0x000fc4000ff9e03f */
[----:B------:R-:W-:Y:S02]  /*6c50*/  UIADD3.X UR11, URZ, UR19, URZ, UP0, !UPT ;  /* 0x000000133f0b7290 */ /* 0x000fe400087fe43f */
[----:B------:R-:W-:Y:S02]  /*6c60*/  UIADD3.X UR13, URZ, UR19, URZ, UP1, !UPT ;  /* 0x000000133f0d7290 */ /* 0x000fe40008ffe43f */
[----:B------:R-:W-:Y:S02]  /*6c70*/  UIADD3.X UR15, URZ, UR19, URZ, UP2, !UPT ;  /* 0x000000133f0f7290 */ /* 0x000fe400097fe43f */
[----:B------:R-:W-:Y:S02]  /*6c80*/  UIADD3.X UR17, URZ, UR19, URZ, UP3, !UPT ;  /* 0x000000133f117290 */ /* 0x000fe40009ffe43f */
[----:B------:R-:W-:Y:S01]  /*6c90*/  UIADD3.X UR19, URZ, UR19, URZ, UP4, !UPT ;  /* 0x000000133f137290 */ /* 0x000fe2000a7fe43f */
[----:B------:R-:W-:-:S11]  /*6ca0*/  UMOV UR4, URZ ;  /* 0x0000003f00047c82 */ /* 0x000fd60008000000 */
.L_x_613:
        /* <DEDUP_REMOVED lines=23> */
.L_x_594:
[----:B------:R-:W-:Y:S05]  /*6e20*/  BSYNC B0 ;  /* 0x0000000000007941 */ /* 0x000fea0003800000 */
.L_x_593:
        /* <DEDUP_REMOVED lines=12> */
.L_x_596:
[----:B------:R-:W-:Y:S05]  /*6ef0*/  BSYNC B0 ;  /* 0x0000000000007941 */ /* 0x000fea0003800000 */
.L_x_595:
        /* <DEDUP_REMOVED lines=13> */
.L_x_598:
[----:B------:R-:W-:Y:S05]  /*6fd0*/  BSYNC B0 ;  /* 0x0000000000007941 */ /* 0x000fea0003800000 */
.L_x_597:
[----:B------:R-:W-:Y:S06]  /*6fe0*/  BAR.ARV 0xa, 0xa0 ;  /* 0x0282800000007b1d */ /* 0x000fec0000002000 */
[----:B------:R-:W-:Y:S04]  /*6ff0*/  BSSY B0, `(.L_x_599) ;  /* 0x0000003000007945 */ /* 0x000fe80003800000 */
[----:B------:R-:W-:Y:S05]  /*7000*/  @!P0 BRA `(.L_x_600) ;  /* 0x0000000000048947 */ /* 0x000fea0003800000 */
[----:B------:R-:W-:-:S04]  /*7010*/  DEPBAR.LE SB0, 0x1 ;  /* 0x000080400000791a */ /* 0x000fc80000000000 */
.L_x_600:
[----:B------:R-:W-:Y:S05]  /*7020*/  BSYNC B0 ;  /* 0x0000000000007941 */ /* 0x000fea0003800000 */
.L_x_599:
[----:B------:R-:W-:Y:S06]  /*7030*/  BAR.ARV 0xb, 0xa0 ;  /* 0x02c2800000007b1d */ /* 0x000fec0000002000 */
[----:B------:R-:W-:Y:S04]  /*7040*/  BSSY B0, `(.L_x_601) ;  /* 0x0000003000007945 */ /* 0x000fe80003800000 */
[----:B------:R-:W-:Y:S05]  /*7050*/  @!P0 BRA `(.L_x_602) ;  /* 0x0000000000048947 */ /* 0x000fea0003800000 */
[----:B------:R-:W-:-:S04]  /*7060*/  DEPBAR.LE SB0, 0x0 ;  /* 0x000080000000791a */ /* 0x000fc80000000000 */
.L_x_602:
[----:B------:R-:W-:Y:S05]  /*7070*/  BSYNC B0 ;  /* 0x0000000000007941 */ /* 0x000fea0003800000 */
.L_x_601:
        /* <DEDUP_REMOVED lines=13> */
.L_x_604:
[----:B------:R-:W-:Y:S05]  /*7150*/  BSYNC B0 ;  /* 0x0000000000007941 */ /* 0x000fea0003800000 */
.L_x_603:
        /* <DEDUP_REMOVED lines=12> */
.L_x_606:
[----:B------:R-:W-:Y:S05]  /*7220*/  BSYNC B0 ;  /* 0x0000000000007941 */ /* 0x000fea0003800000 */
.L_x_605:
        /* <DEDUP_REMOVED lines=13> */
.L_x_608:
[----:B------:R-:W-:Y:S05]  /*7300*/  BSYNC B0 ;  /* 0x0000000000007941 */ /* 0x000fea0003800000 */
.L_x_607:
[----:B------:R-:W-:Y:S06]  /*7310*/  BAR.ARV 0xa, 0xa0 ;  /* 0x0282800000007b1d */ /* 0x000fec0000002000 */
[----:B------:R-:W-:Y:S04]  /*7320*/  BSSY B0, `(.L_x_609) ;  /* 0x0000003000007945 */ /* 0x000fe80003800000 */
[----:B------:R-:W-:Y:S05]  /*7330*/  @!P0 BRA `(.L_x_610) ;  /* 0x0000000000048947 */ /* 0x000fea0003800000 */
[----:B------:R-:W-:-:S04]  /*7340*/  DEPBAR.LE SB0, 0x1 ;  /* 0x000080400000791a */ /* 0x000fc80000000000 */
.L_x_610:
[----:B------:R-:W-:Y:S05]  /*7350*/  BSYNC B0 ;  /* 0x0000000000007941 */ /* 0x000fea0003800000 */
.L_x_609:
[----:B------:R-:W-:Y:S01]  /*7360*/  VIADD R0, R0, 0xfffffffe ;  /* 0xfffffffe00007836 */ /* 0x000fe20000000000 */
[----:B------:R-:W-:Y:S06]  /*7370*/  BAR.ARV 0xb, 0xa0 ;  /* 0x02c2800000007b1d */ /* 0x000fec0000002000 */
[----:B------:R-:W-:Y:S01]  /*7380*/  BSSY B0, `(.L_x_611) ;  /* 0x0000004000007945 */ /* 0x000fe20003800000 */
[----:B------:R-:W-:-:S03]  /*7390*/  ISETP.NE.AND P1, PT, R0, RZ, PT ;  /* 0x000000ff0000720c */ /* 0x000fc60003f25270 */
[----:B------:R-:W-:Y:S10]  /*73a0*/  @!P0 BRA `(.L_x_612) ;  /* 0x0000000000048947 */ /* 0x000ff40003800000 */
[----:B------:R-:W-:-:S04]  /*73b0*/  DEPBAR.LE SB0, 0x0 ;  /* 0x000080000000791a */ /* 0x000fc80000000000 */
.L_x_612:
[----:B------:R-:W-:Y:S05]  /*73c0*/  BSYNC B0 ;  /* 0x0000000000007941 */ /* 0x000fea0003800000 */
.L_x_611:
[----:B------:R-:W-:Y:S06]  /*73d0*/  BAR.ARV 0xc, 0xa0 ;  /* 0x0302800000007b1d */ /* 0x000fec0000002000 */
[----:B------:R-:W-:Y:S02]  /*73e0*/  UIADD3 UR5, UR5, 0x2, URZ ;  /* 0x0000000205057890 */ /* 0x000fe4000fffe03f */
[----:B------:R-:W-:Y:S01]  /*73f0*/  UIADD3 UR4, UR4, 0x1, URZ ;  /* 0x0000000104047890 */ /* 0x000fe2000fffe03f */
[----:B------:R-:W-:Y:S11]  /*7400*/  @P1 BRA `(.L_x_613) ;  /* 0xfffffff800281947 */ /* 0x000ff6000383ffff */
[----:B------:R-:W-:-:S12]  /*7410*/  UIADD3 UR6, UR20, 0x6000, URZ ;  /* 0x0000600014067890 */ /* 0x000fd8000fffe03f */
.L_x_592:
        /* <DEDUP_REMOVED lines=10> */
[----:B------:R-:W-:Y:S01]  /*74c0*/  ULEA UR4, UP0, UR11, UR4, 0x2 ;  /* 0x000000040b047291 */ /* 0x000fe2000f80103f */
[----:B------:R-:W-:-:S03]  /*74d0*/  UMOV UR13, 0x14f00000 ;  /* 0x14f00000000d7882 */ /* 0x000fc60000000000 */
[----:B------:R-:W-:-:S03]  /*74e0*/  ULEA.HI.X UR5, UR11, UR5, UR12, 0x2, UP0 ;  /* 0x000000050b057291 */ /* 0x000fc600080f140c */
[----:B------:R-:W-:Y:S01]  /*74f0*/  UMOV UR12, 0x0 ;  /* 0x00000000000c7882 */ /* 0x000fe20000000000 */
[----:B-1----:R-:W-:-:S03]  /*7500*/  ULEA UR7, UR10, UR7, 0x18 ;  /* 0x000000070a077291 */ /* 0x002fc6000f8ec03f */
[----:B------:R-:W-:Y:S01]  /*7510*/  UMOV UR10, 0x400 ;  /* 0x00000400000a7882 */ /* 0x000fe20000000000 */
[----:B------:R-:W-:-:S09]  /*7520*/  UIADD3 UR7, UR7, 0x12000, URZ ;  /* 0x0001200007077890 */ /* 0x000fd2000fffe03f */
[----:B------:R1:W-:Y:S02]  /*7530*/  UBLKRED.G.S.ADD.F32.RN [UR4], [UR7], UR10, desc[UR12] ;  /* 0x00000c04070073bb */ /* 0x0003e400080a140a */
[----:B-1----:R0:W-:Y:S02]  /*7540*/  UTMACMDFLUSH ;  /* 0x00000000000079b7 */ /* 0x0021e40000000000 */
.L_x_615:
[----:B------:R-:W-:Y:S05]  /*7550*/  BSYNC B0 ;  /* 0x0000000000007941 */ /* 0x000fea0003800000 */
.L_x_614:
[----:B------:R-:W-:Y:S06]  /*7560*/  BAR.SYNC.DEFER_BLOCKING 0xe, 0xa0 ;  /* 0x0382800000007b1d */ /* 0x000fec0000010000 */
[----:B------:R-:W-:Y:S04]  /*7570*/  BSSY B0, `(.L_x_616) ;  /* 0x0000011000007945 */ /* 0x000fe80003800000 */
[----:B------:R-:W-:Y:S05]  /*7580*/  @!P0 BRA `(.L_x_617) ;  /* 0x00000000003c8947 */ /* 0x000fea0003800000 */
[----:B------:R-:W1:Y:S01]  /*7590*/  S2UR UR7, SR_CgaCtaId ;  /* 0x00000000000779c3 */ /* 0x000e620000008800 */
[----:B------:R-:W-:Y:S01]  /*75a0*/  UIADD3 UR4, UR6, 0x1000, URZ ;  /* 0x0000100006047890 */ /* 0x000fe2000fffe03f */
[----:B------:R-:W-:Y:S01]  /*75b0*/  UMOV UR5, 0x400 ;  /* 0x0000040000057882 */ /* 0x000fe20000000000 */
[----:B------:R-:W-:Y:S02]  /*75c0*/  ULDC.64 UR10, c[0x0][0x2c0] ;  /* 0x0000b000000a7ab9 */ /* 0x000fe40000000a00 */
[----:B------:R-:W-:Y:S01]  /*75d0*/  UIADD3 UR12, UP0, UR4, UR8, URZ ;  /* 0x00000008040c7290 */ /* 0x000fe2000ff1e03f */
[----:B------:R-:W-:Y:S01]  /*75e0*/  UMOV UR13, 0x14f00000 ;  /* 0x14f00000000d7882 */ /* 0x000fe20000000000 */
[----:B-1----:R-:W-:Y:S02]  /*75f0*/  ULEA UR7, UR7, UR5, 0x18 ;  /* 0x0000000507077291 */ /* 0x002fe4000f8ec03f */
[----:B------:R-:W-:Y:S02]  /*7600*/  ULEA.HI.X.SX32 UR5, UR4, UR21, 0x1, UP0 ;  /* 0x0000001504057291 */ /* 0x000fe400080f0e3f */
[----:B------:R-:W-:-:S02]  /*7610*/  ULEA UR4, UP0, UR12, UR10, 0x2 ;  /* 0x0000000a0c047291 */ /* 0x000fc4000f80103f */
[----:B------:R-:W-:Y:S02]  /*7620*/  UIADD3 UR7, UR7, 0x16000, URZ ;  /* 0x0001600007077890 */ /* 0x000fe4000fffe03f */
[----:B------:R-:W-:Y:S01]  /*7630*/  ULEA.HI.X UR5, UR12, UR11, UR5, 0x2, UP0 ;  /* 0x0000000b0c057291 */ /* 0x000fe200080f1405 */
[----:B------:R-:W-:Y:S02]  /*7640*/  UMOV UR10, 0x400 ;  /* 0x00000400000a7882 */ /* 0x000fe40000000000 */
[----:B------:R-:W-:-:S06]  /*7650*/  UMOV UR12, 0x0 ;  /* 0x00000000000c7882 */ /* 0x000fcc0000000000 */
[----:B------:R1:W-:Y:S02]  /*7660*/  UBLKRED.G.S.ADD.F32.RN [UR4], [UR7], UR10, desc[UR12] ;  /* 0x00000c04070073bb */ /* 0x0003e400080a140a */
[----:B-1----:R0:W-:Y:S02]  /*7670*/  UTMACMDFLUSH ;  /* 0x00000000000079b7 */ /* 0x0021e40000000000 */
.L_x_617:
[----:B------:R-:W-:Y:S05]  /*7680*/  BSYNC B0 ;  /* 0x0000000000007941 */ /* 0x000fea0003800000 */
.L_x_616:
        /* <DEDUP_REMOVED lines=16> */
[----:B------:R1:W-:Y:S01]  /*7790*/  UBLKRED.G.S.ADD.F32.RN [UR4], [UR7], UR10, desc[UR12] ;  /* 0x00000c04070073bb */ /* 0x0003e200080a140a */
[----:B------:R0:W-:Y:S01]  /*77a0*/  UTMACMDFLUSH ;  /* 0x00000000000079b7 */ /* 0x0001e20000000000 */
[----:B-1----:R-:W-:-:S04]  /*77b0*/  DEPBAR.LE SB0, 0x2 ;  /* 0x000080800000791a */ /* 0x002fc80000000000 */
.L_x_619:
[----:B------:R-:W-:Y:S05]  /*77c0*/  BSYNC B0 ;  /* 0x0000000000007941 */ /* 0x000fea0003800000 */
.L_x_618:
[----:B------:R-:W-:Y:S06]  /*77d0*/  BAR.ARV 0xa, 0xa0 ;  /* 0x0282800000007b1d */ /* 0x000fec0000002000 */
[----:B------:R-:W-:Y:S04]  /*77e0*/  BSSY B0, `(.L_x_620) ;  /* 0x0000003000007945 */ /* 0x000fe80003800000 */
[----:B------:R-:W-:Y:S05]  /*77f0*/  @!P0 BRA `(.L_x_621) ;  /* 0x0000000000048947 */ /* 0x000fea0003800000 */
[----:B------:R-:W-:-:S04]  /*7800*/  DEPBAR.LE SB0, 0x1 ;  /* 0x000080400000791a */ /* 0x000fc80000000000 */
.L_x_621:
[----:B------:R-:W-:Y:S05]  /*7810*/  BSYNC B0 ;  /* 0x0000000000007941 */ /* 0x000fea0003800000 */
.L_x_620:
[----:B------:R-:W-:Y:S06]  /*7820*/  BAR.ARV 0xb, 0xa0 ;  /* 0x02c2800000007b1d */ /* 0x000fec0000002000 */
[----:B------:R-:W-:Y:S04]  /*7830*/  BSSY B0, `(.L_x_622) ;  /* 0x0000003000007945 */ /* 0x000fe80003800000 */
[----:B------:R-:W-:Y:S05]  /*7840*/  @!P0 BRA `(.L_x_623) ;  /* 0x0000000000048947 */ /* 0x000fea0003800000 */
[----:B------:R-:W-:-:S04]  /*7850*/  DEPBAR.LE SB0, 0x0 ;  /* 0x000080000000791a */ /* 0x000fc80000000000 */
.L_x_623:
[----:B------:R-:W-:Y:S05]  /*7860*/  BSYNC B0 ;  /* 0x0000000000007941 */ /* 0x000fea0003800000 */
.L_x_622:
[----:B------:R-:W-:Y:S06]  /*7870*/  BAR.ARV 0xc, 0xa0 ;  /* 0x0302800000007b1d */ /* 0x000fec0000002000 */
[----:B------:R-:W-:Y:S05]  /*7880*/  BRA `(.L_x_516) ;  /* 0x0000002400887947 */ /* 0x000fea0003800000 */
.L_x_587:
[----:B------:R-:W-:Y:S01]  /*7890*/  ULDC.64 UR4, c[0x0][0x8d8] ;  /* 0x0002360000047ab9 */ /* 0x000fe20000000a00 */
[----:B------:R-:W1:Y:S01]  /*78a0*/  S2R R11, SR_CTAID.Z ;  /* 0x00000000000b7919 */ /* 0x000e620000002700 */
[----:B------:R-:W-:Y:S01]  /*78b0*/  ISETP.NE.U32.AND P0, PT, RZ, UR4, PT ;  /* 0x00000004ff007c0c */ /* 0x000fe2000bf05070 */
[----:B------:R-:W2:Y:S03]  /*78c0*/  S2UR UR28, SR_CTAID.Y ;  /* 0x00000000001c79c3 */ /* 0x000ea60000002600 */
[----:B------:R-:W-:-:S13]  /*78d0*/  ISETP.NE.AND.EX P0, PT, RZ, UR5, PT, P0 ;  /* 0x00000005ff007c0c */ /* 0x000fda000bf05300 */
[----:B------:R-:W-:Y:S05]  /*78e0*/  @!P0 BRA `(.L_x_624) ;  /* 0x0000000000108947 */ /* 0x000fea0003800000 */
[----:B------:R-:W1:Y:S02]  /*78f0*/  LDC.64 R2, c[0x0][0x8d8] ;  /* 0x00023600ff027b82 */ /* 0x000e640000000a00 */
[----:B-1----:R-:W-:-:S05]  /*7900*/  IMAD.WIDE R2, R11, 0x4, R2 ;  /* 0x000000040b027825 */ /* 0x002fca00078e0202 */
[----:B------:R1:W5:Y:S01]  /*7910*/  LDG.E R0, desc[UR38][R2.64] ;  /* 0x0000002602007981 */ /* 0x000362000c1e1900 */
[----:B------:R-:W-:Y:S05]  /*7920*/  BRA `(.L_x_625) ;  /* 0x00000000002c7947 */ /* 0x000fea0003800000 */
.L_x_624:
[----:B------:R-:W-:Y:S02]  /*7930*/  ULDC.64 UR4, c[0x0][0x8d0] ;  /* 0x0002340000047ab9 */ /* 0x000fe40000000a00 */
[----:B------:R-:W-:-:S04]  /*7940*/  ISETP.NE.U32.AND P0, PT, RZ, UR4, PT ;  /* 0x00000004ff007c0c */ /* 0x000fc8000bf05070 */
[----:B------:R-:W-:-:S13]  /*7950*/  ISETP.NE.AND.EX P0, PT, RZ, UR5, PT, P0 ;  /* 0x00000005ff007c0c */ /* 0x000fda000bf05300 */
[----:B------:R-:W-:Y:S05]  /*7960*/  @!P0 BRA `(.L_x_626) ;  /* 0x0000000000188947 */ /* 0x000fea0003800000 */
[----:B------:R-:W1:Y:S02]  /*7970*/  LDC.64 R2, c[0x0][0x8d0] ;  /* 0x00023400ff027b82 */ /* 0x000e640000000a00 */
[----:B-1----:R-:W-:-:S05]  /*7980*/  IMAD.WIDE R2, R11, 0x4, R2 ;  /* 0x000000040b027825 */ /* 0x002fca00078e0202 */
[----:B------:R-:W3:Y:S04]  /*7990*/  LDG.E R0, desc[UR38][R2.64] ;  /* 0x0000002602007981 */ /* 0x000ee8000c1e1900 */
[----:B------:R-:W3:Y:S02]  /*79a0*/  LDG.E R5, desc[UR38][R2.64+0x4] ;  /* 0x0000042602057981 */ /* 0x000ee4000c1e1900 */
[----:B---3--:R-:W-:Y:S01]  /*79b0*/  IMAD.IADD R0, R5, 0x1, -R0 ;  /* 0x0000000105007824 */ /* 0x008fe200078e0a00 */
[----:B------:R-:W-:Y:S06]  /*79c0*/  BRA `(.L_x_625) ;  /* 0x0000000000047947 */ /* 0x000fec0003800000 */
.L_x_626:
[----:B------:R-:W3:Y:S02]  /*79d0*/  LDC R0, c[0x0][0x8bc] ;  /* 0x00022f00ff007b82 */ /* 0x000ee40000000800 */
.L_x_625:
[----:B------:R-:W4:Y:S01]  /*79e0*/  S2R R9, SR_CTAID.X ;  /* 0x0000000000097919 */ /* 0x000f220000002500 */
[----:B------:R-:W-:Y:S02]  /*79f0*/  IMAD.MOV.U32 R5, RZ, RZ, RZ ;  /* 0x000000ffff057224 */ /* 0x000fe400078e00ff */
[----:B------:R-:W-:Y:S02]  /*7a00*/  IMAD.MOV.U32 R4, RZ, RZ, 0x1 ;  /* 0x00000001ff047424 */ /* 0x000fe400078e00ff */
[----:B----4-:R-:W-:-:S05]  /*7a10*/  IMAD R9, R9, 0x60, RZ ;  /* 0x0000006009097824 */ /* 0x010fca00078e02ff */
[----:B---3-5:R-:W-:Y:S01]  /*7a20*/  ISETP.GE.AND P0, PT, R9, R0, PT ;  /* 0x000000000900720c */ /* 0x028fe20003f06270 */
[----:B------:R-:W-:-:S03]  /*7a30*/  IMAD.MOV.U32 R0, RZ, RZ, 0x1 ;  /* 0x00000001ff007424 */ /* 0x000fc600078e00ff */
[----:B-1----:R-:W-:-:S04]  /*7a40*/  SEL R11, R11, 0xffffffff, !P0 ;  /* 0xffffffff0b0b7807 */ /* 0x002fc80004000000 */
[----:B------:R-:W-:-:S13]  /*7a50*/  ISETP.GE.AND P0, PT, R11, RZ, PT ;  /* 0x000000ff0b00720c */ /* 0x000fda0003f06270 */
[----:B------:R-:W-:Y:S05]  /*7a60*/  @!P0 BRA `(.L_x_627) ;  /* 0x0000002000908947 */ /* 0x000fea0003800000 */
[----:B------:R-:W1:Y:S08]  /*7a70*/  LDC.64 R4, c[0x0][0x778] ;  /* 0x0001de00ff047b82 */ /* 0x000e700000000a00 */
[----:B------:R-:W3:Y:S08]  /*7a80*/  LDC.64 R6, c[0x0][0x780] ;  /* 0x0001e000ff067b82 */ /* 0x000ef00000000a00 */
[----:B------:R-:W4:Y:S01]  /*7a90*/  LDC.64 R12, c[0x0][0x770] ;  /* 0x0001dc00ff0c7b82 */ /* 0x000f220000000a00 */
[----:B-1----:R-:W-:-:S07]  /*7aa0*/  ISETP.NE.U32.AND P0, PT, R4, RZ, PT ;  /* 0x000000ff0400720c */ /* 0x002fce0003f05070 */
[----:B------:R-:W1:Y:S01]  /*7ab0*/  LDC.64 R2, c[0x0][0x770] ;  /* 0x0001dc00ff027b82 */ /* 0x000e620000000a00 */
[----:B------:R-:W-:Y:S02]  /*7ac0*/  ISETP.NE.AND.EX P0, PT, R5, RZ, PT, P0 ;  /* 0x000000ff0500720c */ /* 0x000fe40003f05300 */
[----:B---3--:R-:W-:-:S04]  /*7ad0*/  ISETP.NE.U32.AND P2, PT, R6, RZ, PT ;  /* 0x000000ff0600720c */ /* 0x008fc80003f45070 */
[----:B------:R-:W-:Y:S02]  /*7ae0*/  ISETP.NE.AND.EX P2, PT, R7, RZ, PT, P2 ;  /* 0x000000ff0700720c */ /* 0x000fe40003f45320 */
[----:B----4-:R-:W-:-:S05]  /*7af0*/  ISETP.NE.U32.AND P1, PT, R12, RZ, PT ;  /* 0x000000ff0c00720c */ /* 0x010fca0003f25070 */
[----:B------:R-:W3:Y:S01]  /*7b00*/  @P0 LDC.64 R4, c[0x0][0x778] ;  /* 0x0001de00ff040b82 */ /* 0x000ee20000000a00 */
[----:B------:R-:W-:-:S07]  /*7b10*/  ISETP.NE.AND.EX P1, PT, R13, RZ, PT, P1 ;  /* 0x000000ff0d00720c */ /* 0x000fce0003f25310 */
[----:B------:R-:W4:Y:S01]  /*7b20*/  @P2 LDC.64 R6, c[0x0][0x780] ;  /* 0x0001e000ff062b82 */ /* 0x000f220000000a00 */
[----:B-1----:R-:W-:-:S05]  /*7b30*/  IMAD.WIDE R2, R11, 0x4, R2 ;  /* 0x000000040b027825 */ /* 0x002fca00078e0202 */
[----:B------:R-:W2:Y:S01]  /*7b40*/  @P1 LDG.E R16, desc[UR38][R2.64] ;  /* 0x0000002602101981 */ /* 0x000ea2000c1e1900 */
[----:B------:R-:W-:Y:S01]  /*7b50*/  IMAD.MOV.U32 R10, RZ, RZ, RZ ;  /* 0x000000ffff0a7224 */ /* 0x000fe200078e00ff */
[----:B------:R-:W-:Y:S02]  /*7b60*/  ULDC UR4, c[0x0][0x280] ;  /* 0x0000a00000047ab9 */ /* 0x000fe40000000800 */
[----:B------:R-:W2:Y:S01]  /*7b70*/  @P1 LDG.E R14, desc[UR38][R2.64] ;  /* 0x00000026020e1981 */ /* 0x000ea2000c1e1900 */
[----:B---3--:R-:W-:-:S04]  /*7b80*/  @P0 IMAD.WIDE R4, R11, 0x4, R4 ;  /* 0x000000040b040825 */ /* 0x008fc800078e0204 */
[----:B------:R-:W-:Y:S01]  /*7b90*/  IMAD.U32 R8, RZ, RZ, UR4 ;  /* 0x00000004ff087e24 */ /* 0x000fe2000f8e00ff */
[----:B------:R4:W5:Y:S02]  /*7ba0*/  @P0 LDG.E R10, desc[UR38][R4.64] ;  /* 0x00000026040a0981 */ /* 0x000964000c1e1900 */
[----:B----4-:R-:W-:-:S05]  /*7bb0*/  @P2 IMAD.WIDE R4, R11, 0x4, R6 ;  /* 0x000000040b042825 */ /* 0x010fca00078e0206 */
[----:B------:R1:W5:Y:S01]  /*7bc0*/  @P2 LDG.E R8, desc[UR38][R4.64] ;  /* 0x0000002604082981 */ /* 0x000362000c1e1900 */
[----:B------:R-:W-:Y:S01]  /*7bd0*/  VOTEU.ANY UP0, P1 ;  /* 0x00000000003f7886 */ /* 0x000fe20000800100 */
[----:B--2---:R-:W-:Y:S01]  /*7be0*/  @P1 IMAD R6, R11, 0x40, R16 ;  /* 0x000000400b061824 */ /* 0x004fe200078e0210 */
[----:B------:R-:W-:-:S04]  /*7bf0*/  @P1 R2UR UR4, R14 ;  /* 0x000000000e0412ca */ /* 0x000fc800000e0000 */
[----:B------:R-:W-:-:S04]  /*7c00*/  @P1 SHF.R.S32.HI R7, RZ, 0x1f, R6 ;  /* 0x0000001fff071819 */ /* 0x000fc80000011406 */
[----:B------:R-:W-:-:S04]  /*7c10*/  @P1 LEA.HI R7, R7, R6, RZ, 0x6 ;  /* 0x0000000607071211 */ /* 0x000fc800078f30ff */
[----:B------:R-:W-:Y:S01]  /*7c20*/  @P1 LOP3.LUT R7, R7, 0xffffffc0, RZ, 0xc0, !PT ;  /* 0xffffffc007071812 */ /* 0x000fe200078ec0ff */
[----:B-1----:R-:W-:Y:S06]  /*7c30*/  @P2 BRA `(.L_x_628) ;  /* 0x0000000000102947 */ /* 0x002fec0003800000 */
[----:B------:R-:W-:Y:S05]  /*7c40*/  @!P1 BRA `(.L_x_628) ;  /* 0x00000000000c9947 */ /* 0x000fea0003800000 */
[----:B------:R-:W2:Y:S04]  /*7c50*/  LDG.E R5, desc[UR38][R2.64] ;  /* 0x0000002602057981 */ /* 0x000ea8000c1e1900 */
[----:B-----5:R-:W2:Y:S02]  /*7c60*/  LDG.E R8, desc[UR38][R2.64+0x4] ;  /* 0x0000042602087981 */ /* 0x020ea4000c1e1900 */
[----:B--2---:R-:W-:-:S07]  /*7c70*/  IMAD.IADD R8, R8, 0x1, -R5 ;  /* 0x0000000108087824 */ /* 0x004fce00078e0a05 */
.L_x_628:
[----:B-----5:R-:W-:Y:S01]  /*7c80*/  ISETP.GE.AND P2, PT, R8, 0x1, PT ;  /* 0x000000010800780c */ /* 0x020fe20003f46270 */
[----:B------:R-:W-:Y:S01]  /*7c90*/  UMOV UR43, URZ ;  /* 0x0000003f002b7c82 */ /* 0x000fe20008000000 */
[----:B------:R-:W-:Y:S01]  /*7ca0*/  @UP0 UMOV UR43, UR4 ;  /* 0x00000004002b0c82 */ /* 0x000fe20008000000 */
[----:B------:R-:W-:Y:S01]  /*7cb0*/  CS2R R2, SRZ ;  /* 0x0000000000027805 */ /* 0x000fe2000001ff00 */
[----:B------:R-:W-:Y:S01]  /*7cc0*/  IMAD.MOV.U32 R5, RZ, RZ, RZ ;  /* 0x000000ffff057224 */ /* 0x000fe200078e00ff */
[--C-:B------:R-:W-:Y:S01]  /*7cd0*/  @P1 SHF.R.S32.HI R3, RZ, 0x1f, R7.reuse ;  /* 0x0000001fff031819 */ /* 0x100fe20000011407 */
[----:B------:R-:W-:Y:S02]  /*7ce0*/  IMAD.MOV.U32 R4, RZ, RZ, 0x1 ;  /* 0x00000001ff047424 */ /* 0x000fe400078e00ff */
[----:B------:R-:W-:-:S05]  /*7cf0*/  @P1 IMAD.MOV.U32 R2, RZ, RZ, R7 ;  /* 0x000000ffff021224 */ /* 0x000fca00078e0007 */
[----:B------:R-:W-:Y:S05]  /*7d00*/  @!P2 BRA `(.L_x_627) ;  /* 0x0000001c00e8a947 */ /* 0x000fea0003800000 */
[----:B------:R-:W1:Y:S01]  /*7d10*/  S2R R15, SR_CTAID.Y ;  /* 0x00000000000f7919 */ /* 0x000e620000002600 */
[----:B------:R-:W2:Y:S01]  /*7d20*/  LDC.64 R18, c[0x0][0x718] ;  /* 0x0001c600ff127b82 */ /* 0x000ea20000000a00 */
[----:B------:R-:W-:Y:S01]  /*7d30*/  ISETP.NE.U32.AND P1, PT, R12, RZ, PT ;  /* 0x000000ff0c00720c */ /* 0x000fe20003f25070 */
[----:B------:R-:W-:Y:S01]  /*7d40*/  IMAD.MOV.U32 R7, RZ, RZ, R3 ;  /* 0x000000ffff077224 */ /* 0x000fe200078e0003 */
[----:B------:R-:W-:Y:S01]  /*7d50*/  R2UR UR37, R11 ;  /* 0x000000000b2572ca */ /* 0x000fe200000e0000 */
[----:B------:R-:W-:Y:S01]  /*7d60*/  ULDC UR4, c[0x0][0x2e8] ;  /* 0x0000ba0000047ab9 */ /* 0x000fe20000000800 */
[----:B------:R-:W-:Y:S01]  /*7d70*/  ISETP.NE.AND.EX P1, PT, R13, RZ, PT, P1 ;  /* 0x000000ff0d00720c */ /* 0x000fe20003f25310 */
[----:B------:R-:W-:Y:S01]  /*7d80*/  VOTEU.ANY UP1, P0 ;  /* 0x00000000003f7886 */ /* 0x000fe20000020100 */
[----:B------:R-:W-:Y:S01]  /*7d90*/  SHF.R.S32.HI R11, RZ, 0x1f, R11 ;  /* 0x0000001fff0b7819 */ /* 0x000fe2000001140b */
[----:B------:R-:W3:Y:S01]  /*7da0*/  LDC.64 R4, c[0x0][0x720] ;  /* 0x0001c800ff047b82 */ /* 0x000ee20000000a00 */
[----:B------:R-:W-:-:S02]  /*7db0*/  R2UR UR35, R9 ;  /* 0x00000000092372ca */ /* 0x000fc400000e0000 */
[----:B------:R-:W-:Y:S02]  /*7dc0*/  ELECT P0, URZ, PT ;  /* 0x00000000003f782f */ /* 0x000fe40003800000 */
[----:B------:R-:W-:Y:S01]  /*7dd0*/  SEL R11, R11, RZ, !P1 ;  /* 0x000000ff0b0b7207 */ /* 0x000fe20004800000 */
[----:B------:R-:W-:Y:S01]  /*7de0*/  UMOV UR36, UR28 ;  /* 0x0000001c00247c82 */ /* 0x000fe20008000000 */
[----:B------:R-:W-:Y:S01]  /*7df0*/  R2UR UR8, R10 ;  /* 0x000000000a0872ca */ /* 0x000fe200000e0000 */
[----:B------:R-:W-:Y:S01]  /*7e00*/  BSSY B0, `(.L_x_627) ;  /* 0x00001ea000007945 */ /* 0x000fe20003800000 */
[----:B------:R-:W4:Y:S01]  /*7e10*/  LDC.64 R12, c[0x0][0x700] ;  /* 0x0001c000ff0c7b82 */ /* 0x000f220000000a00 */
[----:B------:R-:W-:Y:S01]  /*7e20*/  VOTEU.ANY UP0, P1 ;  /* 0x00000000003f7886 */ /* 0x000fe20000800100 */
[----:B------:R-:W-:Y:S02]  /*7e30*/  USEL UR29, UR37, URZ, !UP0 ;  /* 0x0000003f251d7287 */ /* 0x000fe4000c000000 */
[----:B------:R-:W-:-:S02]  /*7e40*/  UISETP.NE.AND UP0, UPT, UR4, 0x1, UPT ;  /* 0x000000010400788c */ /* 0x000fc4000bf05270 */
[----:B------:R-:W-:-:S05]  /*7e50*/  USEL UR37, UR37, URZ, !UP1 ;  /* 0x0000003f25257287 */ /* 0x000fca000c800000 */
[----:B------:R-:W-:Y:S01]  /*7e60*/  UIADD3 UR35, UR35, UR8, URZ ;  /* 0x0000000823237290 */ /* 0x000fe2000fffe03f */
[----:B-1----:R-:W-:Y:S01]  /*7e70*/  SHF.R.S32.HI R15, RZ, 0x1f, R15 ;  /* 0x0000001fff0f7819 */ /* 0x002fe2000001140f */
[----:B---3--:R-:W-:Y:S02]  /*7e80*/  IMAD R14, R11, R4, RZ ;  /* 0x000000040b0e7224 */ /* 0x008fe400078e02ff */
[----:B------:R-:W-:Y:S01]  /*7e90*/  @UP0 ULDC UR6, c[0x0][0x2ec] ;  /* 0x0000bb0000060ab9 */ /* 0x000fe20000000800 */
[----:B------:R-:W-:Y:S01]  /*7ea0*/  @UP0 ULDC UR8, c[0x0][0x2f0] ;  /* 0x0000bc0000080ab9 */ /* 0x000fe20000000800 */
[----:B------:R-:W-:Y:S01]  /*7eb0*/  UIMAD.WIDE.U32 UR6, UR28, UR6, URZ ;  /* 0x000000061c0672a5 */ /* 0x000fe2000f8e003f */
[----:B--2---:R-:W-:-:S03]  /*7ec0*/  IMAD R6, R15, R18, RZ ;  /* 0x000000120f067224 */ /* 0x004fc600078e02ff */
[----:B------:R-:W-:Y:S01]  /*7ed0*/  @UP0 USHF.R.U32.HI UR36, URZ, UR8, UR7 ;  /* 0x000000083f240299 */ /* 0x000fe20008011607 */
[----:B------:R-:W-:Y:S02]  /*7ee0*/  IMAD R19, R19, UR28, R6 ;  /* 0x0000001c13137c24 */ /* 0x000fe4000f8e0206 */
[----:B------:R-:W-:-:S04]  /*7ef0*/  IMAD.MOV.U32 R6, RZ, RZ, R2 ;  /* 0x000000ffff067224 */ /* 0x000fc800078e0002 */
[----:B------:R-:W-:-:S04]  /*7f00*/  IMAD.WIDE.U32 R2, R18, UR28, R6 ;  /* 0x0000001c12027c25 */ /* 0x000fc8000f8e0006 */
[----:B------:R-:W-:Y:S02]  /*7f10*/  IMAD.IADD R3, R3, 0x1, R19 ;  /* 0x0000000103037824 */ /* 0x000fe400078e0213 */
[----:B------:R-:W-:Y:S02]  /*7f20*/  IMAD R19, R5, UR29, R14 ;  /* 0x0000001d05137c24 */ /* 0x000fe4000f8e020e */
[----:B------:R-:W-:Y:S02]  /*7f30*/  IMAD.WIDE.U32 R2, R4, UR29, R2 ;  /* 0x0000001d04027c25 */ /* 0x000fe4000f8e0002 */
[----:B------:R-:W1:Y:S02]  /*7f40*/  LDC.64 R4, c[0x0][0x730] ;  /* 0x0001cc00ff047b82 */ /* 0x000e640000000a00 */
[----:B------:R-:W-:Y:S01]  /*7f50*/  IMAD.IADD R3, R3, 0x1, R19 ;  /* 0x0000000103037824 */ /* 0x000fe200078e0213 */
[----:B----4-:R-:W-:-:S04]  /*7f60*/  LEA R12, P1, R2, R12, 0x2 ;  /* 0x0000000c020c7211 */ /* 0x010fc800078210ff */
[----:B------:R-:W-:Y:S02]  /*7f70*/  LEA.HI.X R13, R2, R13, R3, 0x2, P1 ;  /* 0x0000000d020d7211 */ /* 0x000fe400008f1403 */
[----:B------:R-:W2:Y:S01]  /*7f80*/  LDC.64 R2, c[0x0][0x738] ;  /* 0x0001ce00ff027b82 */ /* 0x000ea20000000a00 */
[----:B------:R-:W-:Y:S02]  /*7f90*/  R2UR UR4, R12 ;  /* 0x000000000c0472ca */ /* 0x000fe400000e0000 */
[----:B------:R-:W-:Y:S01]  /*7fa0*/  R2UR UR5, R13 ;  /* 0x000000000d0572ca */ /* 0x000fe200000e0000 */
[----:B-1----:R-:W-:Y:S02]  /*7fb0*/  IMAD R10, R15, R4, RZ ;  /* 0x000000040f0a7224 */ /* 0x002fe400078e02ff */
[----:B------:R-:W-:-:S04]  /*7fc0*/  IMAD.WIDE.U32 R6, R4, UR28, R6 ;  /* 0x0000001c04067c25 */ /* 0x000fc8000f8e0006 */
[----:B------:R-:W-:Y:S02]  /*7fd0*/  IMAD R5, R5, UR28, R10 ;  /* 0x0000001c05057c24 */ /* 0x000fe4000f8e020a */
[----:B--2---:R-:W-:Y:S02]  /*7fe0*/  IMAD R4, R11, R2, RZ ;  /* 0x000000020b047224 */ /* 0x004fe400078e02ff */
[----:B------:R-:W-:Y:S02]  /*7ff0*/  IMAD.IADD R7, R7, 0x1, R5 ;  /* 0x0000000107077824 */ /* 0x000fe400078e0205 */
[----:B------:R-:W-:Y:S02]  /*8000*/  IMAD R3, R3, UR29, R4 ;  /* 0x0000001d03037c24 */ /* 0x000fe4000f8e0204 */
[----:B------:R-:W-:-:S04]  /*8010*/  IMAD.WIDE.U32 R6, R2, UR29, R6 ;  /* 0x0000001d02067c25 */ /* 0x000fc8000f8e0006 */
[----:B------:R-:W-:Y:S02]  /*8020*/  IMAD.MOV.U32 R5, RZ, RZ, RZ ;  /* 0x000000ffff057224 */ /* 0x000fe400078e00ff */
[----:B------:R-:W-:Y:S01]  /*8030*/  IMAD.MOV.U32 R4, RZ, RZ, 0x1 ;  /* 0x00000001ff047424 */ /* 0x000fe200078e00ff */
[----:B------:R-:W-:Y:S06]  /*8040*/  @!P0 BRA `(.L_x_629) ;  /* 0x0000001c00148947 */ /* 0x000fec0003800000 */
[----:B------:R-:W1:Y:S01]  /*8050*/  S2R R5, SR_CgaCtaId ;  /* 0x0000000000057919 */ /* 0x000e620000008800 */
[----:B------:R-:W-:Y:S01]  /*8060*/  IMAD.MOV.U32 R11, RZ, RZ, 0x1 ;  /* 0x00000001ff0b7424 */ /* 0x000fe200078e00ff */
[----:B------:R-:W-:Y:S01]  /*8070*/  MOV R12, 0x400 ;  /* 0x00000400000c7802 */ /* 0x000fe20000000f00 */
[----:B------:R-:W2:Y:S03]  /*8080*/  S2R R16, SR_TID.X ;  /* 0x0000000000107919 */ /* 0x000ea60000002100 */
[----:B------:R-:W-:Y:S02]  /*8090*/  SHF.L.U32 R11, R11, 0x1f, RZ ;  /* 0x0000001f0b0b7819 */ /* 0x000fe400000006ff */
[----:B-1----:R-:W-:-:S04]  /*80a0*/  LEA R12, R5, R12, 0x18 ;  /* 0x0000000c050c7211 */ /* 0x002fc800078ec0ff */
[----:B------:R-:W1:Y:S01]  /*80b0*/  SYNCS.PHASECHK.TRANS64.TRYWAIT P1, [R12+URZ+0x36420], R11 ;  /* 0x0364200b0c0075a7 */ /* 0x000e62000802017f */
[----:B--2---:R-:W-:Y:S01]  /*80c0*/  LOP3.LUT P0, RZ, R16, 0x7f, RZ, 0xc0, !PT ;  /* 0x0000007f10ff7812 */ /* 0x004fe2000780c0ff */
[----:B-1----:R-:W-:-:S12]  /*80d0*/  @!P1 BRA `(.L_x_630) ;  /* 0x0000001c00d49947 */ /* 0x002fd80003800000 */
.L_x_657:
[----:B------:R-:W-:Y:S02]  /*80e0*/  IMAD.IADD R10, R7, 0x1, R3 ;  /* 0x00000001070a7824 */ /* 0x000fe400078e0203 */
[----:B------:R-:W-:Y:S01]  /*80f0*/  IMAD.MOV.U32 R0, RZ, RZ, 0x1 ;  /* 0x00000001ff007424 */ /* 0x000fe200078e00ff */
[----:B------:R-:W-:Y:S06]  /*8100*/  @P0 BRA `(.L_x_631) ;  /* 0x0000000000180947 */ /* 0x000fec0003800000 */
[----:B------:R-:W2:Y:S01]  /*8110*/  S2R R2, SR_TID.X ;  /* 0x0000000000027919 */ /* 0x000ea20000002100 */
[----:B------:R-:W-:-:S04]  /*8120*/  IMAD.MOV.U32 R3, RZ, RZ, 0x6100 ;  /* 0x00006100ff037424 */ /* 0x000fc800078e00ff */
[----:B------:R3:W-:Y:S01]  /*8130*/  SYNCS.ARRIVE.TRANS64 RZ, [R12+URZ+0x36410], R3 ;  /* 0x036410030cff79a7 */ /* 0x0007e2000800003f */
[----:B--2---:R-:W-:-:S13]  /*8140*/  LOP3.LUT P1, RZ, R2, 0x1f, RZ, 0xc0, !PT ;  /* 0x0000001f02ff7812 */ /* 0x004fda000782c0ff */
[----:B---3--:R-:W-:Y:S05]  /*8150*/  @!P1 BRA `(.L_x_631) ;  /* 0x0000000000049947 */ /* 0x008fea0003800000 */
[----:B------:R-:W-:Y:S01]  /*8160*/  BPT.TRAP 0x1 ;  /* 0x000000040000795c */ /* 0x000fe20000300000 */
.L_x_631:
[----:B------:R-:W2:Y:S01]  /*8170*/  LDC.64 R14, c[0x0][0x198] ;  /* 0x00006600ff0e7b82 */ /* 0x000ea20000000a00 */
[----:B------:R-:W-:Y:S01]  /*8180*/  R2UR UR32, R12 ;  /* 0x000000000c2072ca */ /* 0x000fe200000e0000 */
[----:B------:R-:W-:Y:S01]  /*8190*/  UMOV UR30, 0x0 ;  /* 0x00000000001e7882 */ /* 0x000fe20000000000 */
[----:B------:R-:W-:Y:S01]  /*81a0*/  UMOV UR31, 0x14f00000 ;  /* 0x14f00000001f7882 */ /* 0x000fe20000000000 */
[----:B------:R-:W-:Y:S01]  /*81b0*/  UMOV UR42, URZ ;  /* 0x0000003f002a7c82 */ /* 0x000fe20008000000 */
[----:B------:R-:W-:Y:S01]  /*81c0*/  UMOV UR44, UR28 ;  /* 0x0000001c002c7c82 */ /* 0x000fe20008000000 */
[----:B------:R-:W-:Y:S01]  /*81d0*/  UMOV UR45, UR29 ;  /* 0x0000001d002d7c82 */ /* 0x000fe20008000000 */
[----:B------:R-:W-:Y:S01]  /*81e0*/  UMOV UR10, 0x40 ;  /* 0x00000040000a7882 */ /* 0x000fe20000000000 */
[----:B------:R-:W-:Y:S01]  /*81f0*/  UMOV UR11, UR43 ;  /* 0x0000002b000b7c82 */ /* 0x000fe20008000000 */
[----:B------:R-:W-:Y:S01]  /*8200*/  UMOV UR12, UR28 ;  /* 0x0000001c000c7c82 */ /* 0x000fe20008000000 */
[----:B------:R-:W-:Y:S01]  /*8210*/  UMOV UR13, UR29 ;  /* 0x0000001d000d7c82 */ /* 0x000fe20008000000 */
[----:B------:R-:W-:Y:S01]  /*8220*/  UMOV UR26, 0x80 ;  /* 0x00000080001a7882 */ /* 0x000fe20000000000 */
[----:B------:R-:W-:Y:S01]  /*8230*/  UMOV UR27, UR43 ;  /* 0x0000002b001b7c82 */ /* 0x000fe20008000000 */
[----:B------:R-:W-:Y:S01]  /*8240*/  UMOV UR18, 0x10 ;  /* 0x0000001000127882 */ /* 0x000fe20000000000 */
[----:B------:R-:W-:Y:S01]  /*8250*/  UIADD3 UR40, UR32, 0x1e000, URZ ;  /* 0x0001e00020287890 */ /* 0x000fe2000fffe03f */
[----:B------:R-:W-:Y:S01]  /*8260*/  IMAD.MOV.U32 R9, RZ, RZ, 0x1 ;  /* 0x00000001ff097424 */ /* 0x000fe200078e00ff */
[----:B------:R-:W-:-:S02]  /*8270*/  UIADD3 UR41, UR32, 0x36410, URZ ;  /* 0x0003641020297890 */ /* 0x000fc4000fffe03f */
[----:B------:R-:W-:Y:S02]  /*8280*/  UIADD3 UR8, UR32, 0x20000, URZ ;  /* 0x0002000020087890 */ /* 0x000fe4000fffe03f */
[----:B------:R-:W-:Y:S02]  /*8290*/  UIADD3 UR24, UR32, 0x22000, URZ ;  /* 0x0002200020187890 */ /* 0x000fe4000fffe03f */
[----:B------:R-:W-:Y:S01]  /*82a0*/  UIADD3 UR33, UR32, 0x36400, URZ ;  /* 0x0003640020217890 */ /* 0x000fe2000fffe03f */
[----:B--2---:R-:W-:Y:S01]  /*82b0*/  IMAD.MOV.U32 R13, RZ, RZ, R14 ;  /* 0x000000ffff0d7224 */ /* 0x004fe200078e000e */
[----:B------:R-:W-:Y:S01]  /*82c0*/  UMOV UR9, UR41 ;  /* 0x0000002900097c82 */ /* 0x000fe20008000000 */
[----:B------:R-:W-:Y:S01]  /*82d0*/  IMAD.MOV.U32 R14, RZ, RZ, R15 ;  /* 0x000000ffff0e7224 */ /* 0x000fe200078e000f */
[----:B------:R-:W-:Y:S01]  /*82e0*/  UMOV UR25, UR41 ;  /* 0x0000002900197c82 */ /* 0x000fe20008000000 */
[----:B------:R-:W-:Y:S01]  /*82f0*/  UIADD3 UR56, UR32, 0x3000, URZ ;  /* 0x0000300020387890 */ /* 0x000fe2000fffe03f */
[C---:B------:R-:W-:Y:S01]  /*8300*/  IADD3 R3, P2, R13.reuse, 0x2f0, RZ ;  /* 0x000002f00d037810 */ /* 0x040fe20007f5e0ff */
[----:B------:R-:W-:Y:S01]  /*8310*/  UMOV UR6, 0x0 ;  /* 0x0000000000067882 */ /* 0x000fe20000000000 */
[----:B------:R-:W-:Y:S01]  /*8320*/  IADD3 R2, P1, R13, 0xf0, RZ ;  /* 0x000000f00d027810 */ /* 0x000fe20007f3e0ff */
[----:B------:R-:W-:Y:S01]  /*8330*/  UMOV UR7, 0x10000000 ;  /* 0x1000000000077882 */ /* 0x000fe20000000000 */
[----:B------:R-:W-:Y:S01]  /*8340*/  R2UR UR22, R3 ;  /* 0x00000000031672ca */ /* 0x000fe200000e0000 */
[----:B------:R-:W-:Y:S01]  /*8350*/  UMOV UR34, UR42 ;  /* 0x0000002a00227c82 */ /* 0x000fe20008000000 */
[----:B------:R-:W-:Y:S01]  /*8360*/  R2UR UR16, R2 ;  /* 0x00000000021072ca */ /* 0x000fe200000e0000 */
[--C-:B------:R-:W-:Y:S01]  /*8370*/  IMAD.X R3, RZ, RZ, R14.reuse, P1 ;  /* 0x000000ffff037224 */ /* 0x100fe200008e060e */
[----:B------:R-:W-:Y:S01]  /*8380*/  IADD3 R4, P3, R13, 0x3f0, RZ ;  /* 0x000003f00d047810 */ /* 0x000fe20007f7e0ff */
[----:B------:R-:W-:Y:S01]  /*8390*/  UIADD3 UR48, UR32, 0x6000, URZ ;  /* 0x0000600020307890 */ /* 0x000fe2000fffe03f */
[----:B------:R-:W-:Y:S01]  /*83a0*/  ISETP.GE.AND P1, PT, R8, 0x41, PT ;  /* 0x000000410800780c */ /* 0x000fe20003f26270 */
[----:B------:R-:W-:Y:S01]  /*83b0*/  UMOV UR58, 0x40 ;  /* 0x00000040003a7882 */ /* 0x000fe20000000000 */
[----:B------:R-:W-:Y:S01]  /*83c0*/  R2UR UR17, R3 ;  /* 0x00000000031172ca */ /* 0x000fe200000e0000 */
[--C-:B------:R-:W-:Y:S01]  /*83d0*/  IMAD.X R5, RZ, RZ, R14.reuse, P3 ;  /* 0x000000ffff057224 */ /* 0x100fe200018e060e */
[----:B------:R-:W-:Y:S01]  /*83e0*/  R2UR UR14, R4 ;  /* 0x00000000040e72ca */ /* 0x000fe200000e0000 */
[----:B------:R-:W-:Y:S01]  /*83f0*/  IMAD.X R4, RZ, RZ, R14, P2 ;  /* 0x000000ffff047224 */ /* 0x000fe200010e060e */
[----:B------:R-:W-:Y:S01]  /*8400*/  UMOV UR59, UR35 ;  /* 0x00000023003b7c82 */ /* 0x000fe20008000000 */
[----:B------:R-:W-:Y:S01]  /*8410*/  UMOV UR60, UR36 ;  /* 0x00000024003c7c82 */ /* 0x000fe20008000000 */
[----:B------:R-:W-:Y:S01]  /*8420*/  R2UR UR15, R5 ;  /* 0x00000000050f72ca */ /* 0x000fe200000e0000 */
[----:B------:R-:W-:Y:S01]  /*8430*/  IMAD.MOV.U32 R5, RZ, RZ, 0x12000 ;  /* 0x00012000ff057424 */ /* 0x000fe200078e00ff */
[----:B------:R-:W-:Y:S01]  /*8440*/  R2UR UR23, R4 ;  /* 0x00000000041772ca */ /* 0x000fe200000e0000 */
[----:B------:R-:W-:Y:S01]  /*8450*/  UMOV UR61, UR37 ;  /* 0x00000025003d7c82 */ /* 0x000fe20008000000 */
[----:B------:R-:W-:Y:S01]  /*8460*/  UMOV UR57, UR33 ;  /* 0x0000002100397c82 */ /* 0x000fe20008000000 */
[----:B------:R-:W-:Y:S01]  /*8470*/  UMOV UR50, 0x80 ;  /* 0x0000008000327882 */ /* 0x000fe20000000000 */
[----:B------:R-:W-:Y:S01]  /*8480*/  UMOV UR51, UR35 ;  /* 0x0000002300337c82 */ /* 0x000fe20008000000 */
[----:B------:R2:W-:Y:S01]  /*8490*/  UTMALDG.4D [UR40], [UR16], desc[UR30] ;  /* 0x00001e28100075b4 */ /* 0x0005e20008019000 */
[----:B------:R-:W-:Y:S01]  /*84a0*/  UMOV UR52, UR36 ;  /* 0x0000002400347c82 */ /* 0x000fe20008000000 */
[----:B------:R-:W-:Y:S01]  /*84b0*/  UMOV UR53, UR37 ;  /* 0x0000002500357c82 */ /* 0x000fe20008000000 */
[----:B------:R-:W-:Y:S01]  /*84c0*/  UMOV UR49, UR33 ;  /* 0x0000002100317c82 */ /* 0x000fe20008000000 */
[----:B------:R-:W-:Y:S01]  /*84d0*/  UMOV UR19, UR35 ;  /* 0x0000002300137c82 */ /* 0x000fe20008000000 */
[----:B------:R-:W-:Y:S01]  /*84e0*/  UMOV UR20, UR36 ;  /* 0x0000002400147c82 */ /* 0x000fe20008000000 */
[----:B------:R-:W-:Y:S01]  /*84f0*/  UMOV UR21, UR37 ;  /* 0x0000002500157c82 */ /* 0x000fe20008000000 */
[----:B------:R-:W-:Y:S01]  /*8500*/  IMAD.MOV.U32 R4, RZ, RZ, 0x1 ;  /* 0x00000001ff047424 */ /* 0x000fe200078e00ff */
[----:B------:R3:W-:Y:S01]  /*8510*/  UTMALDG.4D [UR8], [UR16], desc[UR30] ;  /* 0x00001e08100075b4 */ /* 0x0007e20008019000 */
[----:B------:R4:W-:Y:S01]  /*8520*/  UTMALDG.4D [UR24], [UR16], desc[UR30] ;  /* 0x00001e18100075b4 */ /* 0x0009e20008019000 */
[----:B--2---:R-:W-:-:S02]  /*8530*/  UIADD3 UR40, UR32, 0x30000, URZ ;  /* 0x0003000020287890 */ /* 0x004fc4000fffe03f */
[----:B---3--:R-:W-:-:S07]  /*8540*/  UIADD3 UR8, UR32, 0xc000, URZ ;  /* 0x0000c00020087890 */ /* 0x008fce000fffe03f */
[----:B------:R2:W-:Y:S01]  /*8550*/  UBLKCP.S.G [UR40], [UR4], UR18 ;  /* 0x00000028040073ba */ /* 0x0005e20008000212 */
[----:B------:R3:W-:Y:S01]  /*8560*/  SYNCS.ARRIVE.TRANS64 RZ, [R12+URZ+0x36400], R5 ;  /* 0x036400050cff79a7 */ /* 0x0007e2000800003f */
[----:B------:R-:W-:Y:S01]  /*8570*/  UMOV UR11, UR35 ;  /* 0x00000023000b7c82 */ /* 0x000fe20008000000 */
[----:B------:R-:W-:Y:S01]  /*8580*/  UMOV UR12, UR36 ;  /* 0x00000024000c7c82 */ /* 0x000fe20008000000 */
[----:B------:R-:W-:Y:S01]  /*8590*/  UMOV UR13, UR37 ;  /* 0x00000025000d7c82 */ /* 0x000fe20008000000 */
[----:B------:R-:W-:Y:S01]  /*85a0*/  UMOV UR9, UR33 ;  /* 0x0000002100097c82 */ /* 0x000fe20008000000 */
[----:B----4-:R-:W-:Y:S02]  /*85b0*/  UIADD3 UR16, UR32, 0x9000, URZ ;  /* 0x0000900020107890 */ /* 0x010fe4000fffe03f */
[----:B------:R4:W-:Y:S01]  /*85c0*/  UTMALDG.4D [UR32], [UR22], desc[UR6] ;  /* 0x00000620160075b4 */ /* 0x0009e20008019000 */
[----:B------:R-:W-:Y:S01]  /*85d0*/  UMOV UR17, UR33 ;  /* 0x0000002100117c82 */ /* 0x000fe20008000000 */
[----:B---3--:R-:W-:Y:S01]  /*85e0*/  IMAD.MOV.U32 R5, RZ, RZ, RZ ;  /* 0x000000ffff057224 */ /* 0x008fe200078e00ff */
[----:B------:R3:W-:Y:S01]  /*85f0*/  UTMALDG.4D [UR56], [UR22], desc[UR6] ;  /* 0x00000638160075b4 */ /* 0x0007e20008019000 */
[----:B--2---:R-:W-:Y:S01]  /*8600*/  UMOV UR18, UR42 ;  /* 0x0000002a00127c82 */ /* 0x004fe20008000000 */
[----:B------:R3:W-:Y:S02]  /*8610*/  UTMALDG.4D [UR48], [UR22], desc[UR6] ;  /* 0x00000630160075b4 */ /* 0x0007e40008019000 */
[----:B------:R3:W-:Y:S01]  /*8620*/  UTMALDG.4D [UR16], [UR14], desc[UR6] ;  /* 0x000006100e0075b4 */ /* 0x0007e20008019000 */
[----:B----4-:R-:W-:Y:S01]  /*8630*/  UIADD3 UR32, UR32, 0xf000, URZ ;  /* 0x0000f00020207890 */ /* 0x010fe2000fffe03f */
[----:B------:R-:W-:Y:S01]  /*8640*/  UMOV UR34, 0x80 ;  /* 0x0000008000227882 */ /* 0x000fe20000000000 */
[----:B------:R3:W-:Y:S07]  /*8650*/  UTMALDG.4D [UR8], [UR14], desc[UR6] ;  /* 0x000006080e0075b4 */ /* 0x0007ee0008019000 */
[----:B------:R3:W-:Y:S02]  /*8660*/  UTMALDG.4D [UR32], [UR14], desc[UR6] ;  /* 0x000006200e0075b4 */ /* 0x0007e40008019000 */
[----:B---3--:R-:W-:Y:S05]  /*8670*/  @!P1 BRA `(.L_x_632) ;  /* 0x0000001000b09947 */ /* 0x008fea0003800000 */
[----:B------:R-:W2:Y:S01]  /*8680*/  S2R R15, SR_TID.X ;  /* 0x00000000000f7919 */ /* 0x000ea20000002100 */
[C---:B------:R-:W-:Y:S01]  /*8690*/  VIADD R0, R8.reuse, 0x3f ;  /* 0x0000003f08007836 */ /* 0x040fe20000000000 */
[----:B------:R-:W-:Y:S01]  /*86a0*/  ISETP.GE.AND P1, PT, R8, 0x81, PT ;  /* 0x000000810800780c */ /* 0x000fe20003f26270 */
[----:B------:R-:W-:-:S03]  /*86b0*/  IMAD.MOV.U32 R9, RZ, RZ, 0x1 ;  /* 0x00000001ff097424 */ /* 0x000fc600078e00ff */
[----:B------:R-:W-:-:S04]  /*86c0*/  SHF.R.S32.HI R5, RZ, 0x1f, R0 ;  /* 0x0000001fff057819 */ /* 0x000fc80000011400 */
[----:B------:R-:W-:Y:S01]  /*86d0*/  LEA.HI R5, R5, R0, RZ, 0x6 ;  /* 0x0000000005057211 */ /* 0x000fe200078f30ff */
[----:B------:R-:W-:-:S03]  /*86e0*/  IMAD.MOV.U32 R0, RZ, RZ, 0x1 ;  /* 0x00000001ff007424 */ /* 0x000fc600078e00ff */
[----:B------:R-:W-:-:S04]  /*86f0*/  LEA.HI.SX32 R5, R5, 0xffffffff, 0x1a ;  /* 0xffffffff05057811 */ /* 0x000fc800078fd2ff */
[----:B------:R-:W-:Y:S01]  /*8700*/  VIMNMX R19, R5, 0x1, !PT ;  /* 0x0000000105137848 */ /* 0x000fe20007fe0100 */
[----:B------:R-:W-:-:S03]  /*8710*/  IMAD.MOV.U32 R5, RZ, RZ, RZ ;  /* 0x000000ffff057224 */ /* 0x000fc600078e00ff */
[----:B------:R-:W-:Y:S02]  /*8720*/  LOP3.LUT R16, R19, 0x1, RZ, 0xc0, !PT ;  /* 0x0000000113107812 */ /* 0x000fe400078ec0ff */
[----:B--2---:R-:W-:Y:S01]  /*8730*/  LOP3.LUT R8, R15, 0x1f, RZ, 0xc0, !PT ;  /* 0x0000001f0f087812 */ /* 0x004fe200078ec0ff */
[----:B------:R-:W-:Y:S01]  /*8740*/  IMAD.MOV.U32 R15, RZ, RZ, RZ ;  /* 0x000000ffff0f7224 */ /* 0x000fe200078e00ff */
[----:B------:R-:W-:Y:S06]  /*8750*/  @!P1 BRA `(.L_x_633) ;  /* 0x0000000c00009947 */ /* 0x000fec0003800000 */
[----:B------:R-:W-:Y:S02]  /*8760*/  IMAD.IADD R20, R19, 0x1, -R16 ;  /* 0x0000000113147824 */ /* 0x000fe400078e0a10 */
[----:B------:R-:W-:Y:S02]  /*8770*/  IMAD.MOV.U32 R15, RZ, RZ, RZ ;  /* 0x000000ffff0f7224 */ /* 0x000fe400078e00ff */
[----:B------:R-:W-:-:S07]  /*8780*/  IMAD.MOV.U32 R0, RZ, RZ, 0x1 ;  /* 0x00000001ff007424 */ /* 0x000fce00078e00ff */
.L_x_642:
[----:B-1----:R-:W-:-:S05]  /*8790*/  IMAD.MOV.U32 R11, RZ, RZ, 0x1 ;  /* 0x00000001ff0b7424 */ /* 0x002fca00078e00ff */
[----:B------:R-:W-:-:S04]  /*87a0*/  SHF.L.U32 R11, R11, 0x1f, RZ ;  /* 0x0000001f0b0b7819 */ /* 0x000fc800000006ff */
[----:B------:R-:W1:Y:S02]  /*87b0*/  SYNCS.PHASECHK.TRANS64.TRYWAIT P1, [R12+URZ+0x36438], R11 ;  /* 0x0364380b0c0075a7 */ /* 0x000e64000802017f */
[----:B-1234-:R-:W-:Y:S05]  /*87c0*/  @!P1 BRA `(.L_x_634) ;  /* 0x00000018002c9947 */ /* 0x01efea0003800000 */
.L_x_658:
[----:B------:R-:W-:Y:S05]  /*87d0*/  @P0 BRA `(.L_x_635) ;  /* 0x0000000000140947 */ /* 0x000fea0003800000 */
[----:B------:R-:W-:Y:S01]  /*87e0*/  ISETP.NE.AND P1, PT, R8, RZ, PT ;  /* 0x000000ff0800720c */ /* 0x000fe20003f25270 */
[----:B------:R-:W-:-:S04]  /*87f0*/  IMAD.MOV.U32 R3, RZ, RZ, 0x6100 ;  /* 0x00006100ff037424 */ /* 0x000fc800078e00ff */
[----:B------:R2:W-:Y:S08]  /*8800*/  SYNCS.ARRIVE.TRANS64 RZ, [R12+URZ+0x36430], R3 ;  /* 0x036430030cff79a7 */ /* 0x0005f0000800003f */
[----:B------:R-:W-:Y:S05]  /*8810*/  @!P1 BRA `(.L_x_635) ;  /* 0x0000000000049947 */ /* 0x000fea0003800000 */
[----:B------:R-:W-:Y:S01]  /*8820*/  BPT.TRAP 0x1 ;  /* 0x000000040000795c */ /* 0x000fe20000300000 */
.L_x_635:
[----:B------:R-:W3:Y:S01]  /*8830*/  LDC.64 R18, c[0x0][0x728] ;  /* 0x0001ca00ff127b82 */ /* 0x000ee20000000a00 */
[----:B--2---:R-:W-:Y:S01]  /*8840*/  IMAD.SHL.U32 R3, R15, 0x40, RZ ;  /* 0x000000400f037824 */ /* 0x004fe200078e00ff */
[----:B------:R-:W-:Y:S01]  /*8850*/  UMOV UR14, 0x0 ;  /* 0x00000000000e7882 */ /* 0x000fe20000000000 */
[C---:B------:R-:W-:Y:S01]  /*8860*/  VIADD R21, R12.reuse, 0x36430 ;  /* 0x000364300c157836 */ /* 0x040fe20000000000 */
[----:B------:R-:W-:Y:S01]  /*8870*/  UMOV UR15, 0x14f00000 ;  /* 0x14f00000000f7882 */ /* 0x000fe20000000000 */
[C---:B------:R-:W-:Y:S01]  /*8880*/  VIADD R24, R12.reuse, 0x2e000 ;  /* 0x0002e0000c187836 */ /* 0x040fe20000000000 */
[C---:B------:R-:W-:Y:S01]  /*8890*/  IADD3 R2, P1, R3.reuse, R6, RZ ;  /* 0x0000000603027210 */ /* 0x040fe20007f3e0ff */
[----:B------:R-:W-:Y:S01]  /*88a0*/  VIADD R25, R12, 0x30200 ;  /* 0x000302000c197836 */ /* 0x000fe20000000000 */
[----:B------:R-:W2:Y:S01]  /*88b0*/  LDC.64 R22, c[0x0][0x198] ;  /* 0x00006600ff167b82 */ /* 0x000ea20000000a00 */
[C---:B------:R-:W-:Y:S01]  /*88c0*/  R2UR UR27, R3.reuse ;  /* 0x00000000031b72ca */ /* 0x040fe200000e0000 */
[----:B------:R-:W-:Y:S01]  /*88d0*/  UMOV UR26, URZ ;  /* 0x0000003f001a7c82 */ /* 0x000fe20008000000 */
[----:B------:R-:W-:Y:S01]  /*88e0*/  LEA.HI.X.SX32 R4, R3, R10, 0x1, P1 ;  /* 0x0000000a03047211 */ /* 0x000fe200008f0eff */
[----:B------:R-:W-:Y:S01]  /*88f0*/  UMOV UR18, 0x40 ;  /* 0x0000004000127882 */ /* 0x000fe20000000000 */
        /* <DEDUP_REMOVED lines=8> */
[----:B------:R-:W-:Y:S01]  /*8980*/  SHF.L.U32 R27, R0, 0x1f, RZ ;  /* 0x0000001f001b7819 */ /* 0x000fe200000006ff */
[----:B------:R-:W-:Y:S01]  /*8990*/  UIADD3 UR27, UR27, UR43, URZ ;  /* 0x0000002b1b1b7290 */ /* 0x000fe2000fffe03f */
[----:B---3--:R-:W-:Y:S01]  /*89a0*/  LEA R5, P1, R2, R18, 0x2 ;  /* 0x0000001202057211 */ /* 0x008fe200078210ff */
[----:B------:R-:W-:-:S02]  /*89b0*/  UMOV UR22, 0x10 ;  /* 0x0000001000167882 */ /* 0x000fc40000000000 */
[----:B------:R-:W-:Y:S01]  /*89c0*/  UMOV UR17, UR25 ;  /* 0x0000001900117c82 */ /* 0x000fe20008000000 */
[----:B------:R-:W-:Y:S01]  /*89d0*/  UMOV UR9, UR25 ;  /* 0x0000001900097c82 */ /* 0x000fe20008000000 */
[----:B------:R-:W-:Y:S01]  /*89e0*/  LEA.HI.X R2, R2, R19, R4, 0x2, P1 ;  /* 0x0000001302027211 */ /* 0x000fe200008f1404 */
[----:B------:R-:W-:Y:S01]  /*89f0*/  UMOV UR19, UR27 ;  /* 0x0000001b00137c82 */ /* 0x000fe20008000000 */
[----:B------:R-:W-:Y:S01]  /*8a00*/  R2UR UR30, R5 ;  /* 0x00000000051e72ca */ /* 0x000fe200000e0000 */
[----:B------:R-:W-:Y:S01]  /*8a10*/  UMOV UR11, UR27 ;  /* 0x0000001b000b7c82 */ /* 0x000fe20008000000 */
[----:B--2---:R-:W-:Y:S01]  /*8a20*/  IMAD.MOV.U32 R13, RZ, RZ, R22 ;  /* 0x000000ffff0d7224 */ /* 0x004fe200078e0016 */
[----:B------:R-:W-:Y:S01]  /*8a30*/  R2UR UR31, R2 ;  /* 0x00000000021f72ca */ /* 0x000fe200000e0000 */
[----:B------:R-:W-:Y:S01]  /*8a40*/  IMAD.MOV.U32 R14, RZ, RZ, R23 ;  /* 0x000000ffff0e7224 */ /* 0x000fe200078e0017 */
[----:B------:R-:W-:Y:S01]  /*8a50*/  UMOV UR33, UR25 ;  /* 0x0000001900217c82 */ /* 0x000fe20008000000 */
[C---:B------:R-:W-:Y:S01]  /*8a60*/  VIADD R22, R12.reuse, 0x2a000 ;  /* 0x0002a0000c167836 */ /* 0x040fe20000000000 */
[----:B------:R-:W-:Y:S01]  /*8a70*/  IADD3 R4, P1, R13, 0x1f0, RZ ;  /* 0x000001f00d047810 */ /* 0x000fe20007f3e0ff */
[----:B------:R-:W-:-:S03]  /*8a80*/  VIADD R23, R12, 0x2c000 ;  /* 0x0002c0000c177836 */ /* 0x000fc60000000000 */
[----:B------:R-:W-:Y:S01]  /*8a90*/  R2UR UR24, R22 ;  /* 0x00000000161872ca */ /* 0x000fe200000e0000 */
[----:B------:R-:W-:Y:S01]  /*8aa0*/  IMAD.X R5, RZ, RZ, R14, P1 ;  /* 0x000000ffff057224 */ /* 0x000fe200008e060e */
[----:B------:R-:W-:Y:S02]  /*8ab0*/  R2UR UR6, R4 ;  /* 0x00000000040672ca */ /* 0x000fe400000e0000 */
[----:B------:R-:W-:Y:S02]  /*8ac0*/  R2UR UR16, R23 ;  /* 0x00000000171072ca */ /* 0x000fe400000e0000 */
[----:B------:R-:W-:-:S13]  /*8ad0*/  R2UR UR7, R5 ;  /* 0x00000000050772ca */ /* 0x000fda00000e0000 */
[----:B------:R2:W-:Y:S01]  /*8ae0*/  UTMALDG.4D [UR24], [UR6], desc[UR14] ;  /* 0x00000e18060075b4 */ /* 0x0005e20008019000 */
[----:B------:R2:W-:Y:S01]  /*8af0*/  UTMALDG.4D [UR16], [UR6], desc[UR14] ;  /* 0x00000e10060075b4 */ /* 0x0005e20008019000 */
[----:B------:R2:W-:Y:S01]  /*8b00*/  UTMALDG.4D [UR8], [UR6], desc[UR14] ;  /* 0x00000e08060075b4 */ /* 0x0005e20008019000 */
[----:B------:R2:W-:Y:S01]  /*8b10*/  UBLKCP.S.G [UR32], [UR30], UR22 ;  /* 0x000000201e0073ba */ /* 0x0005e20008000216 */
[----:B------:R-:W3:Y:S02]  /*8b20*/  SYNCS.PHASECHK.TRANS64.TRYWAIT P1, [R12+URZ+0x36428], R27 ;  /* 0x0364281b0c0075a7 */ /* 0x000ee4000802017f */
[----:B--23--:R-:W-:Y:S05]  /*8b30*/  @!P1 BRA `(.L_x_636) ;  /* 0x0000001400649947 */ /* 0x00cfea0003800000 */
.L_x_659:
[----:B------:R-:W-:Y:S05]  /*8b40*/  @P0 BRA `(.L_x_637) ;  /* 0x0000000000140947 */ /* 0x000fea0003800000 */
[----:B------:R-:W-:Y:S01]  /*8b50*/  ISETP.NE.AND P1, PT, R8, RZ, PT ;  /* 0x000000ff0800720c */ /* 0x000fe20003f25270 */
[----:B--2---:R-:W-:-:S04]  /*8b60*/  IMAD.MOV.U32 R27, RZ, RZ, 0x6100 ;  /* 0x00006100ff1b7424 */ /* 0x004fc800078e00ff */
[----:B------:R3:W-:Y:S08]  /*8b70*/  SYNCS.ARRIVE.TRANS64 RZ, [R12+URZ+0x36418], R27 ;  /* 0x0364181b0cff79a7 */ /* 0x0007f0000800003f */
[----:B------:R-:W-:Y:S05]  /*8b80*/  @!P1 BRA `(.L_x_637) ;  /* 0x0000000000049947 */ /* 0x000fea0003800000 */
[----:B------:R-:W-:Y:S01]  /*8b90*/  BPT.TRAP 0x1 ;  /* 0x000000040000795c */ /* 0x000fe20000300000 */
.L_x_637:
[----:B------:R-:W-:Y:S01]  /*8ba0*/  VIADD R26, R3, 0x40 ;  /* 0x00000040031a7836 */ /* 0x000fe20000000000 */
[----:B------:R-:W-:Y:S01]  /*8bb0*/  IADD3 R2, P1, R13, 0xf0, RZ ;  /* 0x000000f00d027810 */ /* 0x000fe20007f3e0ff */
[----:B------:R-:W-:Y:S01]  /*8bc0*/  UMOV UR22, 0x0 ;  /* 0x0000000000167882 */ /* 0x000fe20000000000 */
[----:B------:R-:W-:Y:S01]  /*8bd0*/  R2UR UR24, R12 ;  /* 0x000000000c1872ca */ /* 0x000fe200000e0000 */
[C---:B--23--:R-:W-:Y:S01]  /*8be0*/  VIADD R27, R26.reuse, UR43 ;  /* 0x0000002b1a1b7c36 */ /* 0x04cfe20008000000 */
[----:B------:R-:W-:Y:S01]  /*8bf0*/  R2UR UR6, R26 ;  /* 0x000000001a0672ca */ /* 0x000fe200000e0000 */
[----:B------:R-:W-:Y:S01]  /*8c00*/  IMAD.X R3, RZ, RZ, R14, P1 ;  /* 0x000000ffff037224 */ /* 0x000fe200008e060e */
        /* <DEDUP_REMOVED lines=9> */
[----:B------:R-:W-:Y:S01]  /*8ca0*/  UIADD3 UR16, UR24, 0x24000, URZ ;  /* 0x0002400018107890 */ /* 0x000fe2000fffe03f */
[----:B------:R-:W-:Y:S01]  /*8cb0*/  SHF.L.U32 R28, RZ, 0x1f, RZ ;  /* 0x0000001fff1c7819 */ /* 0x000fe200000006ff */
[----:B------:R-:W-:-:S02]  /*8cc0*/  UIADD3 UR17, UR24, 0x36418, URZ ;  /* 0x0003641818117890 */ /* 0x000fc4000fffe03f */
[----:B------:R-:W-:Y:S02]  /*8cd0*/  UIADD3 UR8, UR24, 0x26000, URZ ;  /* 0x0002600018087890 */ /* 0x000fe4000fffe03f */
[----:B------:R-:W-:Y:S02]  /*8ce0*/  UIADD3 UR30, UR24, 0x30100, URZ ;  /* 0x00030100181e7890 */ /* 0x000fe4000fffe03f */
[----:B------:R-:W-:Y:S02]  /*8cf0*/  UIADD3 UR24, UR24, 0x28000, URZ ;  /* 0x0002800018187890 */ /* 0x000fe4000fffe03f */
[----:B------:R-:W-:Y:S01]  /*8d00*/  UIMAD.WIDE UR6, UR6, 0x4, UR4 ;  /* 0x00000004060678a5 */ /* 0x000fe2000f8e0204 */
        /* <DEDUP_REMOVED lines=11> */
[----:B------:R2:W-:Y:S01]  /*8dc0*/  UBLKCP.S.G [UR30], [UR6], UR32 ;  /* 0x0000001e060073ba */ /* 0x0005e20008000220 */
[----:B------:R-:W3:Y:S02]  /*8dd0*/  SYNCS.PHASECHK.TRANS64.TRYWAIT P1, [R12+URZ+0x36438], R28 ;  /* 0x0364381c0c0075a7 */ /* 0x000ee4000802017f */
[----:B--23--:R-:W-:Y:S05]  /*8de0*/  @!P1 BRA `(.L_x_638) ;  /* 0x0000001000cc9947 */ /* 0x00cfea0003800000 */
.L_x_660:
[----:B--2---:R-:W-:Y:S01]  /*8df0*/  SHF.R.S32.HI R28, RZ, 0x1f, R26 ;  /* 0x0000001fff1c7819 */ /* 0x004fe2000001141a */
[----:B------:R-:W-:Y:S06]  /*8e00*/  @P0 BRA `(.L_x_639) ;  /* 0x0000000000140947 */ /* 0x000fec0003800000 */
[----:B------:R-:W-:Y:S01]  /*8e10*/  ISETP.NE.AND P1, PT, R8, RZ, PT ;  /* 0x000000ff0800720c */ /* 0x000fe20003f25270 */
[----:B------:R-:W-:-:S04]  /*8e20*/  IMAD.MOV.U32 R29, RZ, RZ, 0x6100 ;  /* 0x00006100ff1d7424 */ /* 0x000fc800078e00ff */
[----:B------:R2:W-:Y:S08]  /*8e30*/  SYNCS.ARRIVE.TRANS64 RZ, [R12+URZ+0x36430], R29 ;  /* 0x0364301d0cff79a7 */ /* 0x0005f0000800003f */
[----:B------:R-:W-:Y:S05]  /*8e40*/  @!P1 BRA `(.L_x_639) ;  /* 0x0000000000049947 */ /* 0x000fea0003800000 */
[----:B------:R-:W-:Y:S01]  /*8e50*/  BPT.TRAP 0x1 ;  /* 0x000000040000795c */ /* 0x000fe20000300000 */
.L_x_639:
[----:B------:R-:W-:Y:S01]  /*8e60*/  IADD3 R26, P1, R26, R6, RZ ;  /* 0x000000061a1a7210 */ /* 0x000fe20007f3e0ff */
[----:B------:R-:W-:Y:S01]  /*8e70*/  UMOV UR14, 0x0 ;  /* 0x00000000000e7882 */ /* 0x000fe20000000000 */
[----:B------:R-:W-:Y:S01]  /*8e80*/  R2UR UR25, R21 ;  /* 0x00000000151972ca */ /* 0x000fe200000e0000 */
[----:B------:R-:W-:Y:S01]  /*8e90*/  UMOV UR15, 0x14f00000 ;  /* 0x14f00000000f7882 */ /* 0x000fe20000000000 */
[----:B------:R-:W-:Y:S01]  /*8ea0*/  R2UR UR27, R27 ;  /* 0x000000001b1b72ca */ /* 0x000fe200000e0000 */
[----:B------:R-:W-:Y:S01]  /*8eb0*/  IMAD.X R28, R28, 0x1, R10, P1 ;  /* 0x000000011c1c7824 */ /* 0x000fe200008e060a */
[----:B------:R-:W-:Y:S01]  /*8ec0*/  LEA R18, P1, R26, R18, 0x2 ;  /* 0x000000121a127211 */ /* 0x000fe200078210ff */
[----:B------:R-:W-:Y:S01]  /*8ed0*/  UMOV UR26, URZ ;  /* 0x0000003f001a7c82 */ /* 0x000fe20008000000 */
[----:B------:R-:W-:Y:S01]  /*8ee0*/  R2UR UR24, R22 ;  /* 0x00000000161872ca */ /* 0x000fe200000e0000 */
[----:B------:R-:W-:Y:S01]  /*8ef0*/  UMOV UR18, 0x40 ;  /* 0x0000004000127882 */ /* 0x000fe20000000000 */
[----:B------:R-:W-:Y:S01]  /*8f00*/  LEA.HI.X R19, R26, R19, R28, 0x2, P1 ;  /* 0x000000131a137211 */ /* 0x000fe200008f141c */
[----:B------:R-:W-:Y:S01]  /*8f10*/  UMOV UR20, UR28 ;  /* 0x0000001c00147c82 */ /* 0x000fe20008000000 */
[----:B------:R-:W-:Y:S01]  /*8f20*/  R2UR UR6, R4 ;  /* 0x00000000040672ca */ /* 0x000fe200000e0000 */
        /* <DEDUP_REMOVED lines=22> */
[----:B------:R-:W4:Y:S02]  /*9090*/  SYNCS.PHASECHK.TRANS64.TRYWAIT P1, [R12+URZ+0x36420], R5 ;  /* 0x036420050c0075a7 */ /* 0x000f24000802017f */
[----:B---34-:R-:W-:Y:S05]  /*90a0*/  @!P1 BRA `(.L_x_640) ;  /* 0x0000001000309947 */ /* 0x018fea0003800000 */
.L_x_662:
[----:B------:R-:W-:Y:S05]  /*90b0*/  @P0 BRA `(.L_x_641) ;  /* 0x0000000000140947 */ /* 0x000fea0003800000 */
[----:B------:R-:W-:Y:S01]  /*90c0*/  ISETP.NE.AND P1, PT, R8, RZ, PT ;  /* 0x000000ff0800720c */ /* 0x000fe20003f25270 */
[----:B---3--:R-:W-:-:S04]  /*90d0*/  IMAD.MOV.U32 R5, RZ, RZ, 0x6100 ;  /* 0x00006100ff057424 */ /* 0x008fc800078e00ff */
[----:B------:R4:W-:Y:S08]  /*90e0*/  SYNCS.ARRIVE.TRANS64 RZ, [R12+URZ+0x36410], R5 ;  /* 0x036410050cff79a7 */ /* 0x0009f0000800003f */
[----:B------:R-:W-:Y:S05]  /*90f0*/  @!P1 BRA `(.L_x_641) ;  /* 0x0000000000049947 */ /* 0x000fea0003800000 */
[----:B------:R-:W-:Y:S01]  /*9100*/  BPT.TRAP 0x1 ;  /* 0x000000040000795c */ /* 0x000fe20000300000 */
.L_x_641:
        /* <DEDUP_REMOVED lines=18> */
[----:B------:R-:W-:Y:S02]  /*9230*/  UIADD3 UR19, UR32, UR43, URZ ;  /* 0x0000002b20137290 */ /* 0x000fe4000fffe03f */
[----:B------:R-:W-:Y:S02]  /*9240*/  UIADD3 UR8, UR24, 0x20000, URZ ;  /* 0x0002000018087890 */ /* 0x000fe4000fffe03f */
[----:B------:R-:W-:-:S02]  /*9250*/  UIADD3 UR40, UR24, 0x30000, URZ ;  /* 0x0003000018287890 */ /* 0x000fc4000fffe03f */
        /* <DEDUP_REMOVED lines=9> */
[----:B------:R-:W-:Y:S01]  /*92f0*/  UMOV UR41, UR17 ;  /* 0x0000001100297c82 */ /* 0x000fe20008000000 */
[----:B------:R1:W-:Y:S01]  /*9300*/  UTMALDG.4D [UR8], [UR14], desc[UR22] ;  /* 0x000016080e0075b4 */ /* 0x0003e20008019000 */
[----:B------:R-:W-:Y:S01]  /*9310*/  UMOV UR31, 0x10 ;  /* 0x00000010001f7882 */ /* 0x000fe20000000000 */
[----:B------:R1:W-:Y:S01]  /*9320*/  UTMALDG.4D [UR24], [UR14], desc[UR22] ;  /* 0x000016180e0075b4 */ /* 0x0003e20008019000 */
[----:B------:R1:W-:Y:S02]  /*9330*/  UBLKCP.S.G [UR40], [UR6], UR31 ;  /* 0x00000028060073ba */ /* 0x0003e4000800021f */
[----:B-1----:R-:W-:Y:S05]  /*9340*/  @P1 BRA `(.L_x_642) ;  /* 0xfffffff400101947 */ /* 0x002fea000383ffff */
[----:B---34-:R-:W-:-:S07]  /*9350*/  IMAD.U32 R5, RZ, RZ, UR32 ;  /* 0x00000020ff057e24 */ /* 0x018fce000f8e00ff */
.L_x_633:
[----:B------:R-:W-:Y:S01]  /*9360*/  ISETP.NE.AND P1, PT, R16, RZ, PT ;  /* 0x000000ff1000720c */ /* 0x000fe20003f25270 */
[----:B------:R-:W-:-:S12]  /*9370*/  IMAD.MOV.U32 R4, RZ, RZ, 0x1 ;  /* 0x00000001ff047424 */ /* 0x000fd800078e00ff */
[----:B------:R-:W-:Y:S05]  /*9380*/  @!P1 BRA `(.L_x_632) ;  /* 0x00000004006c9947 */ /* 0x000fea0003800000 */
[----:B------:R-:W3:Y:S02]  /*9390*/  SYNCS.PHASECHK.TRANS64.TRYWAIT P1, [R12+URZ+0x36438], R11 ;  /* 0x0364380b0c0075a7 */ /* 0x000ee4000802017f */
[----:B---3--:R-:W-:Y:S05]  /*93a0*/  @!P1 BRA `(.L_x_643) ;  /* 0x0000000c00889947 */ /* 0x008fea0003800000 */
.L_x_663:
[----:B------:R-:W-:Y:S05]  /*93b0*/  @P0 BRA `(.L_x_644) ;  /* 0x0000000000140947 */ /* 0x000fea0003800000 */
[----:B------:R-:W-:Y:S01]  /*93c0*/  ISETP.NE.AND P1, PT, R8, RZ, PT ;  /* 0x000000ff0800720c */ /* 0x000fe20003f25270 */
[----:B------:R-:W-:-:S04]  /*93d0*/  IMAD.MOV.U32 R5, RZ, RZ, 0x6100 ;  /* 0x00006100ff057424 */ /* 0x000fc800078e00ff */
[----:B------:R4:W-:Y:S08]  /*93e0*/  SYNCS.ARRIVE.TRANS64 RZ, [R12+URZ+0x36430], R5 ;  /* 0x036430050cff79a7 */ /* 0x0009f0000800003f */
[----:B------:R-:W-:Y:S05]  /*93f0*/  @!P1 BRA `(.L_x_644) ;  /* 0x0000000000049947 */ /* 0x000fea0003800000 */
[----:B------:R-:W-:Y:S01]  /*9400*/  BPT.TRAP 0x1 ;  /* 0x000000040000795c */ /* 0x000fe20000300000 */
.L_x_644:
[----:B----4-:R-:W4:Y:S01]  /*9410*/  LDC.64 R4, c[0x0][0x728] ;  /* 0x0001ca00ff047b82 */ /* 0x010f220000000a00 */
        /* <DEDUP_REMOVED lines=17> */
[----:B------:R-:W-:Y:S02]  /*9530*/  UIADD3 UR19, UR19, UR43, URZ ;  /* 0x0000002b13137290 */ /* 0x000fe4000fffe03f */
[----:B------:R-:W-:Y:S01]  /*9540*/  UIADD3 UR8, UR24, 0x2c000, URZ ;  /* 0x0002c00018087890 */ /* 0x000fe2000fffe03f */
[C---:B----4-:R-:W-:Y:S01]  /*9550*/  LEA R4, P2, R9.reuse, R4, 0x2 ;  /* 0x0000000409047211 */ /* 0x050fe200078410ff */
[----:B------:R-:W-:Y:S01]  /*9560*/  UIADD3 UR24, UR24, 0x2e000, URZ ;  /* 0x0002e00018187890 */ /* 0x000fe2000fffe03f */
[----:B------:R-:W-:Y:S02]  /*9570*/  UMOV UR9, UR17 ;  /* 0x0000001100097c82 */ /* 0x000fe40008000000 */
[----:B------:R-:W-:Y:S01]  /*9580*/  LEA.HI.X R5, R9, R5, R16, 0x2, P2 ;  /* 0x0000000509057211 */ /* 0x000fe200010f1410 */
[----:B------:R-:W-:Y:S01]  /*9590*/  UMOV UR11, UR19 ;  /* 0x00000013000b7c82 */ /* 0x000fe20008000000 */
[----:B------:R-:W-:Y:S01]  /*95a0*/  IADD3 R9, P1, R13, 0x1f0, RZ ;  /* 0x000001f00d097810 */ /* 0x000fe20007f3e0ff */
[----:B------:R-:W-:Y:S01]  /*95b0*/  UMOV UR25, UR17 ;  /* 0x0000001100197c82 */ /* 0x000fe20008000000 */
[----:B------:R-:W-:Y:S01]  /*95c0*/  R2UR UR30, R4 ;  /* 0x00000000041e72ca */ /* 0x000fe200000e0000 */
[----:B------:R-:W-:Y:S01]  /*95d0*/  UMOV UR27, UR19 ;  /* 0x00000013001b7c82 */ /* 0x000fe20008000000 */
[----:B------:R-:W-:Y:S01]  /*95e0*/  R2UR UR6, R9 ;  /* 0x00000000090672ca */ /* 0x000fe200000e0000 */
[----:B------:R-:W-:Y:S01]  /*95f0*/  IMAD.X R9, RZ, RZ, R14, P1 ;  /* 0x000000ffff097224 */ /* 0x000fe200008e060e */
[----:B------:R-:W-:Y:S01]  /*9600*/  R2UR UR31, R5 ;  /* 0x00000000051f72ca */ /* 0x000fe200000e0000 */
[----:B------:R-:W-:Y:S01]  /*9610*/  UMOV UR33, UR17 ;  /* 0x0000001100217c82 */ /* 0x000fe20008000000 */
[----:B------:R-:W-:Y:S01]  /*9620*/  SHF.L.U32 R5, R0, 0x1f, RZ ;  /* 0x0000001f00057819 */ /* 0x000fe200000006ff */
[----:B------:R-:W-:Y:S01]  /*9630*/  UMOV UR22, 0x10 ;  /* 0x0000001000167882 */ /* 0x000fe20000000000 */
[----:B------:R-:W-:-:S13]  /*9640*/  R2UR UR7, R9 ;  /* 0x00000000090772ca */ /* 0x000fda00000e0000 */
[----:B------:R4:W-:Y:S01]  /*9650*/  UTMALDG.4D [UR16], [UR6], desc[UR14] ;  /* 0x00000e10060075b4 */ /* 0x0009e20008019000 */
[----:B------:R4:W-:Y:S01]  /*9660*/  UTMALDG.4D [UR8], [UR6], desc[UR14] ;  /* 0x00000e08060075b4 */ /* 0x0009e20008019000 */
[----:B------:R4:W-:Y:S01]  /*9670*/  UTMALDG.4D [UR24], [UR6], desc[UR14] ;  /* 0x00000e18060075b4 */ /* 0x0009e20008019000 */
[----:B------:R4:W-:Y:S01]  /*9680*/  UBLKCP.S.G [UR32], [UR30], UR22 ;  /* 0x000000201e0073ba */ /* 0x0009e20008000216 */
[----:B------:R-:W5:Y:S02]  /*9690*/  SYNCS.PHASECHK.TRANS64.TRYWAIT P1, [R12+URZ+0x36428], R5 ;  /* 0x036428050c0075a7 */ /* 0x000f64000802017f */
[----:B----45:R-:W-:Y:S05]  /*96a0*/  @!P1 BRA `(.L_x_645) ;  /* 0x0000000800dc9947 */ /* 0x030fea0003800000 */
.L_x_664:
[----:B------:R-:W-:Y:S01]  /*96b0*/  IMAD.MOV.U32 R4, RZ, RZ, RZ ;  /* 0x000000ffff047224 */ /* 0x000fe200078e00ff */
[----:B------:R-:W-:Y:S06]  /*96c0*/  @P0 BRA `(.L_x_646) ;  /* 0x0000000000140947 */ /* 0x000fec0003800000 */
[----:B------:R-:W-:Y:S01]  /*96d0*/  ISETP.NE.AND P1, PT, R8, RZ, PT ;  /* 0x000000ff0800720c */ /* 0x000fe20003f25270 */
[----:B----4-:R-:W-:-:S04]  /*96e0*/  IMAD.MOV.U32 R5, RZ, RZ, 0x6100 ;  /* 0x00006100ff057424 */ /* 0x010fc800078e00ff */
[----:B------:R4:W-:Y:S08]  /*96f0*/  SYNCS.ARRIVE.TRANS64 RZ, [R12+URZ+0x36418], R5 ;  /* 0x036418050cff79a7 */ /* 0x0009f0000800003f */
[----:B------:R-:W-:Y:S05]  /*9700*/  @!P1 BRA `(.L_x_646) ;  /* 0x0000000000049947 */ /* 0x000fea0003800000 */
[----:B------:R-:W-:Y:S01]  /*9710*/  BPT.TRAP 0x1 ;  /* 0x000000040000795c */ /* 0x000fe20000300000 */
.L_x_646:
        /* <DEDUP_REMOVED lines=17> */
[----:B------:R-:W-:Y:S02]  /*9830*/  UIADD3 UR19, UR30, UR43, URZ ;  /* 0x0000002b1e137290 */ /* 0x000fe4000fffe03f */
[----:B----4-:R-:W-:Y:S01]  /*9840*/  IMAD.U32 R5, RZ, RZ, UR30 ;  /* 0x0000001eff057e24 */ /* 0x010fe2000f8e00ff */
        /* <DEDUP_REMOVED lines=8> */
[----:B------:R-:W-:Y:S01]  /*98d0*/  UMOV UR27, UR19 ;  /* 0x00000013001b7c82 */ /* 0x000fe20008000000 */
[----:B------:R-:W-:Y:S01]  /*98e0*/  UMOV UR33, UR17 ;  /* 0x0000001100217c82 */ /* 0x000fe20008000000 */
[----:B------:R-:W-:Y:S01]  /*98f0*/  UMOV UR31, 0x10 ;  /* 0x00000010001f7882 */ /* 0x000fe20000000000 */
[----:B------:R4:W-:Y:S01]  /*9900*/  UTMALDG.4D [UR8], [UR14], desc[UR22] ;  /* 0x000016080e0075b4 */ /* 0x0009e20008019000 */
[----:B------:R4:W-:Y:S01]  /*9910*/  UTMALDG.4D [UR24], [UR14], desc[UR22] ;  /* 0x000016180e0075b4 */ /* 0x0009e20008019000 */
[----:B------:R4:W-:Y:S02]  /*9920*/  UBLKCP.S.G [UR32], [UR6], UR31 ;  /* 0x00000020060073ba */ /* 0x0009e4000800021f */
[----:B----4-:R-:W-:Y:S01]  /*9930*/  NOP ;  /* 0x0000000000007918 */ /* 0x010fe20000000000 */
.L_x_632:
[----:B------:R-:W-:-:S04]  /*9940*/  SHF.L.U32 R3, R4, 0x1f, RZ ;  /* 0x0000001f04037819 */ /* 0x000fc800000006ff */
[----:B------:R-:W4:Y:S02]  /*9950*/  SYNCS.PHASECHK.TRANS64.TRYWAIT P1, [R12+URZ+0x36438], R3 ;  /* 0x036438030c0075a7 */ /* 0x000f24000802017f */
[----:B----4-:R-:W-:Y:S05]  /*9960*/  @!P1 BRA `(.L_x_647) ;  /* 0x0000000800409947 */ /* 0x010fea0003800000 */
.L_x_665:
[----:B------:R-:W-:Y:S05]  /*9970*/  @P0 BRA `(.L_x_648) ;  /* 0x0000000000180947 */ /* 0x000fea0003800000 */
[----:B------:R-:W5:Y:S01]  /*9980*/  S2R R2, SR_TID.X ;  /* 0x0000000000027919 */ /* 0x000f620000002100 */
[----:B----4-:R-:W-:-:S04]  /*9990*/  IMAD.MOV.U32 R3, RZ, RZ, 0x6100 ;  /* 0x00006100ff037424 */ /* 0x010fc800078e00ff */
[----:B------:R4:W-:Y:S01]  /*99a0*/  SYNCS.ARRIVE.TRANS64 RZ, [R12+URZ+0x36430], R3 ;  /* 0x036430030cff79a7 */ /* 0x0009e2000800003f */
[----:B-----5:R-:W-:-:S13]  /*99b0*/  LOP3.LUT P0, RZ, R2, 0x1f, RZ, 0xc0, !PT ;  /* 0x0000001f02ff7812 */ /* 0x020fda000780c0ff */
[----:B----4-:R-:W-:Y:S05]  /*99c0*/  @!P0 BRA `(.L_x_648) ;  /* 0x0000000000048947 */ /* 0x010fea0003800000 */
[----:B------:R-:W-:Y:S01]  /*99d0*/  BPT.TRAP 0x1 ;  /* 0x000000040000795c */ /* 0x000fe20000300000 */
.L_x_648:
[----:B----4-:R-:W4:Y:S01]  /*99e0*/  LDC.64 R2, c[0x0][0x728] ;  /* 0x0001ca00ff027b82 */ /* 0x010f220000000a00 */
[----:B------:R-:W-:Y:S01]  /*99f0*/  IADD3 R13, P1, R13, 0x1f0, RZ ;  /* 0x000001f00d0d7810 */ /* 0x000fe20007f3e0ff */
[----:B------:R-:W-:Y:S01]  /*9a00*/  UMOV UR14, 0x0 ;  /* 0x00000000000e7882 */ /* 0x000fe20000000000 */
[C---:B------:R-:W-:Y:S01]  /*9a10*/  IADD3 R6, P0, R5.reuse, R6, RZ ;  /* 0x0000000605067210 */ /* 0x040fe20007f1e0ff */
[----:B------:R-:W-:Y:S01]  /*9a20*/  UMOV UR15, 0x14f00000 ;  /* 0x14f00000000f7882 */ /* 0x000fe20000000000 */
[----:B------:R-:W-:Y:S01]  /*9a30*/  R2UR UR24, R12 ;  /* 0x000000000c1872ca */ /* 0x000fe200000e0000 */
[----:B------:R-:W-:Y:S01]  /*9a40*/  IMAD.X R14, RZ, RZ, R14, P1 ;  /* 0x000000ffff0e7224 */ /* 0x000fe200008e060e */
[C---:B------:R-:W-:Y:S01]  /*9a50*/  R2UR UR19, R5.reuse ;  /* 0x00000000051372ca */ /* 0x040fe200000e0000 */
[----:B------:R-:W-:Y:S01]  /*9a60*/  UMOV UR18, URZ ;  /* 0x0000003f00127c82 */ /* 0x000fe20008000000 */
[----:B------:R-:W-:Y:S01]  /*9a70*/  LEA.HI.X.SX32 R5, R5, R10, 0x1, P0 ;  /* 0x0000000a05057211 */ /* 0x000fe200000f0eff */
        /* <DEDUP_REMOVED lines=10> */
[----:B------:R-:W-:-:S02]  /*9b20*/  UIADD3 UR19, UR19, UR43, URZ ;  /* 0x0000002b13137290 */ /* 0x000fc4000fffe03f */
[----:B------:R-:W-:Y:S01]  /*9b30*/  UIADD3 UR16, UR24, 0x2a000, URZ ;  /* 0x0002a00018107890 */ /* 0x000fe2000fffe03f */
[C---:B----4-:R-:W-:Y:S01]  /*9b40*/  LEA R2, P0, R6.reuse, R2, 0x2 ;  /* 0x0000000206027211 */ /* 0x050fe200078010ff */
[----:B------:R-:W-:Y:S02]  /*9b50*/  UIADD3 UR32, UR24, 0x30200, URZ ;  /* 0x0003020018207890 */ /* 0x000fe4000fffe03f */
[----:B------:R-:W-:Y:S01]  /*9b60*/  UIADD3 UR8, UR24, 0x2c000, URZ ;  /* 0x0002c00018087890 */ /* 0x000fe2000fffe03f */
[----:B------:R-:W-:Y:S01]  /*9b70*/  LEA.HI.X R3, R6, R3, R5, 0x2, P0 ;  /* 0x0000000306037211 */ /* 0x000fe200000f1405 */
[----:B------:R-:W-:Y:S01]  /*9b80*/  UIADD3 UR24, UR24, 0x2e000, URZ ;  /* 0x0002e00018187890 */ /* 0x000fe2000fffe03f */
[----:B------:R-:W-:Y:S01]  /*9b90*/  R2UR UR30, R2 ;  /* 0x00000000021e72ca */ /* 0x000fe200000e0000 */
[----:B------:R-:W-:Y:S01]  /*9ba0*/  UMOV UR9, UR17 ;  /* 0x0000001100097c82 */ /* 0x000fe20008000000 */
[----:B------:R-:W-:Y:S01]  /*9bb0*/  R2UR UR31, R3 ;  /* 0x00000000031f72ca */ /* 0x000fe200000e0000 */
[----:B------:R-:W-:Y:S01]  /*9bc0*/  UMOV UR11, UR19 ;  /* 0x00000013000b7c82 */ /* 0x000fe20008000000 */
        /* <DEDUP_REMOVED lines=12> */
[----:B----4-:R-:W-:-:S03]  /*9c90*/  NOP ;  /* 0x0000000000007918 */ /* 0x010fc60000000000 */
.L_x_629:
[----:B------:R-:W-:Y:S05]  /*9ca0*/  BSYNC B0 ;  /* 0x0000000000007941 */ /* 0x000fea0003800000 */
.L_x_627:
[----:B------:R-:W-:-:S03]  /*9cb0*/  UMOV UR6, 0xffffffff ;  /* 0xffffffff00067882 */ /* 0x000fc60000000000 */
[----:B------:R-:W-:Y:S05]  /*9cc0*/  BRA.DIV UR6, `(.L_x_649) ;  /* 0x00000006067c7947 */ /* 0x000fea000b800000 */
[----:B------:R-:W-:-:S13]  /*9cd0*/  ELECT P6, URZ, PT ;  /* 0x00000000003f782f */ /* 0x000fda00038c0000 */
.L_x_668:
[----:B------:R-:W-:Y:S05]  /*9ce0*/  @!P6 BRA `(.L_x_516) ;  /* 0x000000000070e947 */ /* 0x000fea0003800000 */
[----:B------:R-:W-:-:S04]  /*9cf0*/  LOP3.LUT R17, R17, 0x2, RZ, 0xfc, !PT ;  /* 0x0000000211117812 */ /* 0x000fc800078efcff */
[----:B------:R-:W-:-:S13]  /*9d00*/  ISETP.NE.AND P2, PT, R17, 0x3, PT ;  /* 0x000000031100780c */ /* 0x000fda0003f45270 */
[----:B------:R-:W-:Y:S05]  /*9d10*/  @!P2 BRA `(.L_x_650) ;  /* 0x000000000004a947 */ /* 0x000fea0003800000 */
[----:B--2---:R-:W-:Y:S01]  /*9d20*/  BPT.TRAP 0x1 ;  /* 0x000000040000795c */ /* 0x004fe20000300000 */
.L_x_650:
[----:B------:R-:W4:Y:S01]  /*9d30*/  S2R R3, SR_CgaCtaId ;  /* 0x0000000000037919 */ /* 0x000f220000008800 */
[----:B------:R-:W-:Y:S02]  /*9d40*/  MOV R2, 0x400 ;  /* 0x0000040000027802 */ /* 0x000fe40000000f00 */
[----:B------:R-:W-:Y:S02]  /*9d50*/  SHF.L.U32 R6, R0, 0x1f, RZ ;  /* 0x0000001f00067819 */ /* 0x000fe400000006ff */
[----:B----4-:R-:W-:-:S05]  /*9d60*/  LEA R9, R3, R2, 0x18 ;  /* 0x0000000203097211 */ /* 0x010fca00078ec0ff */
[----:B------:R-:W-:-:S04]  /*9d70*/  VIADD R2, R9, 0x36420 ;  /* 0x0003642009027836 */ /* 0x000fc80000000000 */
[C---:B------:R-:W-:Y:S02]  /*9d80*/  IMAD R7, R5.reuse, 0x8, R2 ;  /* 0x0000000805077824 */ /* 0x040fe400078e0202 */
[----:B------:R-:W-:Y:S02]  /*9d90*/  VIADD R5, R5, 0x1 ;  /* 0x0000000105057836 */ /* 0x000fe40000000000 */
[----:B------:R-:W4:Y:S03]  /*9da0*/  SYNCS.PHASECHK.TRANS64.TRYWAIT P0, [R7+URZ], R6 ;  /* 0x00000006070075a7 */ /* 0x000f26000800017f */
[----:B------:R-:W-:-:S04]  /*9db0*/  ISETP.NE.AND P1, PT, R5, 0x2, PT ;  /* 0x000000020500780c */ /* 0x000fc80003f25270 */
[----:B------:R-:W-:Y:S02]  /*9dc0*/  SEL R3, RZ, 0x1, P1 ;  /* 0x00000001ff037807 */ /* 0x000fe40000800000 */
[----:B------:R-:W-:Y:S02]  /*9dd0*/  SEL R5, R5, RZ, P1 ;  /* 0x000000ff05057207 */ /* 0x000fe40000800000 */
[----:B------:R-:W-:-:S03]  /*9de0*/  LOP3.LUT R0, R0, R3, RZ, 0x3c, !PT ;  /* 0x0000000300007212 */ /* 0x000fc600078e3cff */
[----:B------:R-:W-:Y:S01]  /*9df0*/  IMAD R5, R5, 0x8, R2 ;  /* 0x0000000805057824 */ /* 0x000fe200078e0202 */
[----:B------:R-:W-:Y:S01]  /*9e00*/  SHF.L.U32 R0, R0, 0x1f, RZ ;  /* 0x0000001f00007819 */ /* 0x000fe200000006ff */
[----:B----4-:R-:W-:Y:S06]  /*9e10*/  @!P0 BRA `(.L_x_651) ;  /* 0x0000000400488947 */ /* 0x010fec0003800000 */
.L_x_669:
[----:B------:R-:W5:Y:S02]  /*9e20*/  SYNCS.PHASECHK.TRANS64.TRYWAIT P0, [R5+URZ], R0 ;  /* 0x00000000050075a7 */ /* 0x000f64000800017f */
[----:B-----5:R-:W-:Y:S05]  /*9e30*/  @!P0 BRA `(.L_x_652) ;  /* 0x0000000400548947 */ /* 0x020fea0003800000 */
.L_x_670:
[----:B------:R-:W-:Y:S05]  /*9e40*/  @!P2 BRA `(.L_x_653) ;  /* 0x000000000004a947 */ /* 0x000fea0003800000 */
[----:B--2---:R-:W-:Y:S01]  /*9e50*/  BPT.TRAP 0x1 ;  /* 0x000000040000795c */ /* 0x004fe20000300000 */
.L_x_653:
[----:B------:R-:W-:-:S07]  /*9e60*/  SHF.L.U32 R4, R4, 0x1f, RZ ;  /* 0x0000001f04047819 */ /* 0x000fce00000006ff */
.L_x_654:
[----:B------:R1:W1:Y:S02]  /*9e70*/  SYNCS.PHASECHK.TRANS64.TRYWAIT P0, [R9+URZ+0x36438], R4 ;  /* 0x03643804090075a7 */ /* 0x000264000800017f */
[----:B-1----:R-:W-:Y:S05]  /*9e80*/  @!P0 NANOSLEEP.SYNCS 0x989680 ;  /* 0x009896800000895d */ /* 0x002fea0003900000 */
[----:B------:R-:W1:Y:S02]  /*9e90*/  @!P0 SYNCS.PHASECHK.TRANS64 P0, [R9+URZ+0x36438], R4 ;  /* 0x03643804090085a7 */ /* 0x000e64000800007f */
[----:B-1----:R-:W-:Y:S05]  /*9ea0*/  @!P0 BRA `(.L_x_654) ;  /* 0xfffffffc00f08947 */ /* 0x002fea000383ffff */
.L_x_516:
[----:B--2---:R-:W-:Y:S05]  /*9eb0*/  BSYNC B6 ;  /* 0x0000000000067941 */ /* 0x004fea0003800000 */
.L_x_510:
[----:B------:R-:W-:Y:S05]  /*9ec0*/  EXIT ;  /* 0x000000000000794d */ /* 0x000fea0003800000 */
.L_x_526:
[----:B------:R-:W-:Y:S02]  /*9ed0*/  IMAD.MOV.U32 R12, RZ, RZ, RZ ;  /* 0x000000ffff0c7224 */ /* 0x000fe400078e00ff */
[----:B------:R-:W-:Y:S02]  /*9ee0*/  IMAD.MOV.U32 R11, RZ, RZ, 0x1f ;  /* 0x0000001fff0b7424 */ /* 0x000fe400078e00ff */
[----:B------:R-:W-:-:S07]  /*9ef0*/  IMAD.MOV.U32 R15, RZ, RZ, -0x1 ;  /* 0xffffffffff0f7424 */ /* 0x000fce00078e00ff */
[----:B------:R-:W-:Y:S05]  /*9f00*/  WARPSYNC.COLLECTIVE R15, `(.L_x_655) ;  /* 0x000000000f087348 */ /* 0x000fea0003c00000 */
[----:B------:R1:W2:Y:S02]  /*9f10*/  SHFL.IDX P6, R14, R13, R12, R11 ;  /* 0x0000000c0d0e7389 */ /* 0x0002a400000c000b */
[----:B-12---:R-:W-:Y:S01]  /*9f20*/  ENDCOLLECTIVE ;  /* 0x000000000000791b */ /* 0x006fe20003800000 */
.L_x_655:
[----:B------:R-:W-:Y:S05]  /*9f30*/  BRA `(.L_x_656) ;  /* 0xffffff7000bc7947 */ /* 0x000fea000383ffff */
.L_x_528:
[----:B--2---:R2:W3:Y:S02]  /*9f40*/  SYNCS.PHASECHK.TRANS64.TRYWAIT P0, [R152+URZ+0x36400], R15 ;  /* 0x0364000f980075a7 */ /* 0x0044e4000800017f */
[----:B---3--:R-:W-:Y:S05]  /*9f50*/  @!P0 NANOSLEEP.SYNCS 0x989680 ;  /* 0x009896800000895d */ /* 0x008fea0003900000 */
[----:B------:R-:W3:Y:S02]  /*9f60*/  @!P0 SYNCS.PHASECHK.TRANS64 P0, [R152+URZ+0x36400], R15 ;  /* 0x0364000f980085a7 */ /* 0x000ee4000800007f */
[----:B---3--:R-:W-:Y:S05]  /*9f70*/  @!P0 BRA `(.L_x_528) ;  /* 0xfffffffc00f08947 */ /* 0x008fea000383ffff */
[----:B------:R-:W-:Y:S05]  /*9f80*/  BRA `(.L_x_527) ;  /* 0xffffff7400107947 */ /* 0x000fea000383ffff */
.L_x_532:
[----:B--2---:R2:W3:Y:S02]  /*9f90*/  SYNCS.PHASECHK.TRANS64.TRYWAIT P1, [R4+URZ+0x36410], R9 ;  /* 0x03641009040075a7 */ /* 0x0044e4000802017f */
[----:B---3--:R-:W-:Y:S05]  /*9fa0*/  @!P1 NANOSLEEP.SYNCS 0x989680 ;  /* 0x009896800000995d */ /* 0x008fea0003900000 */
[----:B------:R-:W3:Y:S02]  /*9fb0*/  @!P1 SYNCS.PHASECHK.TRANS64 P1, [R4+URZ+0x36410], R9 ;  /* 0x03641009040095a7 */ /* 0x000ee4000802007f */
[----:B---3--:R-:W-:Y:S05]  /*9fc0*/  @!P1 BRA `(.L_x_532) ;  /* 0xfffffffc00f09947 */ /* 0x008fea000383ffff */
[----:B------:R-:W-:Y:S05]  /*9fd0*/  BRA `(.L_x_531) ;  /* 0xffffff7800b07947 */ /* 0x000fea000383ffff */
.L_x_536:
[----:B--2---:R2:W1:Y:S02]  /*9fe0*/  SYNCS.PHASECHK.TRANS64.TRYWAIT P1, [R152+URZ+0x36430], R9 ;  /* 0x03643009980075a7 */ /* 0x004464000802017f */
[----:B-1----:R-:W-:Y:S05]  /*9ff0*/  @!P1 NANOSLEEP.SYNCS 0x989680 ;  /* 0x009896800000995d */ /* 0x002fea0003900000 */
[----:B------:R-:W1:Y:S02]  /*a000*/  @!P1 SYNCS.PHASECHK.TRANS64 P1, [R152+URZ+0x36430], R9 ;  /* 0x03643009980095a7 */ /* 0x000e64000802007f */
[----:B-1----:R-:W-:Y:S05]  /*a010*/  @!P1 BRA `(.L_x_536) ;  /* 0xfffffffc00f09947 */ /* 0x002fea000383ffff */
[----:B------:R-:W-:Y:S05]  /*a020*/  BRA `(.L_x_535) ;  /* 0xffffff8000547947 */ /* 0x000fea000383ffff */
.L_x_630:
[----:B-1----:R1:W2:Y:S02]  /*a030*/  SYNCS.PHASECHK.TRANS64.TRYWAIT P1, [R12+URZ+0x36420], R11 ;  /* 0x0364200b0c0075a7 */ /* 0x0022a4000802017f */
[----:B--2---:R-:W-:Y:S05]  /*a040*/  @!P1 NANOSLEEP.SYNCS 0x989680 ;  /* 0x009896800000995d */ /* 0x004fea0003900000 */
[----:B------:R-:W2:Y:S02]  /*a050*/  @!P1 SYNCS.PHASECHK.TRANS64 P1, [R12+URZ+0x36420], R11 ;  /* 0x0364200b0c0095a7 */ /* 0x000ea4000802007f */
[----:B--2---:R-:W-:Y:S05]  /*a060*/  @!P1 BRA `(.L_x_630) ;  /* 0xfffffffc00f09947 */ /* 0x004fea000383ffff */
[----:B------:R-:W-:Y:S05]  /*a070*/  BRA `(.L_x_657) ;  /* 0xffffffe000187947 */ /* 0x000fea000383ffff */
.L_x_634:
[----:B-1----:R1:W2:Y:S02]  /*a080*/  SYNCS.PHASECHK.TRANS64.TRYWAIT P1, [R12+URZ+0x36438], R11 ;  /* 0x0364380b0c0075a7 */ /* 0x0022a4000802017f */
[----:B--2---:R-:W-:Y:S05]  /*a090*/  @!P1 NANOSLEEP.SYNCS 0x989680 ;  /* 0x009896800000995d */ /* 0x004fea0003900000 */
[----:B------:R-:W2:Y:S02]  /*a0a0*/  @!P1 SYNCS.PHASECHK.TRANS64 P1, [R12+URZ+0x36438], R11 ;  /* 0x0364380b0c0095a7 */ /* 0x000ea4000802007f */
[----:B--2---:R-:W-:Y:S05]  /*a0b0*/  @!P1 BRA `(.L_x_634) ;  /* 0xfffffffc00f09947 */ /* 0x004fea000383ffff */
[----:B------:R-:W-:Y:S05]  /*a0c0*/  BRA `(.L_x_658) ;  /* 0xffffffe400c07947 */ /* 0x000fea000383ffff */
.L_x_636:
[----:B--2---:R2:W3:Y:S02]  /*a0d0*/  SYNCS.PHASECHK.TRANS64.TRYWAIT P1, [R12+URZ+0x36428], R27 ;  /* 0x0364281b0c0075a7 */ /* 0x0044e4000802017f */
[----:B---3--:R-:W-:Y:S05]  /*a0e0*/  @!P1 NANOSLEEP.SYNCS 0x989680 ;  /* 0x009896800000995d */ /* 0x008fea0003900000 */
[----:B------:R-:W3:Y:S02]  /*a0f0*/  @!P1 SYNCS.PHASECHK.TRANS64 P1, [R12+URZ+0x36428], R27 ;  /* 0x0364281b0c0095a7 */ /* 0x000ee4000802007f */
[----:B---3--:R-:W-:Y:S05]  /*a100*/  @!P1 BRA `(.L_x_636) ;  /* 0xfffffffc00f09947 */ /* 0x008fea000383ffff */
[----:B------:R-:W-:Y:S05]  /*a110*/  BRA `(.L_x_659) ;  /* 0xffffffe800887947 */ /* 0x000fea000383ffff */
.L_x_638:
[----:B--2---:R2:W3:Y:S02]  /*a120*/  SYNCS.PHASECHK.TRANS64.TRYWAIT P1, [R12+URZ+0x36438], R28 ;  /* 0x0364381c0c0075a7 */ /* 0x0044e4000802017f */
[----:B---3--:R-:W-:Y:S05]  /*a130*/  @!P1 NANOSLEEP.SYNCS 0x989680 ;  /* 0x009896800000995d */ /* 0x008fea0003900000 */
[----:B------:R-:W3:Y:S02]  /*a140*/  @!P1 SYNCS.PHASECHK.TRANS64 P1, [R12+URZ+0x36438], R28 ;  /* 0x0364381c0c0095a7 */ /* 0x000ee4000802007f */
[----:B---3--:R-:W-:Y:S05]  /*a150*/  @!P1 BRA `(.L_x_638) ;  /* 0xfffffffc00f09947 */ /* 0x008fea000383ffff */
[----:B------:R-:W-:Y:S05]  /*a160*/  BRA `(.L_x_660) ;  /* 0xffffffec00207947 */ /* 0x000fea000383ffff */
.L_x_640:
[----:B------:R-:W-:-:S07]  /*a170*/  SHF.L.U32 R5, R0, 0x1f, RZ ;  /* 0x0000001f00057819 */ /* 0x000fce00000006ff */
.L_x_661:
[----:B---3--:R3:W4:Y:S02]  /*a180*/  SYNCS.PHASECHK.TRANS64.TRYWAIT P1, [R12+URZ+0x36420], R5 ;  /* 0x036420050c0075a7 */ /* 0x008724000802017f */
[----:B----4-:R-:W-:Y:S05]  /*a190*/  @!P1 NANOSLEEP.SYNCS 0x989680 ;  /* 0x009896800000995d */ /* 0x010fea0003900000 */
[----:B------:R-:W4:Y:S02]  /*a1a0*/  @!P1 SYNCS.PHASECHK.TRANS64 P1, [R12+URZ+0x36420], R5 ;  /* 0x036420050c0095a7 */ /* 0x000f24000802007f */
[----:B----4-:R-:W-:Y:S05]  /*a1b0*/  @!P1 BRA `(.L_x_661) ;  /* 0xfffffffc00f09947 */ /* 0x010fea000383ffff */
[----:B------:R-:W-:Y:S05]  /*a1c0*/  BRA `(.L_x_662) ;  /* 0xffffffec00b87947 */ /* 0x000fea000383ffff */
.L_x_643:
[----:B---3--:R3:W4:Y:S02]  /*a1d0*/  SYNCS.PHASECHK.TRANS64.TRYWAIT P1, [R12+URZ+0x36438], R11 ;  /* 0x0364380b0c0075a7 */ /* 0x008724000802017f */
[----:B----4-:R-:W-:Y:S05]  /*a1e0*/  @!P1 NANOSLEEP.SYNCS 0x989680 ;  /* 0x009896800000995d */ /* 0x010fea0003900000 */
[----:B------:R-:W4:Y:S02]  /*a1f0*/  @!P1 SYNCS.PHASECHK.TRANS64 P1, [R12+URZ+0x36438], R11 ;  /* 0x0364380b0c0095a7 */ /* 0x000f24000802007f */
[----:B----4-:R-:W-:Y:S05]  /*a200*/  @!P1 BRA `(.L_x_643) ;  /* 0xfffffffc00f09947 */ /* 0x010fea000383ffff */
[----:B------:R-:W-:Y:S05]  /*a210*/  BRA `(.L_x_663) ;  /* 0xfffffff000647947 */ /* 0x000fea000383ffff */
.L_x_645:
[----:B----4-:R4:W1:Y:S02]  /*a220*/  SYNCS.PHASECHK.TRANS64.TRYWAIT P1, [R12+URZ+0x36428], R5 ;  /* 0x036428050c0075a7 */ /* 0x010864000802017f */
[----:B-1----:R-:W-:Y:S05]  /*a230*/  @!P1 NANOSLEEP.SYNCS 0x989680 ;  /* 0x009896800000995d */ /* 0x002fea0003900000 */
[----:B------:R-:W1:Y:S02]  /*a240*/  @!P1 SYNCS.PHASECHK.TRANS64 P1, [R12+URZ+0x36428], R5 ;  /* 0x036428050c0095a7 */ /* 0x000e64000802007f */
[----:B-1----:R-:W-:Y:S05]  /*a250*/  @!P1 BRA `(.L_x_645) ;  /* 0xfffffffc00f09947 */ /* 0x002fea000383ffff */
[----:B------:R-:W-:Y:S05]  /*a260*/  BRA `(.L_x_664) ;  /* 0xfffffff400107947 */ /* 0x000fea000383ffff */
.L_x_647:
[----:B----4-:R4:W1:Y:S02]  /*a270*/  SYNCS.PHASECHK.TRANS64.TRYWAIT P1, [R12+URZ+0x36438], R3 ;  /* 0x036438030c0075a7 */ /* 0x010864000802017f */
[----:B-1----:R-:W-:Y:S05]  /*a280*/  @!P1 NANOSLEEP.SYNCS 0x989680 ;  /* 0x009896800000995d */ /* 0x002fea0003900000 */
[----:B------:R-:W1:Y:S02]  /*a290*/  @!P1 SYNCS.PHASECHK.TRANS64 P1, [R12+URZ+0x36438], R3 ;  /* 0x036438030c0095a7 */ /* 0x000e64000802007f */
[----:B-1----:R-:W-:Y:S05]  /*a2a0*/  @!P1 BRA `(.L_x_647) ;  /* 0xfffffffc00f09947 */ /* 0x002fea000383ffff */
[----:B------:R-:W-:Y:S05]  /*a2b0*/  BRA `(.L_x_665) ;  /* 0xfffffff400ac7947 */ /* 0x000fea000383ffff */
.L_x_649:
[----:B------:R-:W-:Y:S01]  /*a2c0*/  BSSY B0, `(.L_x_666) ;  /* 0x0000006000007945 */ /* 0x000fe20003800000 */
[----:B------:R-:W-:-:S07]  /*a2d0*/  IMAD.MOV.U32 R15, RZ, RZ, -0x1 ;  /* 0xffffffffff0f7424 */ /* 0x000fce00078e00ff */
[----:B-123--:R-:W-:Y:S05]  /*a2e0*/  WARPSYNC.COLLECTIVE R15, `(.L_x_667) ;  /* 0x000000000f0c7348 */ /* 0x00efea0003c00000 */
[----:B------:R-:W-:Y:S02]  /*a2f0*/  ELECT P6, UR62, PT ;  /* 0x00000000003e782f */ /* 0x000fe400038c0000 */
[----:B------:R-:W-:Y:S01]  /*a300*/  MOV R14, UR62 ;  /* 0x0000003e000e7c02 */ /* 0x000fe20008000f00 */
[----:B-123--:R-:W-:Y:S10]  /*a310*/  ENDCOLLECTIVE ;  /* 0x000000000000791b */ /* 0x00eff40003800000 */
.L_x_667:
[----:B------:R-:W-:Y:S05]  /*a320*/  BSYNC B0 ;  /* 0x0000000000007941 */ /* 0x000fea0003800000 */
.L_x_666:
[----:B------:R-:W-:Y:S05]  /*a330*/  BRA `(.L_x_668) ;  /* 0xfffffff800687947 */ /* 0x000fea000383ffff */
.L_x_651:
[----:B----4-:R4:W1:Y:S02]  /*a340*/  SYNCS.PHASECHK.TRANS64.TRYWAIT P0, [R7+URZ], R6 ;  /* 0x00000006070075a7 */ /* 0x010864000800017f */
[----:B-1----:R-:W-:Y:S05]  /*a350*/  @!P0 NANOSLEEP.SYNCS 0x989680 ;  /* 0x009896800000895d */ /* 0x002fea0003900000 */
[----:B------:R-:W1:Y:S02]  /*a360*/  @!P0 SYNCS.PHASECHK.TRANS64 P0, [R7+URZ], R6 ;  /* 0x00000006070085a7 */ /* 0x000e64000800007f */
[----:B-1----:R-:W-:Y:S05]  /*a370*/  @!P0 BRA `(.L_x_651) ;  /* 0xfffffffc00f08947 */ /* 0x002fea000383ffff */
[----:B------:R-:W-:Y:S05]  /*a380*/  BRA `(.L_x_669) ;  /* 0xfffffff800a47947 */ /* 0x000fea000383ffff */
.L_x_652:
[----:B------:R1:W1:Y:S02]  /*a390*/  SYNCS.PHASECHK.TRANS64.TRYWAIT P0, [R5+URZ], R0 ;  /* 0x00000000050075a7 */ /* 0x000264000800017f */
[----:B-1----:R-:W-:Y:S05]  /*a3a0*/  @!P0 NANOSLEEP.SYNCS 0x989680 ;  /* 0x009896800000895d */ /* 0x002fea0003900000 */
[----:B------:R-:W1:Y:S02]  /*a3b0*/  @!P0 SYNCS.PHASECHK.TRANS64 P0, [R5+URZ], R0 ;  /* 0x00000000050085a7 */ /* 0x000e64000800007f */
[----:B-1----:R-:W-:Y:S05]  /*a3c0*/  @!P0 BRA `(.L_x_652) ;  /* 0xfffffffc00f08947 */ /* 0x002fea000383ffff */
[----:B------:R-:W-:Y:S05]  /*a3d0*/  BRA `(.L_x_670) ;  /* 0xfffffff800987947 */ /* 0x000fea000383ffff */
.L_x_671:
        /* <DEDUP_REMOVED lines=10> */
.L_x_3859:


//--------------------- .text._ZN7cutlass13device_kernelIN5flash11enable_sm90INS1_16FlashAttnBwdSm90INS1_25CollectiveMainloopBwdSm90ILi2ELi1ELi1EN4cute5tupleIJNS5_1CILi1EEES8_S8_EEENS6_IJNS7_ILi64EEENS7_ILi96EEENS7_ILi192EEEEEENS_6half_tEfNS_4arch4Sm90ELb0ELb0ELb0ELb1ELb1ELb0ELb1ELb0ELi3ELi1ELi1ELi1ELb0EEENS1_21CollectiveEpilogueBwdISD_SE_SG_Li384ELb1ELb1ELi3EEENS1_19SingleTileSchedulerILb1ELb0ELb0ELi96EEEEEEEEEvNT_6ParamsE --------------------------
	.section	.text._ZN7cutlass13device_kernelIN5flash11enable_sm90INS1_16FlashAttnBwdSm90INS1_25CollectiveMainloopBwdSm90ILi2ELi1ELi1EN4cute5tupleIJNS5_1CILi1EEES8_S8_EEENS6_IJNS7_ILi64EEENS7_ILi96EEENS7_ILi192EEEEEENS_6half_tEfNS_4arch4Sm90ELb0ELb0ELb0ELb1ELb1ELb0ELb1ELb0ELi3ELi1ELi1ELi1ELb0EEENS1_21CollectiveEpilogueBwdISD_SE_SG_Li384ELb1ELb1ELi3EEENS1_19SingleTileSchedulerILb1ELb0ELb0ELi96EEEEEEEEEvNT_6ParamsE,"ax",@progbits
	.align	128
.text._ZN7cutlass13device_kernelIN5flash11enable_sm90INS1_16FlashAttnBwdSm90INS1_25CollectiveMainloopBwdSm90ILi2ELi1ELi1EN4cute5tupleIJNS5_1CILi1EEES8_S8_EEENS6_IJNS7_ILi64EEENS7_ILi96EEENS7_ILi192EEEEEENS_6half_tEfNS_4arch4Sm90ELb0ELb0ELb0ELb1ELb1ELb0ELb1ELb0ELi3ELi1ELi1ELi1ELb0EEENS1_21CollectiveEpilogueBwdISD_SE_SG_Li384ELb1ELb1ELi3EEENS1_19SingleTileSchedulerILb1ELb0ELb0ELi96EEEEEEEEEvNT_6ParamsE:
        .type           _ZN7cutlass13device_kernelIN5flash11enable_sm90INS1_16FlashAttnBwdSm90INS1_25CollectiveMainloopBwdSm90ILi2ELi1ELi1EN4cute5tupleIJNS5_1CILi1EEES8_S8_EEENS6_IJNS7_ILi64EEENS7_ILi96EEENS7_ILi192EEEEEENS_6half_tEfNS_4arch4Sm90ELb0ELb0ELb0ELb1ELb1ELb0ELb1ELb0ELi3ELi1ELi1ELi1ELb0EEENS1_21CollectiveEpilogueBwdISD_SE_SG_Li384ELb1ELb1ELi3EEENS1_19SingleTileSchedulerILb1ELb0ELb0ELi96EEEEEEEEEvNT_6ParamsE,@function
        .size           _ZN7cutlass13device_kernelIN5flash11enable_sm90INS1_16FlashAttnBwdSm90INS1_25CollectiveMainloopBwdSm90ILi2ELi1ELi1EN4cute5tupleIJNS5_1CILi1EEES8_S8_EEENS6_IJNS7_ILi64EEENS7_ILi96EEENS7_ILi192EEEEEENS_6half_tEfNS_4arch4Sm90ELb0ELb0ELb0ELb1ELb1ELb0ELb1ELb0ELi3ELi1ELi1ELi1ELb0EEENS1_21CollectiveEpilogueBwdISD_SE_SG_Li384ELb1ELb1ELi3EEENS1_19SingleTileSchedulerILb1ELb0ELb0ELi96EEEEEEEEEvNT_6ParamsE,(.L_x_3860 - _ZN7cutlass13device_kernelIN5flash11enable_sm90INS1_16FlashAttnBwdSm90INS1_25CollectiveMainloopBwdSm90ILi2ELi1ELi1EN4cute5tupleIJNS5_1CILi1EEES8_S8_EEENS6_IJNS7_ILi64EEENS7_ILi96EEENS7_ILi192EEEEEENS_6half_tEfNS_4arch4Sm90ELb0ELb0ELb0ELb1ELb1ELb0ELb1ELb0ELi3ELi1ELi1ELi1ELb0EEENS1_21CollectiveEpilogueBwdISD_SE_SG_Li384ELb1ELb1ELi3EEENS1_19SingleTileSchedulerILb1ELb0ELb0ELi96EEEEEEEEEvNT_6ParamsE)
        .other          _ZN7cutlass13device_kernelIN5flash11enable_sm90INS1_16FlashAttnBwdSm90INS1_25CollectiveMainloopBwdSm90ILi2ELi1ELi1EN4cute5tupleIJNS5_1CILi1EEES8_S8_EEENS6_IJNS7_ILi64EEENS7_ILi96EEENS7_ILi192EEEEEENS_6half_tEfNS_4arch4Sm90ELb0ELb0ELb0ELb1ELb1ELb0ELb1ELb0ELi3ELi1ELi1ELi1ELb0EEENS1_21CollectiveEpilogueBwdISD_SE_SG_Li384ELb1ELb1ELi3EEENS1_19SingleTileSchedulerILb1ELb0ELb0ELi96EEEEEEEEEvNT_6ParamsE,@"STO_CUDA_ENTRY STV_DEFAULT"
_ZN7cutlass13device_kernelIN5flash11enable_sm90INS1_16FlashAttnBwdSm90INS1_25CollectiveMainloopBwdSm90ILi2ELi1ELi1EN4cute5tupleIJNS5_1CILi1EEES8_S8_EEENS6_IJNS7_ILi64EEENS7_ILi96EEENS7_ILi192EEEEEENS_6half_tEfNS_4arch4Sm90ELb0ELb0ELb0ELb1ELb1ELb0ELb1ELb0ELi3ELi1ELi1ELi1ELb0EEENS1_21CollectiveEpilogueBwdISD_SE_SG_Li384ELb1ELb1ELi3EEENS1_19SingleTileSchedulerILb1ELb0ELb0ELi96EEEEEEEEEvNT_6ParamsE:
        /* <DEDUP_REMOVED lines=22> */
.L_x_673:
[----:B------:R-:W-:Y:S05]  /*0160*/  BSYNC B0 ;  /* 0x0000000000007941 */ /* 0x000fea0003800000 */
.L_x_672:
        /* <DEDUP_REMOVED lines=34> */
.L_x_674:
        /* <DEDUP_REMOVED lines=20> */
.L_x_675:
        /* <DEDUP_REMOVED lines=8> */
.L_x_678:
        /* <DEDUP_REMOVED lines=21> */
.L_x_679:
        /* <DEDUP_REMOVED lines=10> */
.L_x_681:
[----:B------:R-:W2:Y:S02]  /*0740*/  LDC R0, c[0x0][0x8bc] ;  /* 0x00022f00ff007b82 */ /* 0x000ea40000000800 */
.L_x_680:
        /* <DEDUP_REMOVED lines=14> */
.L_x_683:
        /* <DEDUP_REMOVED lines=10> */
.L_x_684:
        /* <DEDUP_REMOVED lines=8> */
.L_x_685:
        /* <DEDUP_REMOVED lines=9> */
.L_x_686:
        /* <DEDUP_REMOVED lines=75> */
.L_x_689:
        /* <DEDUP_REMOVED lines=15> */
.L_x_688:
        /* <DEDUP_REMOVED lines=20> */
.L_x_691:
        /* <DEDUP_REMOVED lines=15> */
.L_x_690:
        /* <DEDUP_REMOVED lines=8> */
.L_x_838:
        /* <DEDUP_REMOVED lines=26> */
.L_x_693:
        /* <DEDUP_REMOVED lines=98> */
.L_x_705:
[----:B------:R-:W-:-:S13]  /*19f0*/  ISETP.NE.AND P0, PT, R13, 0x3, PT ;  /* 0x000000030d00780c */ /* 0x000fda0003f05270 */
[----:B-1----:R-:W-:Y:S05]  /*1a00*/  @!P0 BRA `(.L_x_695) ;  /* 0x0000000000048947 */ /* 0x002fea0003800000 */
[----:B------:R-:W-:Y:S01]  /*1a10*/  BPT.TRAP 0x1 ;  /* 0x000000040000795c */ /* 0x000fe20000300000 */
.L_x_695:
[----:B------:R-:W-:Y:S02]  /*1a20*/  LEA R4, R3, UR36, 0x3 ;  /* 0x0000002403047c11 */ /* 0x000fe4000f8e18ff */
[----:B------:R-:W-:-:S04]  /*1a30*/  SHF.L.U32 R9, R7, 0x1f, RZ ;  /* 0x0000001f07097819 */ /* 0x000fc800000006ff */
[----:B------:R1:W2:Y:S01]  /*1a40*/  SYNCS.PHASECHK.TRANS64.TRYWAIT P1, [R4+URZ+0x36410], R9 ;  /* 0x03641009040075a7 */ /* 0x0002a2000802017f */
[----:B------:R-:W-:Y:S05]  /*1a50*/  @!P0 BRA `(.L_x_696) ;  /* 0x0000000000048947 */ /* 0x000fea0003800000 */
[----:B------:R-:W-:Y:S01]  /*1a60*/  BPT.TRAP 0x1 ;  /* 0x000000040000795c */ /* 0x000fe20000300000 */
.L_x_696:
[----:B--2---:R-:W-:Y:S05]  /*1a70*/  @P1 BRA `(.L_x_697) ;  /* 0x0000000000081947 */ /* 0x004fea0003800000 */
[----:B------:R-:W2:Y:S02]  /*1a80*/  SYNCS.PHASECHK.TRANS64.TRYWAIT P1, [R4+URZ+0x36410], R9 ;  /* 0x03641009040075a7 */ /* 0x000ea4000802017f */
[----:B--2---:R-:W-:Y:S05]  /*1a90*/  @!P1 BRA `(.L_x_698) ;  /* 0x0000008c00309947 */ /* 0x004fea0003800000 */
.L_x_697:
        /* <DEDUP_REMOVED lines=103> */
.L_x_699:
[----:B-12---:R-:W-:-:S04]  /*2110*/  SHF.L.U32 R9, R6, 0x1f, RZ ;  /* 0x0000001f06097819 */ /* 0x006fc800000006ff */
[----:B------:R1:W2:Y:S01]  /*2120*/  SYNCS.PHASECHK.TRANS64.TRYWAIT P1, [UR36+0x36430], R9 ;  /* 0x03643009ff0075a7 */ /* 0x0002a20008020164 */
[----:B------:R-:W-:Y:S05]  /*2130*/  @!P0 BRA `(.L_x_700) ;  /* 0x0000000000048947 */ /* 0x000fea0003800000 */
[----:B------:R-:W-:Y:S01]  /*2140*/  BPT.TRAP 0x1 ;  /* 0x000000040000795c */ /* 0x000fe20000300000 */
.L_x_700:
[----:B--2---:R-:W-:Y:S05]  /*2150*/  @P1 BRA `(.L_x_701) ;  /* 0x0000000000081947 */ /* 0x004fea0003800000 */
[----:B------:R-:W2:Y:S02]  /*2160*/  SYNCS.PHASECHK.TRANS64.TRYWAIT P1, [UR36+0x36430], R9 ;  /* 0x03643009ff0075a7 */ /* 0x000ea40008020164 */
[----:B--2---:R-:W-:Y:S05]  /*2170*/  @!P1 BRA `(.L_x_702) ;  /* 0x00000084008c9947 */ /* 0x004fea0003800000 */
.L_x_701:
        /* <DEDUP_REMOVED lines=303> */
.L_x_703:
        /* <DEDUP_REMOVED lines=60> */
.L_x_704:
        /* <DEDUP_REMOVED lines=62> */
.L_x_687:
        /* <DEDUP_REMOVED lines=128> */
.L_x_707:
        /* <DEDUP_REMOVED lines=54> */
.L_x_709:
[----:B------:R-:W-:Y:S05]  /*4770*/  BSYNC B0 ;  /* 0x0000000000007941 */ /* 0x000fea0003800000 */
.L_x_708:
        /* <DEDUP_REMOVED lines=15> */
.L_x_711:
[----:B------:R-:W-:Y:S05]  /*4870*/  BSYNC B0 ;  /* 0x0000000000007941 */ /* 0x000fea0003800000 */
.L_x_710:
        /* <DEDUP_REMOVED lines=18> */
.L_x_713:
[----:B------:R-:W-:Y:S05]  /*49a0*/  BSYNC B0 ;  /* 0x0000000000007941 */ /* 0x000fea0003800000 */
.L_x_712:
        /* <DEDUP_REMOVED lines=17> */
.L_x_715:
[----:B------:R-:W-:Y:S05]  /*4ac0*/  BSYNC B0 ;  /* 0x0000000000007941 */ /* 0x000fea0003800000 */
.L_x_714:
        /* <DEDUP_REMOVED lines=18> */
.L_x_717:
[----:B------:R-:W-:Y:S05]  /*4bf0*/  BSYNC B0 ;  /* 0x0000000000007941 */ /* 0x000fea0003800000 */
.L_x_716:
        /* <DEDUP_REMOVED lines=19> */
.L_x_719:
[----:B------:R-:W-:Y:S05]  /*4d30*/  BSYNC B0 ;  /* 0x0000000000007941 */ /* 0x000fea0003800000 */
.L_x_718:
        /* <DEDUP_REMOVED lines=26> */
.L_x_721:
[----:B------:R-:W-:Y:S05]  /*4ee0*/  BSYNC B0 ;  /* 0x0000000000007941 */ /* 0x000fea0003800000 */
.L_x_720:
        /* <DEDUP_REMOVED lines=15> */
.L_x_723:
[----:B------:R-:W-:Y:S05]  /*4fe0*/  BSYNC B0 ;  /* 0x0000000000007941 */ /* 0x000fea0003800000 */
.L_x_722:
        /* <DEDUP_REMOVED lines=15> */
.L_x_725:
[----:B------:R-:W-:Y:S05]  /*50e0*/  BSYNC B0 ;  /* 0x0000000000007941 */ /* 0x000fea0003800000 */
.L_x_724:
        /* <DEDUP_REMOVED lines=15> */
.L_x_727:
[----:B------:R-:W-:Y:S05]  /*51e0*/  BSYNC B0 ;  /* 0x0000000000007941 */ /* 0x000fea0003800000 */
.L_x_726:
        /* <DEDUP_REMOVED lines=15> */
.L_x_729:
[----:B------:R-:W-:Y:S05]  /*52e0*/  BSYNC B0 ;  /* 0x0000000000007941 */ /* 0x000fea0003800000 */
.L_x_728:
        /* <DEDUP_REMOVED lines=15> */
.L_x_706:
        /* <DEDUP_REMOVED lines=30> */
.L_x_730:
        /* <DEDUP_REMOVED lines=45> */
.L_x_732:
[----:B------:R-:W-:Y:S05]  /*5890*/  BSYNC B0 ;  /* 0x0000000000007941 */ /* 0x000fea0003800000 */
.L_x_731:
        /* <DEDUP_REMOVED lines=16> */
.L_x_734:
[----:B------:R-:W-:Y:S05]  /*59a0*/  BSYNC B0 ;  /* 0x0000000000007941 */ /* 0x000fea0003800000 */
.L_x_733:
        /* <DEDUP_REMOVED lines=16> */
.L_x_736:
[----:B------:R-:W-:Y:S05]  /*5ab0*/  BSYNC B0 ;  /* 0x0000000000007941 */ /* 0x000fea0003800000 */
.L_x_735:
        /* <DEDUP_REMOVED lines=17> */
.L_x_738:
[----:B------:R-:W-:Y:S05]  /*5bd0*/  BSYNC B0 ;  /* 0x0000000000007941 */ /* 0x000fea0003800000 */
.L_x_737:
        /* <DEDUP_REMOVED lines=16> */
.L_x_740:
[----:B------:R-:W-:Y:S05]  /*5ce0*/  BSYNC B0 ;  /* 0x0000000000007941 */ /* 0x000fea0003800000 */
.L_x_739:
        /* <DEDUP_REMOVED lines=20> */
.L_x_742:
[----:B------:R-:W-:Y:S05]  /*5e30*/  BSYNC B0 ;  /* 0x0000000000007941 */ /* 0x000fea0003800000 */
.L_x_741:
        /* <DEDUP_REMOVED lines=24> */
.L_x_744:
[----:B------:R-:W-:Y:S05]  /*5fc0*/  BSYNC B0 ;  /* 0x0000000000007941 */ /* 0x000fea0003800000 */
.L_x_743:
        /* <DEDUP_REMOVED lines=15> */
.L_x_746:
[----:B------:R-:W-:Y:S05]  /*60c0*/  BSYNC B0 ;  /* 0x0000000000007941 */ /* 0x000fea0003800000 */
.L_x_745:
        /* <DEDUP_REMOVED lines=15> */
.L_x_748:
[----:B------:R-:W-:Y:S05]  /*61c0*/  BSYNC B0 ;  /* 0x0000000000007941 */ /* 0x000fea0003800000 */
.L_x_747:
        /* <DEDUP_REMOVED lines=15> */
.L_x_750:
[----:B------:R-:W-:Y:S05]  /*62c0*/  BSYNC B0 ;  /* 0x0000000000007941 */ /* 0x000fea0003800000 */
.L_x_749:
        /* <DEDUP_REMOVED lines=15> */
.L_x_752:
[----:B------:R-:W-:Y:S05]  /*63c0*/  BSYNC B0 ;  /* 0x0000000000007941 */ /* 0x000fea0003800000 */
.L_x_751:
        /* <DEDUP_REMOVED lines=15> */
.L_x_677:
        /* <DEDUP_REMOVED lines=9> */
[----:B------:R-:W1:Y:S01]  /*6550*/  S2UR UR18, SR_CTAID.X ;  /* 0x00000000001279c3 */ /* 0x000e620000002500 */
[----:B------:R-:W-:-:S04]  /*6560*/  ISETP.NE.U32.AND P0, PT, RZ, UR4, PT ;  /* 0x00000004ff007c0c */ /* 0x000fc8000bf05070 */
[----:B------:R-:W-:-:S03]  /*6570*/  ISETP.NE.AND.EX P0, PT, RZ, UR5, PT, P0 ;  /* 0x00000005ff007c0c */ /* 0x000fc6000bf05300 */
[----:B------:R-:W2:Y:S10]  /*6580*/  S2UR UR11, SR_CTAID.Z ;  /* 0x00000000000b79c3 */ /* 0x000eb40000002700 */
[----:B------:R-:W-:Y:S05]  /*6590*/  @!P0 BRA `(.L_x_754) ;  /* 0x00000000001c8947 */ /* 0x000fea0003800000 */
[----:B------:R-:W-:Y:S02]  /*65a0*/  ULDC.64 UR4, c[0x0][0x8d8] ;  /* 0x0002360000047ab9 */ /* 0x000fe40000000a00 */
[----:B--2---:R-:W-:-:S06]  /*65b0*/  UIMAD.WIDE UR4, UR11, 0x4, UR4 ;  /* 0x000000040b0478a5 */ /* 0x004fcc000f8e0204 */
[----:B------:R-:W-:Y:S02]  /*65c0*/  IMAD.U32 R2, RZ, RZ, UR4 ;  /* 0x00000004ff027e24 */ /* 0x000fe4000f8e00ff */
[----:B------:R-:W-:-:S05]  /*65d0*/  IMAD.U32 R3, RZ, RZ, UR5 ;  /* 0x00000005ff037e24 */ /* 0x000fca000f8e00ff */
[----:B------:R-:W2:Y:S02]  /*65e0*/  LDG.E R2, desc[UR38][R2.64] ;  /* 0x0000002602027981 */ /* 0x000ea4000c1e1900 */
[----:B--2---:R-:W-:Y:S01]  /*65f0*/  R2UR UR4, R2 ;  /* 0x00000000020472ca */ /* 0x004fe200000e0000 */
[----:B------:R-:W-:-:S14]  /*6600*/  BRA `(.L_x_755) ;  /* 0x0000000000387947 */ /* 0x000fdc0003800000 */
.L_x_754:
[----:B------:R-:W-:Y:S02]  /*6610*/  ULDC.64 UR4, c[0x0][0x8d0] ;  /* 0x0002340000047ab9 */ /* 0x000fe40000000a00 */
[----:B------:R-:W-:-:S04]  /*6620*/  ISETP.NE.U32.AND P0, PT, RZ, UR4, PT ;  /* 0x00000004ff007c0c */ /* 0x000fc8000bf05070 */
[----:B------:R-:W-:-:S13]  /*6630*/  ISETP.NE.AND.EX P0, PT, RZ, UR5, PT, P0 ;  /* 0x00000005ff007c0c */ /* 0x000fda000bf05300 */
[----:B------:R-:W-:Y:S05]  /*6640*/  @!P0 BRA `(.L_x_756) ;  /* 0x0000000000248947 */ /* 0x000fea0003800000 */
[----:B------:R-:W-:Y:S02]  /*6650*/  ULDC.64 UR4, c[0x0][0x8d0] ;  /* 0x0002340000047ab9 */ /* 0x000fe40000000a00 */
[----:B--2---:R-:W-:-:S06]  /*6660*/  UIMAD.WIDE UR4, UR11, 0x4, UR4 ;  /* 0x000000040b0478a5 */ /* 0x004fcc000f8e0204 */
[----:B------:R-:W-:Y:S02]  /*6670*/  IMAD.U32 R2, RZ, RZ, UR4 ;  /* 0x00000004ff027e24 */ /* 0x000fe4000f8e00ff */
[----:B------:R-:W-:-:S05]  /*6680*/  IMAD.U32 R3, RZ, RZ, UR5 ;  /* 0x00000005ff037e24 */ /* 0x000fca000f8e00ff */
[----:B------:R-:W2:Y:S04]  /*6690*/  LDG.E R0, desc[UR38][R2.64] ;  /* 0x0000002602007981 */ /* 0x000ea8000c1e1900 */
[----:B------:R-:W2:Y:S02]  /*66a0*/  LDG.E R5, desc[UR38][R2.64+0x4] ;  /* 0x0000042602057981 */ /* 0x000ea4000c1e1900 */
[----:B--2---:R-:W-:-:S05]  /*66b0*/  IMAD.IADD R0, R5, 0x1, -R0 ;  /* 0x0000000105007824 */ /* 0x004fca00078e0a00 */
[----:B------:R-:W-:Y:S01]  /*66c0*/  R2UR UR4, R0 ;  /* 0x00000000000472ca */ /* 0x000fe200000e0000 */
[----:B------:R-:W-:-:S14]  /*66d0*/  BRA `(.L_x_755) ;  /* 0x0000000000047947 */ /* 0x000fdc0003800000 */
.L_x_756:
[----:B------:R-:W-:-:S05]  /*66e0*/  ULDC UR4, c[0x0][0x8bc] ;  /* 0x00022f0000047ab9 */ /* 0x000fca0000000800 */
.L_x_755:
[----:B-1----:R-:W-:-:S04]  /*66f0*/  UIMAD UR5, UR18, 0x60, URZ ;  /* 0x00000060120578a4 */ /* 0x002fc8000f8e023f */
[----:B------:R-:W-:-:S04]  /*6700*/  UISETP.GE.AND UP0, UPT, UR5, UR4, UPT ;  /* 0x000000040500728c */ /* 0x000fc8000bf06270 */
[----:B--2---:R-:W-:-:S06]  /*6710*/  USEL UR11, UR11, 0xffffffff, !UP0 ;  /* 0xffffffff0b0b7887 */ /* 0x004fcc000c000000 */
        /* <DEDUP_REMOVED lines=36> */
.L_x_757:
[----:B-----5:R-:W-:Y:S01]  /*6960*/  ISETP.GE.AND P0, PT, R0, 0x1, PT ;  /* 0x000000010000780c */ /* 0x020fe20003f06270 */
[----:B------:R-:W-:Y:S01]  /*6970*/  @UP0 USHF.R.S32.HI UR7, URZ, 0x1f, UR6 ;  /* 0x0000001f3f070899 */ /* 0x000fe20008011406 */
[----:B------:R-:W-:Y:S01]  /*6980*/  UMOV UR4, URZ ;  /* 0x0000003f00047c82 */ /* 0x000fe20008000000 */
[----:B------:R-:W-:Y:S01]  /*6990*/  UMOV UR5, URZ ;  /* 0x0000003f00057c82 */ /* 0x000fe20008000000 */
[----:B------:R-:W-:-:S04]  /*69a0*/  @UP0 UMOV UR4, UR6 ;  /* 0x0000000600040c82 */ /* 0x000fc80008000000 */
[----:B------:R-:W-:-:S05]  /*69b0*/  @UP0 UMOV UR5, UR7 ;  /* 0x0000000700050c82 */ /* 0x000fca0008000000 */
[----:B------:R-:W-:Y:S05]  /*69c0*/  @!P0 BRA `(.L_x_682) ;  /* 0x0000003c002c8947 */ /* 0x000fea0003800000 */
[----:B------:R-:W1:Y:S01]  /*69d0*/  S2R R4, SR_TID.X ;  /* 0x0000000000047919 */ /* 0x000e620000002100 */
        /* <DEDUP_REMOVED lines=8> */
[----:B------:R-:W-:Y:S01]  /*6a60*/  USEL UR19, UR11, URZ, !UP0 ;  /* 0x0000003f0b137287 */ /* 0x000fe2000c000000 */
[----:B------:R-:W-:Y:S01]  /*6a70*/  LEA.HI R3, R3, R2, RZ, 0x6 ;  /* 0x0000000203037211 */ /* 0x000fe200078f30ff */
[----:B------:R-:W-:-:S02]  /*6a80*/  USEL UR6, UR6, URZ, !UP0 ;  /* 0x0000003f06067287 */ /* 0x000fc4000c000000 */
[----:B------:R-:W-:Y:S01]  /*6a90*/  UIADD3 UR8, UP0, UR4, UR12, URZ ;  /* 0x0000000c04087290 */ /* 0x000fe2000ff1e03f */
[----:B------:R-:W-:Y:S01]  /*6aa0*/  SHF.R.S32.HI R3, RZ, 0x6, R3 ;  /* 0x00000006ff037819 */ /* 0x000fe20000011403 */
[----:B------:R-:W-:Y:S01]  /*6ab0*/  UIADD3 UR14, UR13, UR7, URZ ;  /* 0x000000070d0e7290 */ /* 0x000fe2000fffe03f */
[----:B------:R-:W-:Y:S01]  /*6ac0*/  ULDC UR9, c[0x0][0x288] ;  /* 0x0000a20000097ab9 */ /* 0x000fe20000000800 */
[----:B------:R-:W-:Y:S01]  /*6ad0*/  ULDC UR10, c[0x0][0x760] ;  /* 0x0001d800000a7ab9 */ /* 0x000fe20000000800 */
[----:B------:R-:W-:Y:S01]  /*6ae0*/  ULDC.64 UR16, c[0x0][0x2e0] ;  /* 0x0000b80000107ab9 */ /* 0x000fe20000000a00 */
[----:B------:R-:W-:Y:S01]  /*6af0*/  UIMAD UR11, UR11, UR9, URZ ;  /* 0x000000090b0b72a4 */ /* 0x000fe2000f8e023f */
[----:B------:R-:W-:Y:S01]  /*6b00*/  VIMNMX R3, R3, 0x1, !PT ;  /* 0x0000000103037848 */ /* 0x000fe20007fe0100 */
[----:B------:R-:W-:Y:S02]  /*6b10*/  UIMAD UR7, UR9, UR10, URZ ;  /* 0x0000000a090772a4 */ /* 0x000fe4000f8e023f */
[----:B------:R-:W-:Y:S01]  /*6b20*/  UIADD3.X UR9, UR5, UR14, URZ, UP0, !UPT ;  /* 0x0000000e05097290 */ /* 0x000fe200087fe43f */
[----:B------:R-:W-:Y:S01]  /*6b30*/  LOP3.LUT R6, R3, 0x1, RZ, 0xc0, !PT ;  /* 0x0000000103067812 */ /* 0x000fe200078ec0ff */
[----:B------:R-:W-:-:S02]  /*6b40*/  UIMAD UR6, UR6, UR16, URZ ;  /* 0x00000010060672a4 */ /* 0x000fc4000f8e023f */
[----:B------:R-:W-:Y:S02]  /*6b50*/  UIADD3 UR10, UP0, UR11, UR15, URZ ;  /* 0x0000000f0b0a7290 */ /* 0x000fe4000ff1e03f */
[----:B------:R-:W-:Y:S01]  /*6b60*/  UIMAD UR15, UR19, UR17, UR6 ;  /* 0x00000011130f72a4 */ /* 0x000fe2000f8e0206 */
[----:B-1----:R-:W-:Y:S01]  /*6b70*/  LOP3.LUT R0, R4, 0x1f, RZ, 0xc0, !PT ;  /* 0x0000001f04007812 */ /* 0x002fe200078ec0ff */
[----:B------:R-:W-:Y:S02]  /*6b80*/  UIMAD.WIDE.U32 UR8, UR19, UR16, UR8 ;  /* 0x00000010130872a5 */ /* 0x000fe4000f8e0008 */
[----:B------:R-:W-:Y:S01]  /*6b90*/  ULEA.HI.X.SX32 UR11, UR11, UR20, 0x1, UP0 ;  /* 0x000000140b0b7291 */ /* 0x000fe200080f0e3f */
[----:B------:R-:W-:Y:S01]  /*6ba0*/  ELECT P0, URZ, PT ;  /* 0x00000000003f782f */ /* 0x000fe20003800000 */
[----:B------:R-:W-:Y:S01]  /*6bb0*/  UIADD3 UR20, UR9, UR15, URZ ;  /* 0x0000000f09147290 */ /* 0x000fe2000fffe03f */
[----:B------:R-:W-:Y:S01]  /*6bc0*/  UMOV UR6, URZ ;  /* 0x0000003f00067c82 */ /* 0x000fe20008000000 */
[----:B------:R-:W-:Y:S10]  /*6bd0*/  @!P1 BRA `(.L_x_758) ;  /* 0x0000000c00549947 */ /* 0x000ff40003800000 */
[----:B------:R-:W-:Y:S01]  /*6be0*/  UMOV UR13, UR14 ;  /* 0x0000000e000d7c82 */ /* 0x000fe20008000000 */
[----:B------:R-:W-:Y:S01]  /*6bf0*/  ULDC.64 UR22, c[0x0][0x2c0] ;  /* 0x0000b00000167ab9 */ /* 0x000fe20000000a00 */
[----:B------:R-:W-:Y:S01]  /*6c00*/  UIMAD.WIDE.U32 UR12, UR19, UR16, UR12 ;  /* 0x00000010130c72a5 */ /* 0x000fe2000f8e000c */
[----:B------:R-:W-:Y:S01]  /*6c10*/  IMAD.IADD R4, R3, 0x1, -R6 ;  /* 0x0000000103047824 */ /* 0x000fe200078e0a06 */
[----:B------:R-:W-:Y:S02]  /*6c20*/  UMOV UR6, URZ ;  /* 0x0000003f00067c82 */ /* 0x000fe40008000000 */
[----:B------:R-:W-:-:S04]  /*6c30*/  UIADD3 UR17, UP0, UR4, UR12, URZ ;  /* 0x0000000c04117290 */ /* 0x000fc8000ff1e03f */
[----:B------:R-:W-:Y:S02]  /*6c40*/  UIADD3.X UR4, UR5, UR15, UR13, UP0, !UPT ;  /* 0x0000000f05047290 */ /* 0x000fe400087fe40d */
[----:B------:R-:W-:-:S04]  /*6c50*/  ULEA UR16, UP0, UR17, UR22, 0x2 ;  /* 0x0000001611107291 */ /* 0x000fc8000f80103f */
[----:B------:R-:W-:Y:S02]  /*6c60*/  ULEA.HI.X UR17, UR17, UR23, UR4, 0x2, UP0 ;  /* 0x0000001711117291 */ /* 0x000fe400080f1404 */
[----:B------:R-:W-:Y:S01]  /*6c70*/  UIADD3 UR16, UP0, UR16, 0x4000, URZ ;  /* 0x0000400010107890 */ /* 0x000fe2000ff1e03f */
[----:B------:R-:W-:-:S03]  /*6c80*/  UMOV UR4, URZ ;  /* 0x0000003f00047c82 */ /* 0x000fc60008000000 */
[----:B------:R-:W-:-:S12]  /*6c90*/  UIADD3.X UR17, URZ, UR17, URZ, UP0, !UPT ;  /* 0x000000113f117290 */ /* 0x000fd800087fe43f */
.L_x_791:
        /* <DEDUP_REMOVED lines=13> */
.L_x_761:
[----:B------:R-:W2:Y:S04]  /*6d70*/  LDG.E.STRONG.GPU R5, desc[UR38][R2.64] ;  /* 0x0000002602057981 */ /* 0x000ea8000c1ef900 */
[----:B--2---:R-:W-:Y:S01]  /*6d80*/  CCTL.IVALL ;  /* 0x00000000ff00798f */ /* 0x004fe20002000000 */
[----:B------:R-:W-:Y:S05]  /*6d90*/  YIELD ;  /* 0x0000000000007946 */ /* 0x000fea0003800000 */
[----:B------:R-:W-:-:S13]  /*6da0*/  ISETP.NE.AND P1, PT, R5, UR18, PT ;  /* 0x0000001205007c0c */ /* 0x000fda000bf25270 */
[----:B------:R-:W-:Y:S05]  /*6db0*/  @P1 BRA `(.L_x_761) ;  /* 0xfffffffc00ec1947 */ /* 0x000fea000383ffff */
.L_x_760:
[----:B------:R-:W-:Y:S05]  /*6dc0*/  BSYNC B0 ;  /* 0x0000000000007941 */ /* 0x000fea0003800000 */
.L_x_759:
[----:B------:R-:W-:-:S03]  /*6dd0*/  UMOV UR5, 0xffffffff ;  /* 0xffffffff00057882 */ /* 0x000fc60000000000 */
[----:B------:R-:W-:Y:S05]  /*6de0*/  BRA.DIV UR5, `(.L_x_762) ;  /* 0x0000003a05847947 */ /* 0x000fea000b800000 */
[----:B------:R-:W-:Y:S01]  /*6df0*/  NOP ;  /* 0x0000000000007918 */ /* 0x000fe20000000000 */
.L_x_841:
        /* <DEDUP_REMOVED lines=19> */
.L_x_764:
[----:B------:R-:W-:Y:S05]  /*6f30*/  BSYNC B0 ;  /* 0x0000000000007941 */ /* 0x000fea0003800000 */
.L_x_763:
        /* <DEDUP_REMOVED lines=14> */
.L_x_766:
[----:B------:R-:W-:Y:S05]  /*7020*/  BSYNC B0 ;  /* 0x0000000000007941 */ /* 0x000fea0003800000 */
.L_x_765:
        /* <DEDUP_REMOVED lines=15> */
.L_x_768:
[----:B------:R-:W-:Y:S05]  /*7120*/  BSYNC B0 ;  /* 0x0000000000007941 */ /* 0x000fea0003800000 */
.L_x_767:
[----:B------:R-:W-:Y:S06]  /*7130*/  BAR.ARV 0xa, 0xa0 ;  /* 0x0282800000007b1d */ /* 0x000fec0000002000 */
[----:B------:R-:W-:Y:S04]  /*7140*/  BSSY B0, `(.L_x_769) ;  /* 0x0000003000007945 */ /* 0x000fe80003800000 */
[----:B------:R-:W-:Y:S05]  /*7150*/  @!P0 BRA `(.L_x_770) ;  /* 0x0000000000048947 */ /* 0x000fea0003800000 */
[----:B------:R-:W-:-:S04]  /*7160*/  DEPBAR.LE SB0, 0x1 ;  /* 0x000080400000791a */ /* 0x000fc80000000000 */
.L_x_770:
[----:B------:R-:W-:Y:S05]  /*7170*/  BSYNC B0 ;  /* 0x0000000000007941 */ /* 0x000fea0003800000 */
.L_x_769:
[----:B------:R-:W-:Y:S06]  /*7180*/  BAR.ARV 0xb, 0xa0 ;  /* 0x02c2800000007b1d */ /* 0x000fec0000002000 */
[----:B------:R-:W-:Y:S04]  /*7190*/  BSSY B0, `(.L_x_771) ;  /* 0x0000003000007945 */ /* 0x000fe80003800000 */
[----:B------:R-:W-:Y:S05]  /*71a0*/  @!P0 BRA `(.L_x_772) ;  /* 0x0000000000048947 */ /* 0x000fea0003800000 */
[----:B------:R-:W-:-:S04]  /*71b0*/  DEPBAR.LE SB0, 0x0 ;  /* 0x000080000000791a */ /* 0x000fc80000000000 */
.L_x_772:
[----:B------:R-:W-:Y:S05]  /*71c0*/  BSYNC B0 ;  /* 0x0000000000007941 */ /* 0x000fea0003800000 */
.L_x_771:
        /* <DEDUP_REMOVED lines=19> */
.L_x_774:
[----:B------:R-:W-:Y:S05]  /*7300*/  BSYNC B0 ;  /* 0x0000000000007941 */ /* 0x000fea0003800000 */
.L_x_773:
        /* <DEDUP_REMOVED lines=9> */
.L_x_777:
[----:B------:R-:W2:Y:S04]  /*73a0*/  LDG.E.STRONG.GPU R5, desc[UR38][R2.64] ;  /* 0x0000002602057981 */ /* 0x000ea8000c1ef900 */
[----:B--2---:R-:W-:Y:S01]  /*73b0*/  CCTL.IVALL ;  /* 0x00000000ff00798f */ /* 0x004fe20002000000 */
[----:B------:R-:W-:Y:S05]  /*73c0*/  YIELD ;  /* 0x0000000000007946 */ /* 0x000fea0003800000 */
[----:B------:R-:W-:-:S13]  /*73d0*/  ISETP.NE.AND P1, PT, R5, UR18, PT ;  /* 0x0000001205007c0c */ /* 0x000fda000bf25270 */
[----:B------:R-:W-:Y:S05]  /*73e0*/  @P1 BRA `(.L_x_777) ;  /* 0xfffffffc00ec1947 */ /* 0x000fea000383ffff */
.L_x_776:
[----:B------:R-:W-:Y:S05]  /*73f0*/  BSYNC B0 ;  /* 0x0000000000007941 */ /* 0x000fea0003800000 */
.L_x_775:
[----:B------:R-:W-:-:S03]  /*7400*/  UMOV UR5, 0xffffffff ;  /* 0xffffffff00057882 */ /* 0x000fc60000000000 */
[----:B------:R-:W-:Y:S05]  /*7410*/  BRA.DIV UR5, `(.L_x_778) ;  /* 0x0000003605147947 */ /* 0x000fea000b800000 */
[----:B------:R-:W-:Y:S01]  /*7420*/  NOP ;  /* 0x0000000000007918 */ /* 0x000fe20000000000 */
.L_x_844:
[----:B------:R-:W-:Y:S05]  /*7430*/  WARPSYNC.ALL ;  /* 0x0000000000007948 */ /* 0x000fea0003800000 */
        /* <DEDUP_REMOVED lines=12> */
[----:B------:R1:W-:Y:S02]  /*7500*/  UBLKRED.G.S.ADD.F32.RN [UR12], [UR5], UR19, desc[UR22] ;  /* 0x0000160c050073bb */ /* 0x0003e400080a1413 */
[----:B-1----:R0:W-:Y:S02]  /*7510*/  UTMACMDFLUSH ;  /* 0x00000000000079b7 */ /* 0x0021e40000000000 */
.L_x_780:
[----:B------:R-:W-:Y:S05]  /*7520*/  BSYNC B0 ;  /* 0x0000000000007941 */ /* 0x000fea0003800000 */
.L_x_779:
        /* <DEDUP_REMOVED lines=14> */
.L_x_782:
[----:B------:R-:W-:Y:S05]  /*7610*/  BSYNC B0 ;  /* 0x0000000000007941 */ /* 0x000fea0003800000 */
.L_x_781:
        /* <DEDUP_REMOVED lines=15> */
.L_x_784:
[----:B------:R-:W-:Y:S05]  /*7710*/  BSYNC B0 ;  /* 0x0000000000007941 */ /* 0x000fea0003800000 */
.L_x_783:
[----:B------:R-:W-:Y:S06]  /*7720*/  BAR.ARV 0xa, 0xa0 ;  /* 0x0282800000007b1d */ /* 0x000fec0000002000 */
[----:B------:R-:W-:Y:S04]  /*7730*/  BSSY B0, `(.L_x_785) ;  /* 0x0000003000007945 */ /* 0x000fe80003800000 */
[----:B------:R-:W-:Y:S05]  /*7740*/  @!P0 BRA `(.L_x_786) ;  /* 0x0000000000048947 */ /* 0x000fea0003800000 */
[----:B------:R-:W-:-:S04]  /*7750*/  DEPBAR.LE SB0, 0x1 ;  /* 0x000080400000791a */ /* 0x000fc80000000000 */
.L_x_786:
[----:B------:R-:W-:Y:S05]  /*7760*/  BSYNC B0 ;  /* 0x0000000000007941 */ /* 0x000fea0003800000 */
.L_x_785:
[----:B------:R-:W-:Y:S06]  /*7770*/  BAR.ARV 0xb, 0xa0 ;  /* 0x02c2800000007b1d */ /* 0x000fec0000002000 */
[----:B------:R-:W-:Y:S04]  /*7780*/  BSSY B0, `(.L_x_787) ;  /* 0x0000003000007945 */ /* 0x000fe80003800000 */
[----:B------:R-:W-:Y:S05]  /*7790*/  @!P0 BRA `(.L_x_788) ;  /* 0x0000000000048947 */ /* 0x000fea0003800000 */
[----:B------:R-:W-:-:S04]  /*77a0*/  DEPBAR.LE SB0, 0x0 ;  /* 0x000080000000791a */ /* 0x000fc80000000000 */
.L_x_788:
[----:B------:R-:W-:Y:S05]  /*77b0*/  BSYNC B0 ;  /* 0x0000000000007941 */ /* 0x000fea0003800000 */
.L_x_787:
        /* <DEDUP_REMOVED lines=19> */
.L_x_790:
[----:B------:R-:W-:Y:S05]  /*78f0*/  BSYNC B0 ;  /* 0x0000000000007941 */ /* 0x000fea0003800000 */
.L_x_789:
[----:B------:R-:W-:Y:S02]  /*7900*/  UIADD3 UR6, UR6, 0x2, URZ ;  /* 0x0000000206067890 */ /* 0x000fe4000fffe03f */
[----:B------:R-:W-:Y:S01]  /*7910*/  UIADD3 UR4, UR4, 0x1, URZ ;  /* 0x0000000104047890 */ /* 0x000fe2000fffe03f */
[----:B------:R-:W-:Y:S11]  /*7920*/  @P3 BRA `(.L_x_791) ;  /* 0xfffffff000dc3947 */ /* 0x000ff6000383ffff */
.L_x_758:
        /* <DEDUP_REMOVED lines=13> */
.L_x_794:
[----:B------:R-:W2:Y:S04]  /*7a00*/  LDG.E.STRONG.GPU R0, desc[UR38][R2.64] ;  /* 0x0000002602007981 */ /* 0x000ea8000c1ef900 */
[----:B--2---:R-:W-:Y:S01]  /*7a10*/  CCTL.IVALL ;  /* 0x00000000ff00798f */ /* 0x004fe20002000000 */
[----:B------:R-:W-:Y:S05]  /*7a20*/  YIELD ;  /* 0x0000000000007946 */ /* 0x000fea0003800000 */
[----:B------:R-:W-:-:S13]  /*7a30*/  ISETP.NE.AND P1, PT, R0, UR18, PT ;  /* 0x0000001200007c0c */ /* 0x000fda000bf25270 */
[----:B------:R-:W-:Y:S05]  /*7a40*/  @P1 BRA `(.L_x_794) ;  /* 0xfffffffc00ec1947 */ /* 0x000fea000383ffff */
.L_x_793:
[----:B------:R-:W-:Y:S05]  /*7a50*/  BSYNC B0 ;  /* 0x0000000000007941 */ /* 0x000fea0003800000 */
.L_x_792:
[----:B------:R-:W-:-:S03]  /*7a60*/  UMOV UR4, 0xffffffff ;  /* 0xffffffff00047882 */ /* 0x000fc60000000000 */
[----:B------:R-:W-:Y:S05]  /*7a70*/  BRA.DIV UR4, `(.L_x_795) ;  /* 0x0000002e04987947 */ /* 0x000fea000b800000 */
[----:B------:R-:W-:Y:S01]  /*7a80*/  NOP ;  /* 0x0000000000007918 */ /* 0x000fe20000000000 */
.L_x_847:
        /* <DEDUP_REMOVED lines=22> */
.L_x_797:
[----:B------:R-:W-:Y:S05]  /*7bf0*/  BSYNC B0 ;  /* 0x0000000000007941 */ /* 0x000fea0003800000 */
.L_x_796:
[----:B------:R-:W-:Y:S06]  /*7c00*/  BAR.SYNC.DEFER_BLOCKING 0xe, 0xa0 ;  /* 0x0382800000007b1d */ /* 0x000fec0000010000 */
[----:B------:R-:W-:Y:S04]  /*7c10*/  BSSY B0, `(.L_x_798) ;  /* 0x0000012000007945 */ /* 0x000fe80003800000 */
[----:B------:R-:W-:Y:S05]  /*7c20*/  @!P0 BRA `(.L_x_799) ;  /* 0x0000000000408947 */ /* 0x000fea0003800000 */
[----:B------:R-:W1:Y:S01]  /*7c30*/  S2UR UR14, SR_CgaCtaId ;  /* 0x00000000000e79c3 */ /* 0x000e620000008800 */
[----:B------:R-:W-:Y:S01]  /*7c40*/  R2UR UR4, R6 ;  /* 0x00000000060472ca */ /* 0x000fe200000e0000 */
[----:B------:R-:W-:Y:S01]  /*7c50*/  UMOV UR5, 0x400 ;  /* 0x0000040000057882 */ /* 0x000fe20000000000 */
[----:B------:R-:W-:Y:S01]  /*7c60*/  ULDC.64 UR12, c[0x0][0x2c0] ;  /* 0x0000b000000c7ab9 */ /* 0x000fe20000000a00 */
[----:B------:R-:W-:Y:S01]  /*7c70*/  UMOV UR16, 0x0 ;  /* 0x0000000000107882 */ /* 0x000fe20000000000 */
[----:B------:R-:W-:-:S09]  /*7c80*/  UMOV UR17, 0x14f00000 ;  /* 0x14f0000000117882 */ /* 0x000fd20000000000 */
[----:B------:R-:W-:-:S04]  /*7c90*/  UIADD3 UR4, UR4, 0x1000, URZ ;  /* 0x0000100004047890 */ /* 0x000fc8000fffe03f */
[----:B------:R-:W-:Y:S02]  /*7ca0*/  UIADD3 UR15, UP0, UR4, UR8, URZ ;  /* 0x00000008040f7290 */ /* 0x000fe4000ff1e03f */
[----:B-1----:R-:W-:Y:S02]  /*7cb0*/  ULEA UR14, UR14, UR5, 0x18 ;  /* 0x000000050e0e7291 */ /* 0x002fe4000f8ec03f */
[----:B------:R-:W-:Y:S02]  /*7cc0*/  ULEA.HI.X.SX32 UR5, UR4, UR20, 0x1, UP0 ;  /* 0x0000001404057291 */ /* 0x000fe400080f0e3f */
[----:B------:R-:W-:Y:S02]  /*7cd0*/  ULEA UR4, UP0, UR15, UR12, 0x2 ;  /* 0x0000000c0f047291 */ /* 0x000fe4000f80103f */
[----:B------:R-:W-:Y:S02]  /*7ce0*/  UIADD3 UR14, UR14, 0x16000, URZ ;  /* 0x000160000e0e7890 */ /* 0x000fe4000fffe03f */
[----:B------:R-:W-:Y:S01]  /*7cf0*/  ULEA.HI.X UR5, UR15, UR13, UR5, 0x2, UP0 ;  /* 0x0000000d0f057291 */ /* 0x000fe200080f1405 */
[----:B------:R-:W-:-:S08]  /*7d00*/  UMOV UR12, 0x400 ;  /* 0x00000400000c7882 */ /* 0x000fd00000000000 */
[----:B------:R1:W-:Y:S02]  /*7d10*/  UBLKRED.G.S.ADD.F32.RN [UR4], [UR14], UR12, desc[UR16] ;  /* 0x000010040e0073bb */ /* 0x0003e400080a140c */
[----:B-1----:R0:W-:Y:S02]  /*7d20*/  UTMACMDFLUSH ;  /* 0x00000000000079b7 */ /* 0x0021e40000000000 */
.L_x_799:
[----:B------:R-:W-:Y:S05]  /*7d30*/  BSYNC B0 ;  /* 0x0000000000007941 */ /* 0x000fea0003800000 */
.L_x_798:
        /* <DEDUP_REMOVED lines=17> */
[----:B------:R1:W-:Y:S01]  /*7e50*/  UBLKRED.G.S.ADD.F32.RN [UR4], [UR14], UR12, desc[UR16] ;  /* 0x000010040e0073bb */ /* 0x0003e200080a140c */
[----:B------:R0:W-:Y:S01]  /*7e60*/  UTMACMDFLUSH ;  /* 0x00000000000079b7 */ /* 0x0001e20000000000 */
[----:B-1----:R-:W-:-:S04]  /*7e70*/  DEPBAR.LE SB0, 0x2 ;  /* 0x000080800000791a */ /* 0x002fc80000000000 */
.L_x_801:
[----:B------:R-:W-:Y:S05]  /*7e80*/  BSYNC B0 ;  /* 0x0000000000007941 */ /* 0x000fea0003800000 */
.L_x_800:
[----:B------:R-:W-:Y:S06]  /*7e90*/  BAR.ARV 0xa, 0xa0 ;  /* 0x0282800000007b1d */ /* 0x000fec0000002000 */
[----:B------:R-:W-:Y:S04]  /*7ea0*/  BSSY B0, `(.L_x_802) ;  /* 0x0000003000007945 */ /* 0x000fe80003800000 */
[----:B------:R-:W-:Y:S05]  /*7eb0*/  @!P0 BRA `(.L_x_803) ;  /* 0x0000000000048947 */ /* 0x000fea0003800000 */
[----:B------:R-:W-:-:S04]  /*7ec0*/  DEPBAR.LE SB0, 0x1 ;  /* 0x000080400000791a */ /* 0x000fc80000000000 */
.L_x_803:
[----:B------:R-:W-:Y:S05]  /*7ed0*/  BSYNC B0 ;  /* 0x0000000000007941 */ /* 0x000fea0003800000 */
.L_x_802:
[----:B------:R-:W-:Y:S06]  /*7ee0*/  BAR.ARV 0xb, 0xa0 ;  /* 0x02c2800000007b1d */ /* 0x000fec0000002000 */
[----:B------:R-:W-:Y:S04]  /*7ef0*/  BSSY B0, `(.L_x_804) ;  /* 0x0000003000007945 */ /* 0x000fe80003800000 */
[----:B------:R-:W-:Y:S05]  /*7f00*/  @!P0 BRA `(.L_x_805) ;  /* 0x0000000000048947 */ /* 0x000fea0003800000 */
[----:B------:R-:W-:-:S04]  /*7f10*/  DEPBAR.LE SB0, 0x0 ;  /* 0x000080000000791a */ /* 0x000fc80000000000 */
.L_x_805:
[----:B------:R-:W-:Y:S05]  /*7f20*/  BSYNC B0 ;  /* 0x0000000000007941 */ /* 0x000fea0003800000 */
.L_x_804:
        /* <DEDUP_REMOVED lines=19> */
.L_x_753:
        /* <DEDUP_REMOVED lines=10> */
.L_x_806:
        /* <DEDUP_REMOVED lines=10> */
.L_x_808:
[----:B------:R-:W3:Y:S02]  /*81a0*/  LDC R0, c[0x0][0x8bc] ;  /* 0x00022f00ff007b82 */ /* 0x000ee40000000800 */
.L_x_807:
[----:B------:R-:W1:Y:S01]  /*81b0*/  S2R R9, SR_CTAID.X ;  /* 0x0000000000097919 */ /* 0x000e620000002500 */
[----:B------:R-:W-:Y:S02]  /*81c0*/  IMAD.MOV.U32 R5, RZ, RZ, RZ ;  /* 0x000000ffff057224 */ /* 0x000fe400078e00ff */
[----:B------:R-:W-:Y:S02]  /*81d0*/  IMAD.MOV.U32 R4, RZ, RZ, 0x1 ;  /* 0x00000001ff047424 */ /* 0x000fe400078e00ff */
[----:B-1----:R-:W-:-:S05]  /*81e0*/  IMAD R9, R9, 0x60, RZ ;  /* 0x0000006009097824 */ /* 0x002fca00078e02ff */
[----:B---3-5:R-:W-:Y:S01]  /*81f0*/  ISETP.GE.AND P0, PT, R9, R0, PT ;  /* 0x000000000900720c */ /* 0x028fe20003f06270 */
[----:B------:R-:W-:-:S03]  /*8200*/  IMAD.MOV.U32 R0, RZ, RZ, 0x1 ;  /* 0x00000001ff007424 */ /* 0x000fc600078e00ff */
[----:B------:R-:W-:-:S04]  /*8210*/  SEL R11, R11, 0xffffffff, !P0 ;  /* 0xffffffff0b0b7807 */ /* 0x000fc80004000000 */
[----:B------:R-:W-:-:S13]  /*8220*/  ISETP.GE.AND P0, PT, R11, RZ, PT ;  /* 0x000000ff0b00720c */ /* 0x000fda0003f06270 */
[----:B------:R-:W-:Y:S05]  /*8230*/  @!P0 BRA `(.L_x_809) ;  /* 0x0000002000908947 */ /* 0x000fea0003800000 */
[----:B------:R-:W1:Y:S08]  /*8240*/  LDC.64 R4, c[0x0][0x778] ;  /* 0x0001de00ff047b82 */ /* 0x000e700000000a00 */
[----:B------:R-:W3:Y:S08]  /*8250*/  LDC.64 R6, c[0x0][0x780] ;  /* 0x0001e000ff067b82 */ /* 0x000ef00000000a00 */
[----:B------:R-:W2:Y:S01]  /*8260*/  LDC.64 R12, c[0x0][0x770] ;  /* 0x0001dc00ff0c7b82 */ /* 0x000ea20000000a00 */
[----:B-1----:R-:W-:-:S07]  /*8270*/  ISETP.NE.U32.AND P0, PT, R4, RZ, PT ;  /* 0x000000ff0400720c */ /* 0x002fce0003f05070 */
[----:B----4-:R-:W1:Y:S01]  /*8280*/  LDC.64 R2, c[0x0][0x770] ;  /* 0x0001dc00ff027b82 */ /* 0x010e620000000a00 */
[----:B------:R-:W-:Y:S02]  /*8290*/  ISETP.NE.AND.EX P0, PT, R5, RZ, PT, P0 ;  /* 0x000000ff0500720c */ /* 0x000fe40003f05300 */
[----:B---3--:R-:W-:-:S04]  /*82a0*/  ISETP.NE.U32.AND P2, PT, R6, RZ, PT ;  /* 0x000000ff0600720c */ /* 0x008fc80003f45070 */
[----:B------:R-:W-:Y:S02]  /*82b0*/  ISETP.NE.AND.EX P2, PT, R7, RZ, PT, P2 ;  /* 0x000000ff0700720c */ /* 0x000fe40003f45320 */
[----:B--2---:R-:W-:-:S05]  /*82c0*/  ISETP.NE.U32.AND P1, PT, R12, RZ, PT ;  /* 0x000000ff0c00720c */ /* 0x004fca0003f25070 */
[----:B------:R-:W2:Y:S01]  /*82d0*/  @P0 LDC.64 R4, c[0x0][0x778] ;  /* 0x0001de00ff040b82 */ /* 0x000ea20000000a00 */
[----:B------:R-:W-:-:S07]  /*82e0*/  ISETP.NE.AND.EX P1, PT, R13, RZ, PT, P1 ;  /* 0x000000ff0d00720c */ /* 0x000fce0003f25310 */
[----:B------:R-:W3:Y:S01]  /*82f0*/  @P2 LDC.64 R6, c[0x0][0x780] ;  /* 0x0001e000ff062b82 */ /* 0x000ee20000000a00 */
[----:B-1----:R-:W-:-:S05]  /*8300*/  IMAD.WIDE R2, R11, 0x4, R2 ;  /* 0x000000040b027825 */ /* 0x002fca00078e0202 */
[----:B------:R-:W4:Y:S01]  /*8310*/  @P1 LDG.E R16, desc[UR38][R2.64] ;  /* 0x0000002602101981 */ /* 0x000f22000c1e1900 */
[----:B------:R-:W-:Y:S01]  /*8320*/  IMAD.MOV.U32 R10, RZ, RZ, RZ ;  /* 0x000000ffff0a7224 */ /* 0x000fe200078e00ff */
[----:B------:R-:W-:Y:S02]  /*8330*/  ULDC UR4, c[0x0][0x280] ;  /* 0x0000a00000047ab9 */ /* 0x000fe40000000800 */
[----:B------:R-:W4:Y:S01]  /*8340*/  @P1 LDG.E R14, desc[UR38][R2.64] ;  /* 0x00000026020e1981 */ /* 0x000f22000c1e1900 */
[----:B--2---:R-:W-:-:S04]  /*8350*/  @P0 IMAD.WIDE R4, R11, 0x4, R4 ;  /* 0x000000040b040825 */ /* 0x004fc800078e0204 */
[----:B------:R-:W-:Y:S01]  /*8360*/  IMAD.U32 R8, RZ, RZ, UR4 ;  /* 0x00000004ff087e24 */ /* 0x000fe2000f8e00ff */
[----:B------:R3:W5:Y:S02]  /*8370*/  @P0 LDG.E R10, desc[UR38][R4.64] ;  /* 0x00000026040a0981 */ /* 0x000764000c1e1900 */
[----:B---3--:R-:W-:-:S05]  /*8380*/  @P2 IMAD.WIDE R4, R11, 0x4, R6 ;  /* 0x000000040b042825 */ /* 0x008fca00078e0206 */
[----:B------:R1:W5:Y:S01]  /*8390*/  @P2 LDG.E R8, desc[UR38][R4.64] ;  /* 0x0000002604082981 */ /* 0x000362000c1e1900 */
[----:B------:R-:W-:Y:S01]  /*83a0*/  VOTEU.ANY UP0, P1 ;  /* 0x00000000003f7886 */ /* 0x000fe20000800100 */
[----:B----4-:R-:W-:Y:S01]  /*83b0*/  @P1 IMAD R6, R11, 0x40, R16 ;  /* 0x000000400b061824 */ /* 0x010fe200078e0210 */
        /* <DEDUP_REMOVED lines=9> */
.L_x_810:
        /* <DEDUP_REMOVED lines=70> */
.L_x_848:
        /* <DEDUP_REMOVED lines=9> */
.L_x_813:
        /* <DEDUP_REMOVED lines=98> */
.L_x_824:
[----:B-1----:R-:W-:-:S05]  /*8f60*/  IMAD.MOV.U32 R11, RZ, RZ, 0x1 ;  /* 0x00000001ff0b7424 */ /* 0x002fca00078e00ff */
[----:B------:R-:W-:-:S04]  /*8f70*/  SHF.L.U32 R11, R11, 0x1f, RZ ;  /* 0x0000001f0b0b7819 */ /* 0x000fc800000006ff */
[----:B------:R-:W1:Y:S02]  /*8f80*/  SYNCS.PHASECHK.TRANS64.TRYWAIT P1, [R12+URZ+0x36438], R11 ;  /* 0x0364380b0c0075a7 */ /* 0x000e64000802017f */
[----:B-1234-:R-:W-:Y:S05]  /*8f90*/  @!P1 BRA `(.L_x_816) ;  /* 0x0000001800809947 */ /* 0x01efea0003800000 */
.L_x_849:
[----:B------:R-:W-:Y:S05]  /*8fa0*/  @P0 BRA `(.L_x_817) ;  /* 0x0000000000140947 */ /* 0x000fea0003800000 */
[----:B------:R-:W-:Y:S01]  /*8fb0*/  ISETP.NE.AND P1, PT, R8, RZ, PT ;  /* 0x000000ff0800720c */ /* 0x000fe20003f25270 */
[----:B------:R-:W-:-:S04]  /*8fc0*/  IMAD.MOV.U32 R3, RZ, RZ, 0x6100 ;  /* 0x00006100ff037424 */ /* 0x000fc800078e00ff */
[----:B------:R2:W-:Y:S08]  /*8fd0*/  SYNCS.ARRIVE.TRANS64 RZ, [R12+URZ+0x36430], R3 ;  /* 0x036430030cff79a7 */ /* 0x0005f0000800003f */
[----:B------:R-:W-:Y:S05]  /*8fe0*/  @!P1 BRA `(.L_x_817) ;  /* 0x0000000000049947 */ /* 0x000fea0003800000 */
[----:B------:R-:W-:Y:S01]  /*8ff0*/  BPT.TRAP 0x1 ;  /* 0x000000040000795c */ /* 0x000fe20000300000 */
.L_x_817:
        /* <DEDUP_REMOVED lines=49> */
.L_x_850:
[----:B------:R-:W-:Y:S05]  /*9310*/  @P0 BRA `(.L_x_819) ;  /* 0x0000000000140947 */ /* 0x000fea0003800000 */
[----:B------:R-:W-:Y:S01]  /*9320*/  ISETP.NE.AND P1, PT, R8, RZ, PT ;  /* 0x000000ff0800720c */ /* 0x000fe20003f25270 */
[----:B--2---:R-:W-:-:S04]  /*9330*/  IMAD.MOV.U32 R27, RZ, RZ, 0x6100 ;  /* 0x00006100ff1b7424 */ /* 0x004fc800078e00ff */
[----:B------:R3:W-:Y:S08]  /*9340*/  SYNCS.ARRIVE.TRANS64 RZ, [R12+URZ+0x36418], R27 ;  /* 0x0364181b0cff79a7 */ /* 0x0007f0000800003f */
[----:B------:R-:W-:Y:S05]  /*9350*/  @!P1 BRA `(.L_x_819) ;  /* 0x0000000000049947 */ /* 0x000fea0003800000 */
[----:B------:R-:W-:Y:S01]  /*9360*/  BPT.TRAP 0x1 ;  /* 0x000000040000795c */ /* 0x000fe20000300000 */
.L_x_819:
        /* <DEDUP_REMOVED lines=37> */
.L_x_851:
[----:B--2---:R-:W-:Y:S01]  /*95c0*/  SHF.R.S32.HI R28, RZ, 0x1f, R26 ;  /* 0x0000001fff1c7819 */ /* 0x004fe2000001141a */
[----:B------:R-:W-:Y:S06]  /*95d0*/  @P0 BRA `(.L_x_821) ;  /* 0x0000000000140947 */ /* 0x000fec0003800000 */
[----:B------:R-:W-:Y:S01]  /*95e0*/  ISETP.NE.AND P1, PT, R8, RZ, PT ;  /* 0x000000ff0800720c */ /* 0x000fe20003f25270 */
[----:B------:R-:W-:-:S04]  /*95f0*/  IMAD.MOV.U32 R29, RZ, RZ, 0x6100 ;  /* 0x00006100ff1d7424 */ /* 0x000fc800078e00ff */
[----:B------:R2:W-:Y:S08]  /*9600*/  SYNCS.ARRIVE.TRANS64 RZ, [R12+URZ+0x36430], R29 ;  /* 0x0364301d0cff79a7 */ /* 0x0005f0000800003f */
[----:B------:R-:W-:Y:S05]  /*9610*/  @!P1 BRA `(.L_x_821) ;  /* 0x0000000000049947 */ /* 0x000fea0003800000 */
[----:B------:R-:W-:Y:S01]  /*9620*/  BPT.TRAP 0x1 ;  /* 0x000000040000795c */ /* 0x000fe20000300000 */
.L_x_821:
        /* <DEDUP_REMOVED lines=37> */
.L_x_853:
[----:B------:R-:W-:Y:S05]  /*9880*/  @P0 BRA `(.L_x_823) ;  /* 0x0000000000140947 */ /* 0x000fea0003800000 */
[----:B------:R-:W-:Y:S01]  /*9890*/  ISETP.NE.AND P1, PT, R8, RZ, PT ;  /* 0x000000ff0800720c */ /* 0x000fe20003f25270 */
[----:B---3--:R-:W-:-:S04]  /*98a0*/  IMAD.MOV.U32 R5, RZ, RZ, 0x6100 ;  /* 0x00006100ff057424 */ /* 0x008fc800078e00ff */
[----:B------:R4:W-:Y:S08]  /*98b0*/  SYNCS.ARRIVE.TRANS64 RZ, [R12+URZ+0x36410], R5 ;  /* 0x036410050cff79a7 */ /* 0x0009f0000800003f */
[----:B------:R-:W-:Y:S05]  /*98c0*/  @!P1 BRA `(.L_x_823) ;  /* 0x0000000000049947 */ /* 0x000fea0003800000 */
[----:B------:R-:W-:Y:S01]  /*98d0*/  BPT.TRAP 0x1 ;  /* 0x000000040000795c */ /* 0x000fe20000300000 */
.L_x_823:
        /* <DEDUP_REMOVED lines=37> */
.L_x_815:
[----:B------:R-:W-:Y:S01]  /*9b30*/  ISETP.NE.AND P1, PT, R16, RZ, PT ;  /* 0x000000ff1000720c */ /* 0x000fe20003f25270 */
[----:B------:R-:W-:-:S12]  /*9b40*/  IMAD.MOV.U32 R4, RZ, RZ, 0x1 ;  /* 0x00000001ff047424 */ /* 0x000fd800078e00ff */
[----:B------:R-:W-:Y:S05]  /*9b50*/  @!P1 BRA `(.L_x_814) ;  /* 0x00000004006c9947 */ /* 0x000fea0003800000 */
[----:B------:R-:W3:Y:S02]  /*9b60*/  SYNCS.PHASECHK.TRANS64.TRYWAIT P1, [R12+URZ+0x36438], R11 ;  /* 0x0364380b0c0075a7 */ /* 0x000ee4000802017f */
[----:B---3--:R-:W-:Y:S05]  /*9b70*/  @!P1 BRA `(.L_x_825) ;  /* 0x0000000c00dc9947 */ /* 0x008fea0003800000 */
.L_x_854:
[----:B------:R-:W-:Y:S05]  /*9b80*/  @P0 BRA `(.L_x_826) ;  /* 0x0000000000140947 */ /* 0x000fea0003800000 */
[----:B------:R-:W-:Y:S01]  /*9b90*/  ISETP.NE.AND P1, PT, R8, RZ, PT ;  /* 0x000000ff0800720c */ /* 0x000fe20003f25270 */
[----:B------:R-:W-:-:S04]  /*9ba0*/  IMAD.MOV.U32 R5, RZ, RZ, 0x6100 ;  /* 0x00006100ff057424 */ /* 0x000fc800078e00ff */
[----:B------:R4:W-:Y:S08]  /*9bb0*/  SYNCS.ARRIVE.TRANS64 RZ, [R12+URZ+0x36430], R5 ;  /* 0x036430050cff79a7 */ /* 0x0009f0000800003f */
[----:B------:R-:W-:Y:S05]  /*9bc0*/  @!P1 BRA `(.L_x_826) ;  /* 0x0000000000049947 */ /* 0x000fea0003800000 */
[----:B------:R-:W-:Y:S01]  /*9bd0*/  BPT.TRAP 0x1 ;  /* 0x000000040000795c */ /* 0x000fe20000300000 */
.L_x_826:
        /* <DEDUP_REMOVED lines=42> */
.L_x_855:
[----:B------:R-:W-:Y:S01]  /*9e80*/  IMAD.MOV.U32 R4, RZ, RZ, RZ ;  /* 0x000000ffff047224 */ /* 0x000fe200078e00ff */
[----:B------:R-:W-:Y:S06]  /*9e90*/  @P0 BRA `(.L_x_828) ;  /* 0x0000000000140947 */ /* 0x000fec0003800000 */
[----:B------:R-:W-:Y:S01]  /*9ea0*/  ISETP.NE.AND P1, PT, R8, RZ, PT ;  /* 0x000000ff0800720c */ /* 0x000fe20003f25270 */
[----:B----4-:R-:W-:-:S04]  /*9eb0*/  IMAD.MOV.U32 R5, RZ, RZ, 0x6100 ;  /* 0x00006100ff057424 */ /* 0x010fc800078e00ff */
[----:B------:R4:W-:Y:S08]  /*9ec0*/  SYNCS.ARRIVE.TRANS64 RZ, [R12+URZ+0x36418], R5 ;  /* 0x036418050cff79a7 */ /* 0x0009f0000800003f */
[----:B------:R-:W-:Y:S05]  /*9ed0*/  @!P1 BRA `(.L_x_828) ;  /* 0x0000000000049947 */ /* 0x000fea0003800000 */
[----:B------:R-:W-:Y:S01]  /*9ee0*/  BPT.TRAP 0x1 ;  /* 0x000000040000795c */ /* 0x000fe20000300000 */
.L_x_828:
        /* <DEDUP_REMOVED lines=34> */
.L_x_814:
[----:B------:R-:W-:-:S04]  /*a110*/  SHF.L.U32 R3, R4, 0x1f, RZ ;  /* 0x0000001f04037819 */ /* 0x000fc800000006ff */
[----:B------:R-:W4:Y:S02]  /*a120*/  SYNCS.PHASECHK.TRANS64.TRYWAIT P1, [R12+URZ+0x36438], R3 ;  /* 0x036438030c0075a7 */ /* 0x000f24000802017f */
[----:B----4-:R-:W-:Y:S05]  /*a130*/  @!P1 BRA `(.L_x_829) ;  /* 0x0000000800949947 */ /* 0x010fea0003800000 */
.L_x_856:
[----:B------:R-:W-:Y:S05]  /*a140*/  @P0 BRA `(.L_x_830) ;  /* 0x0000000000180947 */ /* 0x000fea0003800000 */
[----:B------:R-:W5:Y:S01]  /*a150*/  S2R R2, SR_TID.X ;  /* 0x0000000000027919 */ /* 0x000f620000002100 */
[----:B----4-:R-:W-:-:S04]  /*a160*/  IMAD.MOV.U32 R3, RZ, RZ, 0x6100 ;  /* 0x00006100ff037424 */ /* 0x010fc800078e00ff */
[----:B------:R4:W-:Y:S01]  /*a170*/  SYNCS.ARRIVE.TRANS64 RZ, [R12+URZ+0x36430], R3 ;  /* 0x036430030cff79a7 */ /* 0x0009e2000800003f */
[----:B-----5:R-:W-:-:S13]  /*a180*/  LOP3.LUT P0, RZ, R2, 0x1f, RZ, 0xc0, !PT ;  /* 0x0000001f02ff7812 */ /* 0x020fda000780c0ff */
[----:B----4-:R-:W-:Y:S05]  /*a190*/  @!P0 BRA `(.L_x_830) ;  /* 0x0000000000048947 */ /* 0x010fea0003800000 */
[----:B------:R-:W-:Y:S01]  /*a1a0*/  BPT.TRAP 0x1 ;  /* 0x000000040000795c */ /* 0x000fe20000300000 */
.L_x_830:
        /* <DEDUP_REMOVED lines=44> */
.L_x_811:
[----:B------:R-:W-:Y:S05]  /*a470*/  BSYNC B0 ;  /* 0x0000000000007941 */ /* 0x000fea0003800000 */
.L_x_809:
[----:B------:R-:W-:-:S03]  /*a480*/  UMOV UR6, 0xffffffff ;  /* 0xffffffff00067882 */ /* 0x000fc60000000000 */
[----:B------:R-:W-:Y:S05]  /*a490*/  BRA.DIV UR6, `(.L_x_831) ;  /* 0x0000000606d07947 */ /* 0x000fea000b800000 */
[----:B------:R-:W-:-:S13]  /*a4a0*/  ELECT P6, URZ, PT ;  /* 0x00000000003f782f */ /* 0x000fda00038c0000 */
.L_x_859:
[----:B------:R-:W-:Y:S05]  /*a4b0*/  @!P6 BRA `(.L_x_682) ;  /* 0x000000000070e947 */ /* 0x000fea0003800000 */
[----:B------:R-:W-:-:S04]  /*a4c0*/  LOP3.LUT R17, R17, 0x2, RZ, 0xfc, !PT ;  /* 0x0000000211117812 */ /* 0x000fc800078efcff */
[----:B------:R-:W-:-:S13]  /*a4d0*/  ISETP.NE.AND P2, PT, R17, 0x3, PT ;  /* 0x000000031100780c */ /* 0x000fda0003f45270 */
[----:B------:R-:W-:Y:S05]  /*a4e0*/  @!P2 BRA `(.L_x_832) ;  /* 0x000000000004a947 */ /* 0x000fea0003800000 */
[----:B--2---:R-:W-:Y:S01]  /*a4f0*/  BPT.TRAP 0x1 ;  /* 0x000000040000795c */ /* 0x004fe20000300000 */
.L_x_832:
[----:B----4-:R-:W4:Y:S01]  /*a500*/  S2R R3, SR_CgaCtaId ;  /* 0x0000000000037919 */ /* 0x010f220000008800 */
        /* <DEDUP_REMOVED lines=14> */
.L_x_860:
[----:B------:R-:W5:Y:S02]  /*a5f0*/  SYNCS.PHASECHK.TRANS64.TRYWAIT P0, [R5+URZ], R0 ;  /* 0x00000000050075a7 */ /* 0x000f64000800017f */
[----:B-----5:R-:W-:Y:S05]  /*a600*/  @!P0 BRA `(.L_x_834) ;  /* 0x0000000400a88947 */ /* 0x020fea0003800000 */
.L_x_861:
[----:B------:R-:W-:Y:S05]  /*a610*/  @!P2 BRA `(.L_x_835) ;  /* 0x000000000004a947 */ /* 0x000fea0003800000 */
[----:B--2---:R-:W-:Y:S01]  /*a620*/  BPT.TRAP 0x1 ;  /* 0x000000040000795c */ /* 0x004fe20000300000 */
.L_x_835:
[----:B------:R-:W-:-:S07]  /*a630*/  SHF.L.U32 R4, R4, 0x1f, RZ ;  /* 0x0000001f04047819 */ /* 0x000fce00000006ff */
.L_x_836:
[----:B------:R1:W1:Y:S02]  /*a640*/  SYNCS.PHASECHK.TRANS64.TRYWAIT P0, [R9+URZ+0x36438], R4 ;  /* 0x03643804090075a7 */ /* 0x000264000800017f */
[----:B-1----:R-:W-:Y:S05]  /*a650*/  @!P0 NANOSLEEP.SYNCS 0x989680 ;  /* 0x009896800000895d */ /* 0x002fea0003900000 */
[----:B------:R-:W1:Y:S02]  /*a660*/  @!P0 SYNCS.PHASECHK.TRANS64 P0, [R9+URZ+0x36438], R4 ;  /* 0x03643804090085a7 */ /* 0x000e64000800007f */
[----:B-1----:R-:W-:Y:S05]  /*a670*/  @!P0 BRA `(.L_x_836) ;  /* 0xfffffffc00f08947 */ /* 0x002fea000383ffff */
.L_x_682:
[----:B--2---:R-:W-:Y:S05]  /*a680*/  BSYNC B6 ;  /* 0x0000000000067941 */ /* 0x004fea0003800000 */
.L_x_676:
[----:B------:R-:W-:Y:S05]  /*a690*/  EXIT ;  /* 0x000000000000794d */ /* 0x000fea0003800000 */
.L_x_692:
[----:B------:R-:W-:Y:S02]  /*a6a0*/  IMAD.MOV.U32 R12, RZ, RZ, RZ ;  /* 0x000000ffff0c7224 */ /* 0x000fe400078e00ff */
[----:B------:R-:W-:Y:S02]  /*a6b0*/  IMAD.MOV.U32 R11, RZ, RZ, 0x1f ;  /* 0x0000001fff0b7424 */ /* 0x000fe400078e00ff */
[----:B------:R-:W-:-:S07]  /*a6c0*/  IMAD.MOV.U32 R15, RZ, RZ, -0x1 ;  /* 0xffffffffff0f7424 */ /* 0x000fce00078e00ff */
[----:B------:R-:W-:Y:S05]  /*a6d0*/  WARPSYNC.COLLECTIVE R15, `(.L_x_837) ;  /* 0x000000000f087348 */ /* 0x000fea0003c00000 */
[----:B------:R1:W2:Y:S02]  /*a6e0*/  SHFL.IDX P6, R14, R13, R12, R11 ;  /* 0x0000000c0d0e7389 */ /* 0x0002a400000c000b */
[----:B-12---:R-:W-:Y:S01]  /*a6f0*/  ENDCOLLECTIVE ;  /* 0x000000000000791b */ /* 0x006fe20003800000 */
.L_x_837:
[----:B------:R-:W-:Y:S05]  /*a700*/  BRA `(.L_x_838) ;  /* 0xffffff6800c87947 */ /* 0x000fea000383ffff */
.L_x_694:
[----:B--2---:R2:W3:Y:S02]  /*a710*/  SYNCS.PHASECHK.TRANS64.TRYWAIT P0, [R152+URZ+0x36400], R15 ;  /* 0x0364000f980075a7 */ /* 0x0044e4000800017f */
[----:B---3--:R-:W-:Y:S05]  /*a720*/  @!P0 NANOSLEEP.SYNCS 0x989680 ;  /* 0x009896800000895d */ /* 0x008fea0003900000 */
[----:B------:R-:W3:Y:S02]  /*a730*/  @!P0 SYNCS.PHASECHK.TRANS64 P0, [R152+URZ+0x36400], R15 ;  /* 0x0364000f980085a7 */ /* 0x000ee4000800007f */
[----:B---3--:R-:W-:Y:S05]  /*a740*/  @!P0 BRA `(.L_x_694) ;  /* 0xfffffffc00f08947 */ /* 0x008fea000383ffff */
[----:B------:R-:W-:Y:S05]  /*a750*/  BRA `(.L_x_693) ;  /* 0xffffff6c001c7947 */ /* 0x000fea000383ffff */
.L_x_698:
[----:B--2---:R2:W3:Y:S02]  /*a760*/  SYNCS.PHASECHK.TRANS64.TRYWAIT P1, [R4+URZ+0x36410], R9 ;  /* 0x03641009040075a7 */ /* 0x0044e4000802017f */
[----:B---3--:R-:W-:Y:S05]  /*a770*/  @!P1 NANOSLEEP.SYNCS 0x989680 ;  /* 0x009896800000995d */ /* 0x008fea0003900000 */
[----:B------:R-:W3:Y:S02]  /*a780*/  @!P1 SYNCS.PHASECHK.TRANS64 P1, [R4+URZ+0x36410], R9 ;  /* 0x03641009040095a7 */ /* 0x000ee4000802007f */
[----:B---3--:R-:W-:Y:S05]  /*a790*/  @!P1 BRA `(.L_x_698) ;  /* 0xfffffffc00f09947 */ /* 0x008fea000383ffff */
[----:B------:R-:W-:Y:S05]  /*a7a0*/  BRA `(.L_x_697) ;  /* 0xffffff7000bc7947 */ /* 0x000fea000383ffff */
.L_x_702:
[----:B--2---:R2:W1:Y:S02]  /*a7b0*/  SYNCS.PHASECHK.TRANS64.TRYWAIT P1, [R152+URZ+0x36430], R9 ;  /* 0x03643009980075a7 */ /* 0x004464000802017f */
[----:B-1----:R-:W-:Y:S05]  /*a7c0*/  @!P1 NANOSLEEP.SYNCS 0x989680 ;  /* 0x009896800000995d */ /* 0x002fea0003900000 */
[----:B------:R-:W1:Y:S02]  /*a7d0*/  @!P1 SYNCS.PHASECHK.TRANS64 P1, [R152+URZ+0x36430], R9 ;  /* 0x03643009980095a7 */ /* 0x000e64000802007f */
[----:B-1----:R-:W-:Y:S05]  /*a7e0*/  @!P1 BRA `(.L_x_702) ;  /* 0xfffffffc00f09947 */ /* 0x002fea000383ffff */
[----:B------:R-:W-:Y:S05]  /*a7f0*/  BRA `(.L_x_701) ;  /* 0xffffff7800607947 */ /* 0x000fea000383ffff */
.L_x_762:
[----:B------:R-:W-:Y:S01]  /*a800*/  BSSY B0, `(.L_x_839) ;  /* 0x0000005000007945 */ /* 0x000fe20003800000 */
[----:B------:R-:W-:-:S07]  /*a810*/  IMAD.MOV.U32 R15, RZ, RZ, -0x1 ;  /* 0xffffffffff0f7424 */ /* 0x000fce00078e00ff */
[----:B------:R-:W-:Y:S05]  /*a820*/  WARPSYNC.COLLECTIVE R15, `(.L_x_840) ;  /* 0x000000000f087348 */ /* 0x000fea0003c00000 */
[----:B------:R-:W-:Y:S01]  /*a830*/  NOP ;  /* 0x0000000000007918 */ /* 0x000fe20000000000 */
[----:B------:R-:W-:Y:S01]  /*a840*/  ENDCOLLECTIVE ;  /* 0x000000000000791b */ /* 0x000fe20003800000 */
.L_x_840:
[----:B------:R-:W-:Y:S05]  /*a850*/  BSYNC B0 ;  /* 0x0000000000007941 */ /* 0x000fea0003800000 */
.L_x_839:
[----:B------:R-:W-:Y:S05]  /*a860*/  BRA `(.L_x_841) ;  /* 0xffffffc400647947 */ /* 0x000fea000383ffff */
.L_x_778:
[----:B------:R-:W-:Y:S01]  /*a870*/  BSSY B0, `(.L_x_842) ;  /* 0x0000005000007945 */ /* 0x000fe20003800000 */
[----:B------:R-:W-:-:S07]  /*a880*/  IMAD.MOV.U32 R15, RZ, RZ, -0x1 ;  /* 0xffffffffff0f7424 */ /* 0x000fce00078e00ff */
[----:B------:R-:W-:Y:S05]  /*a890*/  WARPSYNC.COLLECTIVE R15, `(.L_x_843) ;  /* 0x000000000f087348 */ /* 0x000fea0003c00000 */
[----:B------:R-:W-:Y:S01]  /*a8a0*/  NOP ;  /* 0x0000000000007918 */ /* 0x000fe20000000000 */
[----:B------:R-:W-:Y:S01]  /*a8b0*/  ENDCOLLECTIVE ;  /* 0x000000000000791b */ /* 0x000fe20003800000 */
.L_x_843:
[----:B------:R-:W-:Y:S05]  /*a8c0*/  BSYNC B0 ;  /* 0x0000000000007941 */ /* 0x000fea0003800000 */
.L_x_842:
[----:B------:R-:W-:Y:S05]  /*a8d0*/  BRA `(.L_x_844) ;  /* 0xffffffc800d47947 */ /* 0x000fea000383ffff */
.L_x_795:
[----:B------:R-:W-:Y:S01]  /*a8e0*/  BSSY B0, `(.L_x_845) ;  /* 0x0000005000007945 */ /* 0x000fe20003800000 */
[----:B------:R-:W-:-:S07]  /*a8f0*/  IMAD.MOV.U32 R15, RZ, RZ, -0x1 ;  /* 0xffffffffff0f7424 */ /* 0x000fce00078e00ff */
[----:B------:R-:W-:Y:S05]  /*a900*/  WARPSYNC.COLLECTIVE R15, `(.L_x_846) ;  /* 0x000000000f087348 */ /* 0x000fea0003c00000 */
[----:B------:R-:W-:Y:S01]  /*a910*/  NOP ;  /* 0x0000000000007918 */ /* 0x000fe20000000000 */
[----:B------:R-:W-:Y:S01]  /*a920*/  ENDCOLLECTIVE ;  /* 0x000000000000791b */ /* 0x000fe20003800000 */
.L_x_846:
[----:B------:R-:W-:Y:S05]  /*a930*/  BSYNC B0 ;  /* 0x0000000000007941 */ /* 0x000fea0003800000 */
.L_x_845:
[----:B------:R-:W-:Y:S05]  /*a940*/  BRA `(.L_x_847) ;  /* 0xffffffd000507947 */ /* 0x000fea000383ffff */
.L_x_812:
[----:B-1----:R1:W2:Y:S02]  /*a950*/  SYNCS.PHASECHK.TRANS64.TRYWAIT P1, [R12+URZ+0x36420], R11 ;  /* 0x0364200b0c0075a7 */ /* 0x0022a4000802017f */
[----:B--2---:R-:W-:Y:S05]  /*a960*/  @!P1 NANOSLEEP.SYNCS 0x989680 ;  /* 0x009896800000995d */ /* 0x004fea0003900000 */
[----:B------:R-:W2:Y:S02]  /*a970*/  @!P1 SYNCS.PHASECHK.TRANS64 P1, [R12+URZ+0x36420], R11 ;  /* 0x0364200b0c0095a7 */ /* 0x000ea4000802007f */
[----:B--2---:R-:W-:Y:S05]  /*a980*/  @!P1 BRA `(.L_x_812) ;  /* 0xfffffffc00f09947 */ /* 0x004fea000383ffff */
[----:B------:R-:W-:Y:S05]  /*a990*/  BRA `(.L_x_848) ;  /* 0xffffffdc00c47947 */ /* 0x000fea000383ffff */
.L_x_816:
[----:B-1----:R1:W2:Y:S02]  /*a9a0*/  SYNCS.PHASECHK.TRANS64.TRYWAIT P1, [R12+URZ+0x36438], R11 ;  /* 0x0364380b0c0075a7 */ /* 0x0022a4000802017f */
[----:B--2---:R-:W-:Y:S05]  /*a9b0*/  @!P1 NANOSLEEP.SYNCS 0x989680 ;  /* 0x009896800000995d */ /* 0x004fea0003900000 */
[----:B------:R-:W2:Y:S02]  /*a9c0*/  @!P1 SYNCS.PHASECHK.TRANS64 P1, [R12+URZ+0x36438], R11 ;  /* 0x0364380b0c0095a7 */ /* 0x000ea4000802007f */
[----:B--2---:R-:W-:Y:S05]  /*a9d0*/  @!P1 BRA `(.L_x_816) ;  /* 0xfffffffc00f09947 */ /* 0x004fea000383ffff */
[----:B------:R-:W-:Y:S05]  /*a9e0*/  BRA `(.L_x_849) ;  /* 0xffffffe4006c7947 */ /* 0x000fea000383ffff */
.L_x_818:
[----:B--2---:R2:W3:Y:S02]  /*a9f0*/  SYNCS.PHASECHK.TRANS64.TRYWAIT P1, [R12+URZ+0x36428], R27 ;  /* 0x0364281b0c0075a7 */ /* 0x0044e4000802017f */
[----:B---3--:R-:W-:Y:S05]  /*aa00*/  @!P1 NANOSLEEP.SYNCS 0x989680 ;  /* 0x009896800000995d */ /* 0x008fea0003900000 */
[----:B------:R-:W3:Y:S02]  /*aa10*/  @!P1 SYNCS.PHASECHK.TRANS64 P1, [R12+URZ+0x36428], R27 ;  /* 0x0364281b0c0095a7 */ /* 0x000ee4000802007f */
[----:B---3--:R-:W-:Y:S05]  /*aa20*/  @!P1 BRA `(.L_x_818) ;  /* 0xfffffffc00f09947 */ /* 0x008fea000383ffff */
[----:B------:R-:W-:Y:S05]  /*aa30*/  BRA `(.L_x_850) ;  /* 0xffffffe800347947 */ /* 0x000fea000383ffff */
.L_x_820:
[----:B--2---:R2:W3:Y:S02]  /*aa40*/  SYNCS.PHASECHK.TRANS64.TRYWAIT P1, [R12+URZ+0x36438], R28 ;  /* 0x0364381c0c0075a7 */ /* 0x0044e4000802017f */
[----:B---3--:R-:W-:Y:S05]  /*aa50*/  @!P1 NANOSLEEP.SYNCS 0x989680 ;  /* 0x009896800000995d */ /* 0x008fea0003900000 */
[----:B------:R-:W3:Y:S02]  /*aa60*/  @!P1 SYNCS.PHASECHK.TRANS64 P1, [R12+URZ+0x36438], R28 ;  /* 0x0364381c0c0095a7 */ /* 0x000ee4000802007f */
[----:B---3--:R-:W-:Y:S05]  /*aa70*/  @!P1 BRA `(.L_x_820) ;  /* 0xfffffffc00f09947 */ /* 0x008fea000383ffff */
[----:B------:R-:W-:Y:S05]  /*aa80*/  BRA `(.L_x_851) ;  /* 0xffffffe800cc7947 */ /* 0x000fea000383ffff */
.L_x_822:
[----:B------:R-:W-:-:S07]  /*aa90*/  SHF.L.U32 R5, R0, 0x1f, RZ ;  /* 0x0000001f00057819 */ /* 0x000fce00000006ff */
.L_x_852:
[----:B---3--:R3:W4:Y:S02]  /*aaa0*/  SYNCS.PHASECHK.TRANS64.TRYWAIT P1, [R12+URZ+0x36420], R5 ;  /* 0x036420050c0075a7 */ /* 0x008724000802017f */
[----:B----4-:R-:W-:Y:S05]  /*aab0*/  @!P1 NANOSLEEP.SYNCS 0x989680 ;  /* 0x009896800000995d */ /* 0x010fea0003900000 */
[----:B------:R-:W4:Y:S02]  /*aac0*/  @!P1 SYNCS.PHASECHK.TRANS64 P1, [R12+URZ+0x36420], R5 ;  /* 0x036420050c0095a7 */ /* 0x000f24000802007f */
[----:B----4-:R-:W-:Y:S05]  /*aad0*/  @!P1 BRA `(.L_x_852) ;  /* 0xfffffffc00f09947 */ /* 0x010fea000383ffff */
[----:B------:R-:W-:Y:S05]  /*aae0*/  BRA `(.L_x_853) ;  /* 0xffffffec00647947 */ /* 0x000fea000383ffff */
.L_x_825:
[----:B---3--:R3:W4:Y:S02]  /*aaf0*/  SYNCS.PHASECHK.TRANS64.TRYWAIT P1, [R12+URZ+0x36438], R11 ;  /* 0x0364380b0c0075a7 */ /* 0x008724000802017f */
[----:B----4-:R-:W-:Y:S05]  /*ab00*/  @!P1 NANOSLEEP.SYNCS 0x989680 ;  /* 0x009896800000995d */ /* 0x010fea0003900000 */
[----:B------:R-:W4:Y:S02]  /*ab10*/  @!P1 SYNCS.PHASECHK.TRANS64 P1, [R12+URZ+0x36438], R11 ;  /* 0x0364380b0c0095a7 */ /* 0x000f24000802007f */
[----:B----4-:R-:W-:Y:S05]  /*ab20*/  @!P1 BRA `(.L_x_825) ;  /* 0xfffffffc00f09947 */ /* 0x010fea000383ffff */
[----:B------:R-:W-:Y:S05]  /*ab30*/  BRA `(.L_x_854) ;  /* 0xfffffff000107947 */ /* 0x000fea000383ffff */
.L_x_827:
[----:B----4-:R4:W1:Y:S02]  /*ab40*/  SYNCS.PHASECHK.TRANS64.TRYWAIT P1, [R12+URZ+0x36428], R5 ;  /* 0x036428050c0075a7 */ /* 0x010864000802017f */
[----:B-1----:R-:W-:Y:S05]  /*ab50*/  @!P1 NANOSLEEP.SYNCS 0x989680 ;  /* 0x009896800000995d */ /* 0x002fea0003900000 */
[----:B------:R-:W1:Y:S02]  /*ab60*/  @!P1 SYNCS.PHASECHK.TRANS64 P1, [R12+URZ+0x36428], R5 ;  /* 0x036428050c0095a7 */ /* 0x000e64000802007f */
[----:B-1----:R-:W-:Y:S05]  /*ab70*/  @!P1 BRA `(.L_x_827) ;  /* 0xfffffffc00f09947 */ /* 0x002fea000383ffff */
[----:B------:R-:W-:Y:S05]  /*ab80*/  BRA `(.L_x_855) ;  /* 0xfffffff000bc7947 */ /* 0x000fea000383ffff */
.L_x_829:
[----:B----4-:R4:W1:Y:S02]  /*ab90*/  SYNCS.PHASECHK.TRANS64.TRYWAIT P1, [R12+URZ+0x36438], R3 ;  /* 0x036438030c0075a7 */ /* 0x010864000802017f */
[----:B-1----:R-:W-:Y:S05]  /*aba0*/  @!P1 NANOSLEEP.SYNCS 0x989680 ;  /* 0x009896800000995d */ /* 0x002fea0003900000 */
[----:B------:R-:W1:Y:S02]  /*abb0*/  @!P1 SYNCS.PHASECHK.TRANS64 P1, [R12+URZ+0x36438], R3 ;  /* 0x036438030c0095a7 */ /* 0x000e64000802007f */
[----:B-1----:R-:W-:Y:S05]  /*abc0*/  @!P1 BRA `(.L_x_829) ;  /* 0xfffffffc00f09947 */ /* 0x002fea000383ffff */
[----:B------:R-:W-:Y:S05]  /*abd0*/  BRA `(.L_x_856) ;  /* 0xfffffff400587947 */ /* 0x000fea000383ffff */
.L_x_831:
[----:B------:R-:W-:Y:S01]  /*abe0*/  BSSY B0, `(.L_x_857) ;  /* 0x0000006000007945 */ /* 0x000fe20003800000 */
[----:B------:R-:W-:-:S07]  /*abf0*/  IMAD.MOV.U32 R15, RZ, RZ, -0x1 ;  /* 0xffffffffff0f7424 */ /* 0x000fce00078e00ff */
[----:B-1234-:R-:W-:Y:S05]  /*ac00*/  WARPSYNC.COLLECTIVE R15, `(.L_x_858) ;  /* 0x000000000f0c7348 */ /* 0x01efea0003c00000 */
[----:B------:R-:W-:Y:S02]  /*ac10*/  ELECT P6, UR62, PT ;  /* 0x00000000003e782f */ /* 0x000fe400038c0000 */
[----:B------:R-:W-:Y:S01]  /*ac20*/  MOV R14, UR62 ;  /* 0x0000003e000e7c02 */ /* 0x000fe20008000f00 */
[----:B-1234-:R-:W-:Y:S10]  /*ac30*/  ENDCOLLECTIVE ;  /* 0x000000000000791b */ /* 0x01eff40003800000 */
.L_x_858:
[----:B------:R-:W-:Y:S05]  /*ac40*/  BSYNC B0 ;  /* 0x0000000000007941 */ /* 0x000fea0003800000 */
.L_x_857:
[----:B------:R-:W-:Y:S05]  /*ac50*/  BRA `(.L_x_859) ;  /* 0xfffffff800147947 */ /* 0x000fea000383ffff */
.L_x_833:
[----:B----4-:R4:W1:Y:S02]  /*ac60*/  SYNCS.PHASECHK.TRANS64.TRYWAIT P0, [R7+URZ], R6 ;  /* 0x00000006070075a7 */ /* 0x010864000800017f */
[----:B-1----:R-:W-:Y:S05]  /*ac70*/  @!P0 NANOSLEEP.SYNCS 0x989680 ;  /* 0x009896800000895d */ /* 0x002fea0003900000 */
[----:B------:R-:W1:Y:S02]  /*ac80*/  @!P0 SYNCS.PHASECHK.TRANS64 P0, [R7+URZ], R6 ;  /* 0x00000006070085a7 */ /* 0x000e64000800007f */
[----:B-1----:R-:W-:Y:S05]  /*ac90*/  @!P0 BRA `(.L_x_833) ;  /* 0xfffffffc00f08947 */ /* 0x002fea000383ffff */
[----:B------:R-:W-:Y:S05]  /*aca0*/  BRA `(.L_x_860) ;  /* 0xfffffff800507947 */ /* 0x000fea000383ffff */
.L_x_834:
[----:B------:R1:W1:Y:S02]  /*acb0*/  SYNCS.PHASECHK.TRANS64.TRYWAIT P0, [R5+URZ], R0 ;  /* 0x00000000050075a7 */ /* 0x000264000800017f */
[----:B-1----:R-:W-:Y:S05]  /*acc0*/  @!P0 NANOSLEEP.SYNCS 0x989680 ;  /* 0x009896800000895d */ /* 0x002fea0003900000 */
[----:B------:R-:W1:Y:S02]  /*acd0*/  @!P0 SYNCS.PHASECHK.TRANS64 P0, [R5+URZ], R0 ;  /* 0x00000000050085a7 */ /* 0x000e64000800007f */
[----:B-1----:R-:W-:Y:S05]  /*ace0*/  @!P0 BRA `(.L_x_834) ;  /* 0xfffffffc00f08947 */ /* 0x002fea000383ffff */
[----:B------:R-:W-:Y:S05]  /*acf0*/  BRA `(.L_x_861) ;  /* 0xfffffff800447947 */ /* 0x000fea000383ffff */
.L_x_862:
        /* <DEDUP_REMOVED lines=16> */
.L_x_3860:


//--------------------- .text._ZN7cutlass13device_kernelIN5flash11enable_sm90INS1_16FlashAttnBwdSm90INS1_25CollectiveMainloopBwdSm90ILi2ELi1ELi1EN4cute5tupleIJNS5_1CILi1EEES8_S8_EEENS6_IJNS7_ILi64EEENS7_ILi96EEENS7_ILi192EEEEEENS_6half_tEfNS_4arch4Sm90ELb0ELb0ELb0ELb1ELb0ELb0ELb1ELb0ELi3ELi1ELi1ELi1ELb0EEENS1_24CollectiveEpilogueBwdGQAISD_fSG_Li384ELb1ELb0EEENS1_19SingleTileSchedulerILb1ELb0ELb0ELi96EEEEEEEEEvNT_6ParamsE --------------------------
	.section	.text._ZN7cutlass13device_kernelIN5flash11enable_sm90INS1_16FlashAttnBwdSm90INS1_25CollectiveMainloopBwdSm90ILi2ELi1ELi1EN4cute5tupleIJNS5_1CILi1EEES8_S8_EEENS6_IJNS7_ILi64EEENS7_ILi96EEENS7_ILi192EEEEEENS_6half_tEfNS_4arch4Sm90ELb0ELb0ELb0ELb1ELb0ELb0ELb1ELb0ELi3ELi1ELi1ELi1ELb0EEENS1_24CollectiveEpilogueBwdGQAISD_fSG_Li384ELb1ELb0EEENS1_19SingleTileSchedulerILb1ELb0ELb0ELi96EEEEEEEEEvNT_6ParamsE,"ax",@progbits
	.align	128
.text._ZN7cutlass13device_kernelIN5flash11enable_sm90INS1_16FlashAttnBwdSm90INS1_25CollectiveMainloopBwdSm90ILi2ELi1ELi1EN4cute5tupleIJNS5_1CILi1EEES8_S8_EEENS6_IJNS7_ILi64EEENS7_ILi96EEENS7_ILi192EEEEEENS_6half_tEfNS_4arch4Sm90ELb0ELb0ELb0ELb1ELb0ELb0ELb1ELb0ELi3ELi1ELi1ELi1ELb0EEENS1_24CollectiveEpilogueBwdGQAISD_fSG_Li384ELb1ELb0EEENS1_19SingleTileSchedulerILb1ELb0ELb0ELi96EEEEEEEEEvNT_6ParamsE:
        .type           _ZN7cutlass13device_kernelIN5flash11enable_sm90INS1_16FlashAttnBwdSm90INS1_25CollectiveMainloopBwdSm90ILi2ELi1ELi1EN4cute5tupleIJNS5_1CILi1EEES8_S8_EEENS6_IJNS7_ILi64EEENS7_ILi96EEENS7_ILi192EEEEEENS_6half_tEfNS_4arch4Sm90ELb0ELb0ELb0ELb1ELb0ELb0ELb1ELb0ELi3ELi1ELi1ELi1ELb0EEENS1_24CollectiveEpilogueBwdGQAISD_fSG_Li384ELb1ELb0EEENS1_19SingleTileSchedulerILb1ELb0ELb0ELi96EEEEEEEEEvNT_6ParamsE,@function
        .size           _ZN7cutlass13device_kernelIN5flash11enable_sm90INS1_16FlashAttnBwdSm90INS1_25CollectiveMainloopBwdSm90ILi2ELi1ELi1EN4cute5tupleIJNS5_1CILi1EEES8_S8_EEENS6_IJNS7_ILi64EEENS7_ILi96EEENS7_ILi192EEEEEENS_6half_tEfNS_4arch4Sm90ELb0ELb0ELb0ELb1ELb0ELb0ELb1ELb0ELi3ELi1ELi1ELi1ELb0EEENS1_24CollectiveEpilogueBwdGQAISD_fSG_Li384ELb1ELb0EEENS1_19SingleTileSchedulerILb1ELb0ELb0ELi96EEEEEEEEEvNT_6ParamsE,(.L_x_3861 - _ZN7cutlass13device_kernelIN5flash11enable_sm90INS1_16FlashAttnBwdSm90INS1_25CollectiveMainloopBwdSm90ILi2ELi1ELi1EN4cute5tupleIJNS5_1CILi1EEES8_S8_EEENS6_IJNS7_ILi64EEENS7_ILi96EEENS7_ILi192EEEEEENS_6half_tEfNS_4arch4Sm90ELb0ELb0ELb0ELb1ELb0ELb0ELb1ELb0ELi3ELi1ELi1ELi1ELb0EEENS1_24CollectiveEpilogueBwdGQAISD_fSG_Li384ELb1ELb0EEENS1_19SingleTileSchedulerILb1ELb0ELb0ELi96EEEEEEEEEvNT_6ParamsE)
        .other          _ZN7cutlass13device_kernelIN5flash11enable_sm90INS1_16FlashAttnBwdSm90INS1_25CollectiveMainloopBwdSm90ILi2ELi1ELi1EN4cute5tupleIJNS5_1CILi1EEES8_S8_EEENS6_IJNS7_ILi64EEENS7_ILi96EEENS7_ILi192EEEEEENS_6half_tEfNS_4arch4Sm90ELb0ELb0ELb0ELb1ELb0ELb0ELb1ELb0ELi3ELi1ELi1ELi1ELb0EEENS1_24CollectiveEpilogueBwdGQAISD_fSG_Li384ELb1ELb0EEENS1_19SingleTileSchedulerILb1ELb0ELb0ELi96EEEEEEEEEvNT_6ParamsE,@"STO_CUDA_ENTRY STV_DEFAULT"
_ZN7cutlass13device_kernelIN5flash11enable_sm90INS1_16FlashAttnBwdSm90INS1_25CollectiveMainloopBwdSm90ILi2ELi1ELi1EN4cute5tupleIJNS5_1CILi1EEES8_S8_EEENS6_IJNS7_ILi64EEENS7_ILi96EEENS7_ILi192EEEEEENS_6half_tEfNS_4arch4Sm90ELb0ELb0ELb0ELb1ELb0ELb0ELb1ELb0ELi3ELi1ELi1ELi1ELb0EEENS1_24CollectiveEpilogueBwdGQAISD_fSG_Li384ELb1ELb0EEENS1_19SingleTileSchedulerILb1ELb0ELb0ELi96EEEEEEEEEvNT_6ParamsE:
        /* <DEDUP_REMOVED lines=22> */
.L_x_864:
[----:B------:R-:W-:Y:S05]  /*0160*/  BSYNC B0 ;  /* 0x0000000000007941 */ /* 0x000fea0003800000 */
.L_x_863:
        /* <DEDUP_REMOVED lines=34> */
.L_x_865:
        /* <DEDUP_REMOVED lines=20> */
.L_x_866:
        /* <DEDUP_REMOVED lines=8> */
.L_x_869:
        /* <DEDUP_REMOVED lines=21> */
.L_x_870:
        /* <DEDUP_REMOVED lines=10> */
.L_x_872:
[----:B------:R-:W2:Y:S02]  /*0740*/  LDC R0, c[0x0][0x8c4] ;  /* 0x00023100ff007b82 */ /* 0x000ea40000000800 */
.L_x_871:
        /* <DEDUP_REMOVED lines=14> */
.L_x_874:
        /* <DEDUP_REMOVED lines=10> */
.L_x_875:
        /* <DEDUP_REMOVED lines=8> */
.L_x_876:
        /* <DEDUP_REMOVED lines=9> */
.L_x_877:
        /* <DEDUP_REMOVED lines=75> */
.L_x_880:
        /* <DEDUP_REMOVED lines=15> */
.L_x_879:
        /* <DEDUP_REMOVED lines=20> */
.L_x_882:
        /* <DEDUP_REMOVED lines=15> */
.L_x_881:
        /* <DEDUP_REMOVED lines=8> */
.L_x_970:
        /* <DEDUP_REMOVED lines=26> */
.L_x_884:
        /* <DEDUP_REMOVED lines=98> */
.L_x_896:
[----:B------:R-:W-:-:S13]  /*19f0*/  ISETP.NE.AND P0, PT, R13, 0x3, PT ;  /* 0x000000030d00780c */ /* 0x000fda0003f05270 */
[----:B-1----:R-:W-:Y:S05]  /*1a00*/  @!P0 BRA `(.L_x_886) ;  /* 0x0000000000048947 */ /* 0x002fea0003800000 */
[----:B------:R-:W-:Y:S01]  /*1a10*/  BPT.TRAP 0x1 ;  /* 0x000000040000795c */ /* 0x000fe20000300000 */
.L_x_886:
[----:B------:R-:W-:Y:S02]  /*1a20*/  LEA R4, R3, UR36, 0x3 ;  /* 0x0000002403047c11 */ /* 0x000fe4000f8e18ff */
[----:B------:R-:W-:-:S04]  /*1a30*/  SHF.L.U32 R9, R7, 0x1f, RZ ;  /* 0x0000001f07097819 */ /* 0x000fc800000006ff */
[----:B------:R1:W2:Y:S01]  /*1a40*/  SYNCS.PHASECHK.TRANS64.TRYWAIT P1, [R4+URZ+0x36410], R9 ;  /* 0x03641009040075a7 */ /* 0x0002a2000802017f */
[----:B------:R-:W-:Y:S05]  /*1a50*/  @!P0 BRA `(.L_x_887) ;  /* 0x0000000000048947 */ /* 0x000fea0003800000 */
[----:B------:R-:W-:Y:S01]  /*1a60*/  BPT.TRAP 0x1 ;  /* 0x000000040000795c */ /* 0x000fe20000300000 */
.L_x_887:
[----:B--2---:R-:W-:Y:S05]  /*1a70*/  @P1 BRA `(.L_x_888) ;  /* 0x0000000000081947 */ /* 0x004fea0003800000 */
[----:B------:R-:W2:Y:S02]  /*1a80*/  SYNCS.PHASECHK.TRANS64.TRYWAIT P1, [R4+URZ+0x36410], R9 ;  /* 0x03641009040075a7 */ /* 0x000ea4000802017f */
[----:B--2---:R-:W-:Y:S05]  /*1a90*/  @!P1 BRA `(.L_x_889) ;  /* 0x0000006400489947 */ /* 0x004fea0003800000 */
.L_x_888:
        /* <DEDUP_REMOVED lines=103> */
.L_x_890:
[----:B-12---:R-:W-:-:S04]  /*2110*/  SHF.L.U32 R9, R6, 0x1f, RZ ;  /* 0x0000001f06097819 */ /* 0x006fc800000006ff */
[----:B------:R1:W2:Y:S01]  /*2120*/  SYNCS.PHASECHK.TRANS64.TRYWAIT P1, [UR36+0x36430], R9 ;  /* 0x03643009ff0075a7 */ /* 0x0002a20008020164 */
[----:B------:R-:W-:Y:S05]  /*2130*/  @!P0 BRA `(.L_x_891) ;  /* 0x0000000000048947 */ /* 0x000fea0003800000 */
[----:B------:R-:W-:Y:S01]  /*2140*/  BPT.TRAP 0x1 ;  /* 0x000000040000795c */ /* 0x000fe20000300000 */
.L_x_891:
[----:B--2---:R-:W-:Y:S05]  /*2150*/  @P1 BRA `(.L_x_892) ;  /* 0x0000000000081947 */ /* 0x004fea0003800000 */
[----:B------:R-:W2:Y:S02]  /*2160*/  SYNCS.PHASECHK.TRANS64.TRYWAIT P1, [UR36+0x36430], R9 ;  /* 0x03643009ff0075a7 */ /* 0x000ea40008020164 */
[----:B--2---:R-:W-:Y:S05]  /*2170*/  @!P1 BRA `(.L_x_893) ;  /* 0x0000005c00a49947 */ /* 0x004fea0003800000 */
.L_x_892:
        /* <DEDUP_REMOVED lines=303> */
.L_x_894:
        /* <DEDUP_REMOVED lines=60> */
.L_x_895:
        /* <DEDUP_REMOVED lines=62> */
.L_x_878:
[----:B------:R-:W-:Y:S05]  /*3c10*/  @P0 BRA `(.L_x_873) ;  /* 0x0000004000b00947 */ /* 0x000fea0003800000 */
[----:B-12---:R-:W1:Y:S01]  /*3c20*/  LDC.64 R2, c[0x0][0x878] ;  /* 0x00021e00ff027b82 */ /* 0x006e620000000a00 */
[----:B------:R-:W2:Y:S01]  /*3c30*/  S2R R0, SR_TID.X ;  /* 0x0000000000007919 */ /* 0x000ea20000002100 */
[----:B------:R-:W3:Y:S06]  /*3c40*/  S2R R6, SR_CTAID.Y ;  /* 0x0000000000067919 */ /* 0x000eec0000002600 */
[----:B------:R-:W4:Y:S01]  /*3c50*/  S2UR UR5, SR_CgaCtaId ;  /* 0x00000000000579c3 */ /* 0x000f220000008800 */
[----:B------:R-:W5:Y:S01]  /*3c60*/  S2R R10, SR_CTAID.X ;  /* 0x00000000000a7919 */ /* 0x000f620000002500 */
[----:B------:R-:W-:-:S06]  /*3c70*/  UMOV UR4, 0x400 ;  /* 0x0000040000047882 */ /* 0x000fcc0000000000 */
[----:B------:R-:W5:Y:S01]  /*3c80*/  LDC.64 R12, c[0x0][0x818] ;  /* 0x00020600ff0c7b82 */ /* 0x000f620000000a00 */
[----:B-1----:R-:W-:-:S07]  /*3c90*/  ISETP.NE.U32.AND P0, PT, R2, RZ, PT ;  /* 0x000000ff0200720c */ /* 0x002fce0003f05070 */
[----:B------:R-:W1:Y:S01]  /*3ca0*/  LDC.64 R16, c[0x0][0x840] ;  /* 0x00021000ff107b82 */ /* 0x000e620000000a00 */
[----:B------:R-:W-:-:S07]  /*3cb0*/  ISETP.NE.AND.EX P0, PT, R3, RZ, PT, P0 ;  /* 0x000000ff0300720c */ /* 0x000fce0003f05300 */
[----:B------:R-:W4:Y:S08]  /*3cc0*/  LDC R2, c[0x0][0x850] ;  /* 0x00021400ff027b82 */ /* 0x000f300000000800 */
[----:B------:R-:W2:Y:S08]  /*3cd0*/  @P0 LDC.64 R4, c[0x0][0x878] ;  /* 0x00021e00ff040b82 */ /* 0x000eb00000000a00 */
[----:B------:R-:W1:Y:S08]  /*3ce0*/  LDC.64 R14, c[0x0][0x820] ;  /* 0x00020800ff0e7b82 */ /* 0x000e700000000a00 */
[----:B------:R-:W1:Y:S01]  /*3cf0*/  LDC.64 R20, c[0x0][0x848] ;  /* 0x00021200ff147b82 */ /* 0x000e620000000a00 */
[----:B--2---:R-:W-:-:S07]  /*3d00*/  @P0 IMAD.WIDE R4, R18, 0x4, R4 ;  /* 0x0000000412040825 */ /* 0x004fce00078e0204 */
[----:B------:R-:W2:Y:S01]  /*3d10*/  LDC.64 R22, c[0x0][0x800] ;  /* 0x00020000ff167b82 */ /* 0x000ea20000000a00 */
[----:B------:R3:W2:Y:S07]  /*3d20*/  @P0 LDG.E R5, desc[UR38][R4.64] ;  /* 0x0000002604050981 */ /* 0x0006ae000c1e1900 */
[----:B------:R-:W-:Y:S01]  /*3d30*/  BAR.SYNC.DEFER_BLOCKING 0x1, 0x180 ;  /* 0x0046000000007b1d */ /* 0x000fe20000010000 */
[----:B----4-:R-:W-:Y:S01]  /*3d40*/  ISETP.NE.AND P1, PT, R2, 0x1, PT ;  /* 0x000000010200780c */ /* 0x010fe20003f25270 */
[----:B------:R-:W-:Y:S01]  /*3d50*/  VIADD R2, R0, 0xffffff80 ;  /* 0xffffff8000027836 */ /* 0x000fe20000000000 */
[----:B------:R-:W-:-:S03]  /*3d60*/  ULEA UR4, UR5, UR4, 0x18 ;  /* 0x0000000405047291 */ /* 0x000fc6000f8ec03f */
[----:B------:R-:W-:Y:S01]  /*3d70*/  BSSY B0, `(.L_x_897) ;  /* 0x0000053000007945 */ /* 0x000fe20003800000 */
[----:B------:R-:W-:-:S04]  /*3d80*/  SHF.R.S32.HI R3, RZ, 0x1f, R2 ;  /* 0x0000001fff037819 */ /* 0x000fc80000011402 */
[----:B------:R-:W-:-:S03]  /*3d90*/  LEA.HI R7, R3, R2, RZ, 0x7 ;  /* 0x0000000203077211 */ /* 0x000fc600078f38ff */
[----:B------:R-:W4:Y:S01]  /*3da0*/  @P1 LDC R9, c[0x0][0x854] ;  /* 0x00021500ff091b82 */ /* 0x000f220000000800 */
[----:B------:R-:W-:Y:S02]  /*3db0*/  LOP3.LUT R3, R7, 0x3fffff80, RZ, 0xc0, !PT ;  /* 0x3fffff8007037812 */ /* 0x000fe400078ec0ff */
[----:B---3--:R-:W-:-:S03]  /*3dc0*/  SHF.R.S32.HI R4, RZ, 0x7, R7 ;  /* 0x00000007ff047819 */ /* 0x008fc60000011407 */
[----:B------:R-:W-:Y:S02]  /*3dd0*/  IMAD.IADD R3, R2, 0x1, -R3 ;  /* 0x0000000102037824 */ /* 0x000fe400078e0a03 */
[----:B------:R-:W3:Y:S02]  /*3de0*/  @P1 LDC R11, c[0x0][0x858] ;  /* 0x00021600ff0b1b82 */ /* 0x000ee40000000800 */
[----:B------:R-:W-:Y:S02]  /*3df0*/  IMAD R7, R4, 0x600, R3 ;  /* 0x0000060004077824 */ /* 0x000fe400078e0203 */
[----:B------:R-:W-:Y:S02]  /*3e00*/  IMAD.MOV.U32 R3, RZ, RZ, R6 ;  /* 0x000000ffff037224 */ /* 0x000fe400078e0006 */
[----:B------:R-:W-:-:S05]  /*3e10*/  IMAD.SHL.U32 R7, R7, 0x4, RZ ;  /* 0x0000000407077824 */ /* 0x000fca00078e00ff */
[----:B------:R-:W-:Y:S01]  /*3e20*/  LEA R8, R7, UR4, 0x2 ;  /* 0x0000000407087c11 */ /* 0x000fe2000f8e10ff */
[----:B-----5:R-:W-:Y:S02]  /*3e30*/  IMAD R7, R10, 0x4800, RZ ;  /* 0x000048000a077824 */ /* 0x020fe400078e02ff */
[----:B----4-:R-:W-:Y:S02]  /*3e40*/  @P1 IMAD.HI.U32 R4, R6, R9, RZ ;  /* 0x0000000906041227 */ /* 0x010fe400078e00ff */
[----:B------:R4:W-:Y:S04]  /*3e50*/  STS.128 [R8], R24 ;  /* 0x0000001808007388 */ /* 0x0009e80000000c00 */
[----:B------:R2:W-:Y:S01]  /*3e60*/  STS.128 [R8+0x800], R28 ;  /* 0x0008001c08007388 */ /* 0x0005e20000000c00 */
[----:B---3--:R-:W-:-:S03]  /*3e70*/  @P1 SHF.R.U32.HI R3, RZ, R11, R4 ;  /* 0x0000000bff031219 */ /* 0x008fc60000011604 */
[----:B------:R3:W-:Y:S01]  /*3e80*/  STS.128 [R8+0x1000], R32 ;  /* 0x0010002008007388 */ /* 0x0007e20000000c00 */
[----:B------:R-:W-:-:S03]  /*3e90*/  SHF.R.S32.HI R9, RZ, 0x1f, R3 ;  /* 0x0000001fff097819 */ /* 0x000fc60000011403 */
[----:B------:R3:W-:Y:S04]  /*3ea0*/  STS.128 [R8+0x1800], R36 ;  /* 0x0018002408007388 */ /* 0x0007e80000000c00 */
[----:B------:R3:W-:Y:S01]  /*3eb0*/  STS.128 [R8+0x2000], R40 ;  /* 0x0020002808007388 */ /* 0x0007e20000000c00 */
[----:B-1----:R-:W-:Y:S01]  /*3ec0*/  IMAD R10, R9, R16, RZ ;  /* 0x00000010090a7224 */ /* 0x002fe200078e02ff */
[----:B----4-:R-:W1:Y:S02]  /*3ed0*/  LDC.64 R24, c[0x0][0x828] ;  /* 0x00020a00ff187b82 */ /* 0x010e640000000a00 */
        /* <DEDUP_REMOVED lines=12> */
[----:B----4-:R-:W4:Y:S01]  /*3fa0*/  FENCE.VIEW.ASYNC.S ;  /* 0x00000000000073c6 */ /* 0x010f220000000000 */
[----:B--2---:R-:W-:-:S04]  /*3fb0*/  @P0 IMAD R5, R18, 0x60, R5 ;  /* 0x0000006012050824 */ /* 0x004fc800078e0205 */
[----:B------:R-:W-:-:S05]  /*3fc0*/  @P0 IMAD.HI R5, R5, 0x2aaaaaab, RZ ;  /* 0x2aaaaaab05050827 */ /* 0x000fca00078e02ff */
[----:B------:R-:W-:-:S04]  /*3fd0*/  @P0 SHF.R.U32.HI R6, RZ, 0x1f, R5 ;  /* 0x0000001fff060819 */ /* 0x000fc80000011605 */
[----:B------:R-:W-:-:S05]  /*3fe0*/  @P0 LEA.HI.SX32 R6, R5, R6, 0x1c ;  /* 0x0000000605060211 */ /* 0x000fca00078fe2ff */
[----:B------:R-:W-:-:S05]  /*3ff0*/  @P0 IMAD R4, R6, 0x4800, RZ ;  /* 0x0000480006040824 */ /* 0x000fca00078e02ff */
[----:B------:R-:W-:Y:S02]  /*4000*/  @P0 SHF.R.S32.HI R5, RZ, 0x1f, R4 ;  /* 0x0000001fff050819 */ /* 0x000fe40000011404 */
[----:B------:R-:W-:Y:S01]  /*4010*/  @!P0 CS2R R4, SRZ ;  /* 0x0000000000048805 */ /* 0x000fe2000001ff00 */
[----:B----4-:R-:W-:Y:S05]  /*4020*/  BAR.SYNC.DEFER_BLOCKING 0x1, 0x180 ;  /* 0x0046000000007b1d */ /* 0x010fea0000010000 */
[----:B------:R-:W-:Y:S01]  /*4030*/  IADD3 R6, P1, R7, R4, RZ ;  /* 0x0000000407067210 */ /* 0x000fe20007f3e0ff */
[----:B------:R-:W-:Y:S01]  /*4040*/  IMAD R4, R9, R12, RZ ;  /* 0x0000000c09047224 */ /* 0x000fe200078e02ff */
[----:B------:R-:W-:-:S02]  /*4050*/  SEL R9, R18, RZ, !P0 ;  /* 0x000000ff12097207 */ /* 0x000fc40004000000 */
[----:B------:R-:W-:Y:S01]  /*4060*/  LEA.HI.X.SX32 R7, R7, R5, 0x1, P1 ;  /* 0x0000000507077211 */ /* 0x000fe200008f0eff */
[C---:B------:R-:W-:Y:S02]  /*4070*/  IMAD R11, R3.reuse, R13, R4 ;  /* 0x0000000d030b7224 */ /* 0x040fe400078e0204 */
[C---:B------:R-:W-:Y:S02]  /*4080*/  IMAD R13, R3.reuse, R17, R10 ;  /* 0x00000011030d7224 */ /* 0x040fe400078e020a */
[----:B------:R-:W-:-:S04]  /*4090*/  IMAD.WIDE.U32 R4, R3, R12, R6 ;  /* 0x0000000c03047225 */ /* 0x000fc800078e0006 */
[----:B------:R-:W-:Y:S01]  /*40a0*/  IMAD.WIDE.U32 R6, R3, R16, R6 ;  /* 0x0000001003067225 */ /* 0x000fe200078e0006 */
[----:B------:R-:W-:-:S03]  /*40b0*/  SHF.R.S32.HI R3, RZ, 0x1f, R18 ;  /* 0x0000001fff037819 */ /* 0x000fc60000011412 */
[----:B------:R-:W-:Y:S01]  /*40c0*/  IMAD.IADD R5, R5, 0x1, R11 ;  /* 0x0000000105057824 */ /* 0x000fe200078e020b */
[----:B------:R-:W-:Y:S01]  /*40d0*/  SEL R3, R3, RZ, !P0 ;  /* 0x000000ff03037207 */ /* 0x000fe20004000000 */
[----:B------:R-:W-:Y:S01]  /*40e0*/  IMAD.IADD R7, R7, 0x1, R13 ;  /* 0x0000000107077824 */ /* 0x000fe200078e020d */
[----:B------:R-:W-:Y:S01]  /*40f0*/  ISETP.NE.AND P0, PT, R2, RZ, PT ;  /* 0x000000ff0200720c */ /* 0x000fe20003f05270 */
[----:B------:R-:W-:-:S04]  /*4100*/  IMAD.WIDE.U32 R4, R9, R14, R4 ;  /* 0x0000000e09047225 */ /* 0x000fc800078e0004 */
[C---:B------:R-:W-:Y:S01]  /*4110*/  IMAD R10, R3.reuse, R14, RZ ;  /* 0x0000000e030a7224 */ /* 0x040fe200078e02ff */
[----:B------:R-:W-:Y:S01]  /*4120*/  LEA R22, P1, R4, R22, 0x2 ;  /* 0x0000001604167211 */ /* 0x000fe200078210ff */
[-C--:B------:R-:W-:Y:S02]  /*4130*/  IMAD R12, R3, R20.reuse, RZ ;  /* 0x00000014030c7224 */ /* 0x080fe400078e02ff */
[----:B------:R-:W-:-:S04]  /*4140*/  IMAD.WIDE.U32 R6, R9, R20, R6 ;  /* 0x0000001409067225 */ /* 0x000fc800078e0006 */
[C---:B------:R-:W-:Y:S01]  /*4150*/  IMAD R3, R9.reuse, R15, R10 ;  /* 0x0000000f09037224 */ /* 0x040fe200078e020a */
[----:B-1----:R-:W-:Y:S01]  /*4160*/  LEA R24, P2, R6, R24, 0x2 ;  /* 0x0000001806187211 */ /* 0x002fe200078410ff */
[----:B------:R-:W-:Y:S02]  /*4170*/  IMAD R9, R9, R21, R12 ;  /* 0x0000001509097224 */ /* 0x000fe400078e020c */
[----:B------:R-:W-:Y:S02]  /*4180*/  IMAD.IADD R3, R5, 0x1, R3 ;  /* 0x0000000105037824 */ /* 0x000fe400078e0203 */
[----:B------:R-:W-:-:S03]  /*4190*/  IMAD.IADD R2, R7, 0x1, R9 ;  /* 0x0000000107027824 */ /* 0x000fc600078e0209 */
[----:B------:R-:W-:Y:S02]  /*41a0*/  LEA.HI.X R3, R4, R23, R3, 0x2, P1 ;  /* 0x0000001704037211 */ /* 0x000fe400008f1403 */
[----:B------:R-:W-:Y:S01]  /*41b0*/  LEA.HI.X R2, R6, R25, R2, 0x2, P2 ;  /* 0x0000001906027211 */ /* 0x000fe200010f1402 */
[----:B---3--:R-:W-:Y:S06]  /*41c0*/  @P0 BRA `(.L_x_898) ;  /* 0x0000000000340947 */ /* 0x008fec0003800000 */
[----:B------:R-:W-:Y:S01]  /*41d0*/  R2UR UR6, R24 ;  /* 0x00000000180672ca */ /* 0x000fe200000e0000 */
[----:B------:R-:W-:Y:S01]  /*41e0*/  UMOV UR5, 0x1200 ;  /* 0x0000120000057882 */ /* 0x000fe20000000000 */
[----:B------:R-:W-:Y:S01]  /*41f0*/  R2UR UR7, R2 ;  /* 0x00000000020772ca */ /* 0x000fe200000e0000 */
[----:B------:R-:W-:Y:S01]  /*4200*/  UMOV UR8, 0x0 ;  /* 0x0000000000087882 */ /* 0x000fe20000000000 */
[----:B------:R-:W-:Y:S01]  /*4210*/  PLOP3.LUT P0, PT, PT, PT, PT, 0x80, 0x0 ;  /* 0x000000000000781c */ /* 0x000fe20003f0f070 */
[----:B------:R-:W-:-:S12]  /*4220*/  UMOV UR9, 0x14f00000 ;  /* 0x14f0000000097882 */ /* 0x000fd80000000000 */
.L_x_899:
[----:B------:R-:W-:Y:S01]  /*4230*/  @P0 ELECT P1, URZ, PT ;  /* 0x00000000003f082f */ /* 0x000fe20003820000 */
[----:B------:R1:W-:-:S12]  /*4240*/  UBLKRED.G.S.ADD.F32.RN [UR6], [UR4], UR5, desc[UR8] ;  /* 0x00000806040073bb */ /* 0x0003d800080a1405 */
[----:B------:R-:W-:Y:S02]  /*4250*/  @P1 PLOP3.LUT P0, PT, P1, PT, PT, 0x8, 0x0 ;  /* 0x000000000000181c */ /* 0x000fe40000f0e170 */
[----:B------:R-:W-:-:S11]  /*4260*/  PLOP3.LUT P1, PT, PT, PT, PT, 0x8, 0x0 ;  /* 0x000000000000781c */ /* 0x000fd60003f2e170 */
[----:B-1----:R-:W-:Y:S05]  /*4270*/  @P0 BRA.U.ANY `(.L_x_899) ;  /* 0xfffffffd00ec0947 */ /* 0x002fea000393ffff */
[----:B------:R0:W-:Y:S01]  /*4280*/  UTMACMDFLUSH ;  /* 0x00000000000079b7 */ /* 0x0001e20000000000 */
[----:B------:R-:W-:-:S04]  /*4290*/  DEPBAR.LE SB0, 0x0 ;  /* 0x000080000000791a */ /* 0x000fc80000000000 */
.L_x_898:
[----:B------:R-:W-:Y:S05]  /*42a0*/  BSYNC B0 ;  /* 0x0000000000007941 */ /* 0x000fea0003800000 */
.L_x_897:
[----:B------:R-:W-:Y:S01]  /*42b0*/  BAR.SYNC.DEFER_BLOCKING 0x1, 0x180 ;  /* 0x0046000000007b1d */ /* 0x000fe20000010000 */
[----:B------:R-:W-:-:S05]  /*42c0*/  ISETP.NE.AND P0, PT, R0, 0x80, PT ;  /* 0x000000800000780c */ /* 0x000fca0003f05270 */
        /* <DEDUP_REMOVED lines=26> */
.L_x_900:
        /* <DEDUP_REMOVED lines=8> */
.L_x_868:
        /* <DEDUP_REMOVED lines=20> */
.L_x_902:
        /* <DEDUP_REMOVED lines=13> */
.L_x_904:
[----:B------:R-:W-:-:S05]  /*4700*/  ULDC UR5, c[0x0][0x8c4] ;  /* 0x0002310000057ab9 */ /* 0x000fca0000000800 */
.L_x_903:
        /* <DEDUP_REMOVED lines=40> */
.L_x_905:
        /* <DEDUP_REMOVED lines=53> */
.L_x_927:
        /* <DEDUP_REMOVED lines=23> */
.L_x_908:
[----:B------:R-:W-:Y:S05]  /*4e50*/  BSYNC B0 ;  /* 0x0000000000007941 */ /* 0x000fea0003800000 */
.L_x_907:
        /* <DEDUP_REMOVED lines=12> */
.L_x_910:
[----:B------:R-:W-:Y:S05]  /*4f20*/  BSYNC B0 ;  /* 0x0000000000007941 */ /* 0x000fea0003800000 */
.L_x_909:
        /* <DEDUP_REMOVED lines=13> */
.L_x_912:
[----:B------:R-:W-:Y:S05]  /*5000*/  BSYNC B0 ;  /* 0x0000000000007941 */ /* 0x000fea0003800000 */
.L_x_911:
[----:B------:R-:W-:Y:S06]  /*5010*/  BAR.ARV 0xa, 0xa0 ;  /* 0x0282800000007b1d */ /* 0x000fec0000002000 */
[----:B------:R-:W-:Y:S04]  /*5020*/  BSSY B0, `(.L_x_913) ;  /* 0x0000003000007945 */ /* 0x000fe80003800000 */
[----:B------:R-:W-:Y:S05]  /*5030*/  @!P0 BRA `(.L_x_914) ;  /* 0x0000000000048947 */ /* 0x000fea0003800000 */
[----:B------:R-:W-:-:S04]  /*5040*/  DEPBAR.LE SB0, 0x1 ;  /* 0x000080400000791a */ /* 0x000fc80000000000 */
.L_x_914:
[----:B------:R-:W-:Y:S05]  /*5050*/  BSYNC B0 ;  /* 0x0000000000007941 */ /* 0x000fea0003800000 */
.L_x_913:
[----:B------:R-:W-:Y:S06]  /*5060*/  BAR.ARV 0xb, 0xa0 ;  /* 0x02c2800000007b1d */ /* 0x000fec0000002000 */
[----:B------:R-:W-:Y:S04]  /*5070*/  BSSY B0, `(.L_x_915) ;  /* 0x0000003000007945 */ /* 0x000fe80003800000 */
[----:B------:R-:W-:Y:S05]  /*5080*/  @!P0 BRA `(.L_x_916) ;  /* 0x0000000000048947 */ /* 0x000fea0003800000 */
[----:B------:R-:W-:-:S04]  /*5090*/  DEPBAR.LE SB0, 0x0 ;  /* 0x000080000000791a */ /* 0x000fc80000000000 */
.L_x_916:
[----:B------:R-:W-:Y:S05]  /*50a0*/  BSYNC B0 ;  /* 0x0000000000007941 */ /* 0x000fea0003800000 */
.L_x_915:
        /* <DEDUP_REMOVED lines=13> */
.L_x_918:
[----:B------:R-:W-:Y:S05]  /*5180*/  BSYNC B0 ;  /* 0x0000000000007941 */ /* 0x000fea0003800000 */
.L_x_917:
        /* <DEDUP_REMOVED lines=12> */
.L_x_920:
[----:B------:R-:W-:Y:S05]  /*5250*/  BSYNC B0 ;  /* 0x0000000000007941 */ /* 0x000fea0003800000 */
.L_x_919:
        /* <DEDUP_REMOVED lines=13> */
.L_x_922:
[----:B------:R-:W-:Y:S05]  /*5330*/  BSYNC B0 ;  /* 0x0000000000007941 */ /* 0x000fea0003800000 */
.L_x_921:
[----:B------:R-:W-:Y:S06]  /*5340*/  BAR.ARV 0xa, 0xa0 ;  /* 0x0282800000007b1d */ /* 0x000fec0000002000 */
[----:B------:R-:W-:Y:S04]  /*5350*/  BSSY B0, `(.L_x_923) ;  /* 0x0000003000007945 */ /* 0x000fe80003800000 */
[----:B------:R-:W-:Y:S05]  /*5360*/  @!P0 BRA `(.L_x_924) ;  /* 0x0000000000048947 */ /* 0x000fea0003800000 */
[----:B------:R-:W-:-:S04]  /*5370*/  DEPBAR.LE SB0, 0x1 ;  /* 0x000080400000791a */ /* 0x000fc80000000000 */
.L_x_924:
[----:B------:R-:W-:Y:S05]  /*5380*/  BSYNC B0 ;  /* 0x0000000000007941 */ /* 0x000fea0003800000 */
.L_x_923:
[----:B------:R-:W-:Y:S01]  /*5390*/  VIADD R0, R0, 0xfffffffe ;  /* 0xfffffffe00007836 */ /* 0x000fe20000000000 */
[----:B------:R-:W-:Y:S06]  /*53a0*/  BAR.ARV 0xb, 0xa0 ;  /* 0x02c2800000007b1d */ /* 0x000fec0000002000 */
[----:B------:R-:W-:Y:S01]  /*53b0*/  BSSY B0, `(.L_x_925) ;  /* 0x0000004000007945 */ /* 0x000fe20003800000 */
[----:B------:R-:W-:-:S03]  /*53c0*/  ISETP.NE.AND P1, PT, R0, RZ, PT ;  /* 0x000000ff0000720c */ /* 0x000fc60003f25270 */
[----:B------:R-:W-:Y:S10]  /*53d0*/  @!P0 BRA `(.L_x_926) ;  /* 0x0000000000048947 */ /* 0x000ff40003800000 */
[----:B------:R-:W-:-:S04]  /*53e0*/  DEPBAR.LE SB0, 0x0 ;  /* 0x000080000000791a */ /* 0x000fc80000000000 */
.L_x_926:
[----:B------:R-:W-:Y:S05]  /*53f0*/  BSYNC B0 ;  /* 0x0000000000007941 */ /* 0x000fea0003800000 */
.L_x_925:
[----:B------:R-:W-:Y:S06]  /*5400*/  BAR.ARV 0xc, 0xa0 ;  /* 0x0302800000007b1d */ /* 0x000fec0000002000 */
[----:B------:R-:W-:Y:S02]  /*5410*/  UIADD3 UR5, UR5, 0x2, URZ ;  /* 0x0000000205057890 */ /* 0x000fe4000fffe03f */
[----:B------:R-:W-:Y:S01]  /*5420*/  UIADD3 UR4, UR4, 0x1, URZ ;  /* 0x0000000104047890 */ /* 0x000fe2000fffe03f */
[----:B------:R-:W-:Y:S11]  /*5430*/  @P1 BRA `(.L_x_927) ;  /* 0xfffffff800281947 */ /* 0x000ff6000383ffff */
[----:B------:R-:W-:-:S12]  /*5440*/  UIADD3 UR6, UR20, 0x6000, URZ ;  /* 0x0000600014067890 */ /* 0x000fd8000fffe03f */
.L_x_906:
        /* <DEDUP_REMOVED lines=19> */
.L_x_929:
[----:B------:R-:W-:Y:S05]  /*5580*/  BSYNC B0 ;  /* 0x0000000000007941 */ /* 0x000fea0003800000 */
.L_x_928:
        /* <DEDUP_REMOVED lines=18> */
.L_x_931:
[----:B------:R-:W-:Y:S05]  /*56b0*/  BSYNC B0 ;  /* 0x0000000000007941 */ /* 0x000fea0003800000 */
.L_x_930:
        /* <DEDUP_REMOVED lines=19> */
.L_x_933:
[----:B------:R-:W-:Y:S05]  /*57f0*/  BSYNC B0 ;  /* 0x0000000000007941 */ /* 0x000fea0003800000 */
.L_x_932:
[----:B------:R-:W-:Y:S06]  /*5800*/  BAR.ARV 0xa, 0xa0 ;  /* 0x0282800000007b1d */ /* 0x000fec0000002000 */
[----:B------:R-:W-:Y:S04]  /*5810*/  BSSY B0, `(.L_x_934) ;  /* 0x0000003000007945 */ /* 0x000fe80003800000 */
[----:B------:R-:W-:Y:S05]  /*5820*/  @!P0 BRA `(.L_x_935) ;  /* 0x0000000000048947 */ /* 0x000fea0003800000 */
[----:B------:R-:W-:-:S04]  /*5830*/  DEPBAR.LE SB0, 0x1 ;  /* 0x000080400000791a */ /* 0x000fc80000000000 */
.L_x_935:
[----:B------:R-:W-:Y:S05]  /*5840*/  BSYNC B0 ;  /* 0x0000000000007941 */ /* 0x000fea0003800000 */
.L_x_934:
[----:B------:R-:W-:Y:S06]  /*5850*/  BAR.ARV 0xb, 0xa0 ;  /* 0x02c2800000007b1d */ /* 0x000fec0000002000 */
[----:B------:R-:W-:Y:S04]  /*5860*/  BSSY B0, `(.L_x_936) ;  /* 0x0000003000007945 */ /* 0x000fe80003800000 */
[----:B------:R-:W-:Y:S05]  /*5870*/  @!P0 BRA `(.L_x_937) ;  /* 0x0000000000048947 */ /* 0x000fea0003800000 */
[----:B------:R-:W-:-:S04]  /*5880*/  DEPBAR.LE SB0, 0x0 ;  /* 0x000080000000791a */ /* 0x000fc80000000000 */
.L_x_937:
[----:B------:R-:W-:Y:S05]  /*5890*/  BSYNC B0 ;  /* 0x0000000000007941 */ /* 0x000fea0003800000 */
.L_x_936:
[----:B------:R-:W-:Y:S06]  /*58a0*/  BAR.ARV 0xc, 0xa0 ;  /* 0x0302800000007b1d */ /* 0x000fec0000002000 */
[----:B------:R-:W-:Y:S05]  /*58b0*/  BRA `(.L_x_873) ;  /* 0x0000002400887947 */ /* 0x000fea0003800000 */
.L_x_901:
        /* <DEDUP_REMOVED lines=10> */
.L_x_938:
        /* <DEDUP_REMOVED lines=10> */
.L_x_940:
[----:B------:R-:W3:Y:S02]  /*5a00*/  LDC R0, c[0x0][0x8c4] ;  /* 0x00023100ff007b82 */ /* 0x000ee40000000800 */
.L_x_939:
        /* <DEDUP_REMOVED lines=42> */
.L_x_942:
        /* <DEDUP_REMOVED lines=70> */
.L_x_971:
        /* <DEDUP_REMOVED lines=9> */
.L_x_945:
        /* <DEDUP_REMOVED lines=98> */
.L_x_956:
[----:B-1----:R-:W-:-:S05]  /*67c0*/  IMAD.MOV.U32 R11, RZ, RZ, 0x1 ;  /* 0x00000001ff0b7424 */ /* 0x002fca00078e00ff */
[----:B------:R-:W-:-:S04]  /*67d0*/  SHF.L.U32 R11, R11, 0x1f, RZ ;  /* 0x0000001f0b0b7819 */ /* 0x000fc800000006ff */
[----:B------:R-:W1:Y:S02]  /*67e0*/  SYNCS.PHASECHK.TRANS64.TRYWAIT P1, [R12+URZ+0x36438], R11 ;  /* 0x0364380b0c0075a7 */ /* 0x000e64000802017f */
[----:B-1234-:R-:W-:Y:S05]  /*67f0*/  @!P1 BRA `(.L_x_948) ;  /* 0x00000018002c9947 */ /* 0x01efea0003800000 */
.L_x_972:
[----:B------:R-:W-:Y:S05]  /*6800*/  @P0 BRA `(.L_x_949) ;  /* 0x0000000000140947 */ /* 0x000fea0003800000 */
[----:B------:R-:W-:Y:S01]  /*6810*/  ISETP.NE.AND P1, PT, R8, RZ, PT ;  /* 0x000000ff0800720c */ /* 0x000fe20003f25270 */
[----:B------:R-:W-:-:S04]  /*6820*/  IMAD.MOV.U32 R3, RZ, RZ, 0x6100 ;  /* 0x00006100ff037424 */ /* 0x000fc800078e00ff */
[----:B------:R2:W-:Y:S08]  /*6830*/  SYNCS.ARRIVE.TRANS64 RZ, [R12+URZ+0x36430], R3 ;  /* 0x036430030cff79a7 */ /* 0x0005f0000800003f */
[----:B------:R-:W-:Y:S05]  /*6840*/  @!P1 BRA `(.L_x_949) ;  /* 0x0000000000049947 */ /* 0x000fea0003800000 */
[----:B------:R-:W-:Y:S01]  /*6850*/  BPT.TRAP 0x1 ;  /* 0x000000040000795c */ /* 0x000fe20000300000 */
.L_x_949:
        /* <DEDUP_REMOVED lines=49> */
.L_x_973:
[----:B------:R-:W-:Y:S05]  /*6b70*/  @P0 BRA `(.L_x_951) ;  /* 0x0000000000140947 */ /* 0x000fea0003800000 */
[----:B------:R-:W-:Y:S01]  /*6b80*/  ISETP.NE.AND P1, PT, R8, RZ, PT ;  /* 0x000000ff0800720c */ /* 0x000fe20003f25270 */
[----:B--2---:R-:W-:-:S04]  /*6b90*/  IMAD.MOV.U32 R27, RZ, RZ, 0x6100 ;  /* 0x00006100ff1b7424 */ /* 0x004fc800078e00ff */
[----:B------:R3:W-:Y:S08]  /*6ba0*/  SYNCS.ARRIVE.TRANS64 RZ, [R12+URZ+0x36418], R27 ;  /* 0x0364181b0cff79a7 */ /* 0x0007f0000800003f */
[----:B------:R-:W-:Y:S05]  /*6bb0*/  @!P1 BRA `(.L_x_951) ;  /* 0x0000000000049947 */ /* 0x000fea0003800000 */
[----:B------:R-:W-:Y:S01]  /*6bc0*/  BPT.TRAP 0x1 ;  /* 0x000000040000795c */ /* 0x000fe20000300000 */
.L_x_951:
        /* <DEDUP_REMOVED lines=37> */
.L_x_974:
[----:B--2---:R-:W-:Y:S01]  /*6e20*/  SHF.R.S32.HI R28, RZ, 0x1f, R26 ;  /* 0x0000001fff1c7819 */ /* 0x004fe2000001141a */
[----:B------:R-:W-:Y:S06]  /*6e30*/  @P0 BRA `(.L_x_953) ;  /* 0x0000000000140947 */ /* 0x000fec0003800000 */
[----:B------:R-:W-:Y:S01]  /*6e40*/  ISETP.NE.AND P1, PT, R8, RZ, PT ;  /* 0x000000ff0800720c */ /* 0x000fe20003f25270 */
[----:B------:R-:W-:-:S04]  /*6e50*/  IMAD.MOV.U32 R29, RZ, RZ, 0x6100 ;  /* 0x00006100ff1d7424 */ /* 0x000fc800078e00ff */
[----:B------:R2:W-:Y:S08]  /*6e60*/  SYNCS.ARRIVE.TRANS64 RZ, [R12+URZ+0x36430], R29 ;  /* 0x0364301d0cff79a7 */ /* 0x0005f0000800003f */
[----:B------:R-:W-:Y:S05]  /*6e70*/  @!P1 BRA `(.L_x_953) ;  /* 0x0000000000049947 */ /* 0x000fea0003800000 */
[----:B------:R-:W-:Y:S01]  /*6e80*/  BPT.TRAP 0x1 ;  /* 0x000000040000795c */ /* 0x000fe20000300000 */
.L_x_953:
        /* <DEDUP_REMOVED lines=37> */
.L_x_976:
[----:B------:R-:W-:Y:S05]  /*70e0*/  @P0 BRA `(.L_x_955) ;  /* 0x0000000000140947 */ /* 0x000fea0003800000 */
[----:B------:R-:W-:Y:S01]  /*70f0*/  ISETP.NE.AND P1, PT, R8, RZ, PT ;  /* 0x000000ff0800720c */ /* 0x000fe20003f25270 */
[----:B---3--:R-:W-:-:S04]  /*7100*/  IMAD.MOV.U32 R5, RZ, RZ, 0x6100 ;  /* 0x00006100ff057424 */ /* 0x008fc800078e00ff */
[----:B------:R4:W-:Y:S08]  /*7110*/  SYNCS.ARRIVE.TRANS64 RZ, [R12+URZ+0x36410], R5 ;  /* 0x036410050cff79a7 */ /* 0x0009f0000800003f */
[----:B------:R-:W-:Y:S05]  /*7120*/  @!P1 BRA `(.L_x_955) ;  /* 0x0000000000049947 */ /* 0x000fea0003800000 */
[----:B------:R-:W-:Y:S01]  /*7130*/  BPT.TRAP 0x1 ;  /* 0x000000040000795c */ /* 0x000fe20000300000 */
.L_x_955:
        /* <DEDUP_REMOVED lines=37> */
.L_x_947:
[----:B------:R-:W-:Y:S01]  /*7390*/  ISETP.NE.AND P1, PT, R16, RZ, PT ;  /* 0x000000ff1000720c */ /* 0x000fe20003f25270 */
[----:B------:R-:W-:-:S12]  /*73a0*/  IMAD.MOV.U32 R4, RZ, RZ, 0x1 ;  /* 0x00000001ff047424 */ /* 0x000fd800078e00ff */
[----:B------:R-:W-:Y:S05]  /*73b0*/  @!P1 BRA `(.L_x_946) ;  /* 0x00000004006c9947 */ /* 0x000fea0003800000 */
[----:B------:R-:W3:Y:S02]  /*73c0*/  SYNCS.PHASECHK.TRANS64.TRYWAIT P1, [R12+URZ+0x36438], R11 ;  /* 0x0364380b0c0075a7 */ /* 0x000ee4000802017f */
[----:B---3--:R-:W-:Y:S05]  /*73d0*/  @!P1 BRA `(.L_x_957) ;  /* 0x0000000c00889947 */ /* 0x008fea0003800000 */
.L_x_977:
[----:B------:R-:W-:Y:S05]  /*73e0*/  @P0 BRA `(.L_x_958) ;  /* 0x0000000000140947 */ /* 0x000fea0003800000 */
[----:B------:R-:W-:Y:S01]  /*73f0*/  ISETP.NE.AND P1, PT, R8, RZ, PT ;  /* 0x000000ff0800720c */ /* 0x000fe20003f25270 */
[----:B------:R-:W-:-:S04]  /*7400*/  IMAD.MOV.U32 R5, RZ, RZ, 0x6100 ;  /* 0x00006100ff057424 */ /* 0x000fc800078e00ff */
[----:B------:R4:W-:Y:S08]  /*7410*/  SYNCS.ARRIVE.TRANS64 RZ, [R12+URZ+0x36430], R5 ;  /* 0x036430050cff79a7 */ /* 0x0009f0000800003f */
[----:B------:R-:W-:Y:S05]  /*7420*/  @!P1 BRA `(.L_x_958) ;  /* 0x0000000000049947 */ /* 0x000fea0003800000 */
[----:B------:R-:W-:Y:S01]  /*7430*/  BPT.TRAP 0x1 ;  /* 0x000000040000795c */ /* 0x000fe20000300000 */
.L_x_958:
        /* <DEDUP_REMOVED lines=42> */
.L_x_978:
[----:B------:R-:W-:Y:S01]  /*76e0*/  IMAD.MOV.U32 R4, RZ, RZ, RZ ;  /* 0x000000ffff047224 */ /* 0x000fe200078e00ff */
[----:B------:R-:W-:Y:S06]  /*76f0*/  @P0 BRA `(.L_x_960) ;  /* 0x0000000000140947 */ /* 0x000fec0003800000 */
[----:B------:R-:W-:Y:S01]  /*7700*/  ISETP.NE.AND P1, PT, R8, RZ, PT ;  /* 0x000000ff0800720c */ /* 0x000fe20003f25270 */
[----:B----4-:R-:W-:-:S04]  /*7710*/  IMAD.MOV.U32 R5, RZ, RZ, 0x6100 ;  /* 0x00006100ff057424 */ /* 0x010fc800078e00ff */
[----:B------:R4:W-:Y:S08]  /*7720*/  SYNCS.ARRIVE.TRANS64 RZ, [R12+URZ+0x36418], R5 ;  /* 0x036418050cff79a7 */ /* 0x0009f0000800003f */
[----:B------:R-:W-:Y:S05]  /*7730*/  @!P1 BRA `(.L_x_960) ;  /* 0x0000000000049947 */ /* 0x000fea0003800000 */
[----:B------:R-:W-:Y:S01]  /*7740*/  BPT.TRAP 0x1 ;  /* 0x000000040000795c */ /* 0x000fe20000300000 */
.L_x_960:
        /* <DEDUP_REMOVED lines=34> */
.L_x_946:
[----:B------:R-:W-:-:S04]  /*7970*/  SHF.L.U32 R3, R4, 0x1f, RZ ;  /* 0x0000001f04037819 */ /* 0x000fc800000006ff */
[----:B------:R-:W4:Y:S02]  /*7980*/  SYNCS.PHASECHK.TRANS64.TRYWAIT P1, [R12+URZ+0x36438], R3 ;  /* 0x036438030c0075a7 */ /* 0x000f24000802017f */
[----:B----4-:R-:W-:Y:S05]  /*7990*/  @!P1 BRA `(.L_x_961) ;  /* 0x0000000800409947 */ /* 0x010fea0003800000 */
.L_x_979:
[----:B------:R-:W-:Y:S05]  /*79a0*/  @P0 BRA `(.L_x_962) ;  /* 0x0000000000180947 */ /* 0x000fea0003800000 */
[----:B------:R-:W5:Y:S01]  /*79b0*/  S2R R2, SR_TID.X ;  /* 0x0000000000027919 */ /* 0x000f620000002100 */
[----:B----4-:R-:W-:-:S04]  /*79c0*/  IMAD.MOV.U32 R3, RZ, RZ, 0x6100 ;  /* 0x00006100ff037424 */ /* 0x010fc800078e00ff */
[----:B------:R4:W-:Y:S01]  /*79d0*/  SYNCS.ARRIVE.TRANS64 RZ, [R12+URZ+0x36430], R3 ;  /* 0x036430030cff79a7 */ /* 0x0009e2000800003f */
[----:B-----5:R-:W-:-:S13]  /*79e0*/  LOP3.LUT P0, RZ, R2, 0x1f, RZ, 0xc0, !PT ;  /* 0x0000001f02ff7812 */ /* 0x020fda000780c0ff */
[----:B----4-:R-:W-:Y:S05]  /*79f0*/  @!P0 BRA `(.L_x_962) ;  /* 0x0000000000048947 */ /* 0x010fea0003800000 */
[----:B------:R-:W-:Y:S01]  /*7a00*/  BPT.TRAP 0x1 ;  /* 0x000000040000795c */ /* 0x000fe20000300000 */
.L_x_962:
        /* <DEDUP_REMOVED lines=44> */
.L_x_943:
[----:B------:R-:W-:Y:S05]  /*7cd0*/  BSYNC B0 ;  /* 0x0000000000007941 */ /* 0x000fea0003800000 */
.L_x_941:
[----:B------:R-:W-:-:S03]  /*7ce0*/  UMOV UR6, 0xffffffff ;  /* 0xffffffff00067882 */ /* 0x000fc60000000000 */
[----:B------:R-:W-:Y:S05]  /*7cf0*/  BRA.DIV UR6, `(.L_x_963) ;  /* 0x00000006067c7947 */ /* 0x000fea000b800000 */
[----:B------:R-:W-:-:S13]  /*7d00*/  ELECT P0, URZ, PT ;  /* 0x00000000003f782f */ /* 0x000fda0003800000 */
.L_x_982:
[----:B------:R-:W-:Y:S05]  /*7d10*/  @!P0 BRA `(.L_x_873) ;  /* 0x0000000000708947 */ /* 0x000fea0003800000 */
[----:B------:R-:W-:-:S04]  /*7d20*/  LOP3.LUT R17, R17, 0x2, RZ, 0xfc, !PT ;  /* 0x0000000211117812 */ /* 0x000fc800078efcff */
[----:B------:R-:W-:-:S13]  /*7d30*/  ISETP.NE.AND P0, PT, R17, 0x3, PT ;  /* 0x000000031100780c */ /* 0x000fda0003f05270 */
[----:B------:R-:W-:Y:S05]  /*7d40*/  @!P0 BRA `(.L_x_964) ;  /* 0x0000000000048947 */ /* 0x000fea0003800000 */
[----:B--2---:R-:W-:Y:S01]  /*7d50*/  BPT.TRAP 0x1 ;  /* 0x000000040000795c */ /* 0x004fe20000300000 */
.L_x_964:
        /* <DEDUP_REMOVED lines=15> */
.L_x_983:
[----:B------:R-:W5:Y:S02]  /*7e50*/  SYNCS.PHASECHK.TRANS64.TRYWAIT P1, [R5+URZ], R0 ;  /* 0x00000000050075a7 */ /* 0x000f64000802017f */
[----:B-----5:R-:W-:Y:S05]  /*7e60*/  @!P1 BRA `(.L_x_966) ;  /* 0x0000000400589947 */ /* 0x020fea0003800000 */
.L_x_984:
[----:B------:R-:W-:Y:S05]  /*7e70*/  @!P0 BRA `(.L_x_967) ;  /* 0x0000000000048947 */ /* 0x000fea0003800000 */
[----:B--2---:R-:W-:Y:S01]  /*7e80*/  BPT.TRAP 0x1 ;  /* 0x000000040000795c */ /* 0x004fe20000300000 */
.L_x_967:
[----:B------:R-:W-:-:S07]  /*7e90*/  SHF.L.U32 R4, R4, 0x1f, RZ ;  /* 0x0000001f04047819 */ /* 0x000fce00000006ff */
.L_x_968:
[----:B------:R1:W1:Y:S02]  /*7ea0*/  SYNCS.PHASECHK.TRANS64.TRYWAIT P0, [R9+URZ+0x36438], R4 ;  /* 0x03643804090075a7 */ /* 0x000264000800017f */
[----:B-1----:R-:W-:Y:S05]  /*7eb0*/  @!P0 NANOSLEEP.SYNCS 0x989680 ;  /* 0x009896800000895d */ /* 0x002fea0003900000 */
[----:B------:R-:W1:Y:S02]  /*7ec0*/  @!P0 SYNCS.PHASECHK.TRANS64 P0, [R9+URZ+0x36438], R4 ;  /* 0x03643804090085a7 */ /* 0x000e64000800007f */
[----:B-1----:R-:W-:Y:S05]  /*7ed0*/  @!P0 BRA `(.L_x_968) ;  /* 0xfffffffc00f08947 */ /* 0x002fea000383ffff */
.L_x_873:
[----:B--2---:R-:W-:Y:S05]  /*7ee0*/  BSYNC B6 ;  /* 0x0000000000067941 */ /* 0x004fea0003800000 */
.L_x_867:
[----:B------:R-:W-:Y:S05]  /*7ef0*/  EXIT ;  /* 0x000000000000794d */ /* 0x000fea0003800000 */
.L_x_883:
[----:B------:R-:W-:Y:S02]  /*7f00*/  IMAD.MOV.U32 R12, RZ, RZ, RZ ;  /* 0x000000ffff0c7224 */ /* 0x000fe400078e00ff */
[----:B------:R-:W-:Y:S02]  /*7f10*/  IMAD.MOV.U32 R11, RZ, RZ, 0x1f ;  /* 0x0000001fff0b7424 */ /* 0x000fe400078e00ff */
[----:B------:R-:W-:-:S07]  /*7f20*/  IMAD.MOV.U32 R15, RZ, RZ, -0x1 ;  /* 0xffffffffff0f7424 */ /* 0x000fce00078e00ff */
[----:B------:R-:W-:Y:S05]  /*7f30*/  WARPSYNC.COLLECTIVE R15, `(.L_x_969) ;  /* 0x000000000f087348 */ /* 0x000fea0003c00000 */
[----:B------:R1:W2:Y:S02]  /*7f40*/  SHFL.IDX P6, R14, R13, R12, R11 ;  /* 0x0000000c0d0e7389 */ /* 0x0002a400000c000b */
[----:B-12---:R-:W-:Y:S01]  /*7f50*/  ENDCOLLECTIVE ;  /* 0x000000000000791b */ /* 0x006fe20003800000 */
.L_x_969:
[----:B------:R-:W-:Y:S05]  /*7f60*/  BRA `(.L_x_970) ;  /* 0xffffff9000b07947 */ /* 0x000fea000383ffff */
.L_x_885:
[----:B--2---:R2:W3:Y:S02]  /*7f70*/  SYNCS.PHASECHK.TRANS64.TRYWAIT P0, [R152+URZ+0x36400], R15 ;  /* 0x0364000f980075a7 */ /* 0x0044e4000800017f */
[----:B---3--:R-:W-:Y:S05]  /*7f80*/  @!P0 NANOSLEEP.SYNCS 0x989680 ;  /* 0x009896800000895d */ /* 0x008fea0003900000 */
[----:B------:R-:W3:Y:S02]  /*7f90*/  @!P0 SYNCS.PHASECHK.TRANS64 P0, [R152+URZ+0x36400], R15 ;  /* 0x0364000f980085a7 */ /* 0x000ee4000800007f */
[----:B---3--:R-:W-:Y:S05]  /*7fa0*/  @!P0 BRA `(.L_x_885) ;  /* 0xfffffffc00f08947 */ /* 0x008fea000383ffff */
[----:B------:R-:W-:Y:S05]  /*7fb0*/  BRA `(.L_x_884) ;  /* 0xffffff9400047947 */ /* 0x000fea000383ffff */
.L_x_889:
[----:B--2---:R2:W3:Y:S02]  /*7fc0*/  SYNCS.PHASECHK.TRANS64.TRYWAIT P1, [R4+URZ+0x36410], R9 ;  /* 0x03641009040075a7 */ /* 0x0044e4000802017f */
[----:B---3--:R-:W-:Y:S05]  /*7fd0*/  @!P1 NANOSLEEP.SYNCS 0x989680 ;  /* 0x009896800000995d */ /* 0x008fea0003900000 */
[----:B------:R-:W3:Y:S02]  /*7fe0*/  @!P1 SYNCS.PHASECHK.TRANS64 P1, [R4+URZ+0x36410], R9 ;  /* 0x03641009040095a7 */ /* 0x000ee4000802007f */
[----:B---3--:R-:W-:Y:S05]  /*7ff0*/  @!P1 BRA `(.L_x_889) ;  /* 0xfffffffc00f09947 */ /* 0x008fea000383ffff */
[----:B------:R-:W-:Y:S05]  /*8000*/  BRA `(.L_x_888) ;  /* 0xffffff9800a47947 */ /* 0x000fea000383ffff */
.L_x_893:
[----:B--2---:R2:W1:Y:S02]  /*8010*/  SYNCS.PHASECHK.TRANS64.TRYWAIT P1, [R152+URZ+0x36430], R9 ;  /* 0x03643009980075a7 */ /* 0x004464000802017f */
[----:B-1----:R-:W-:Y:S05]  /*8020*/  @!P1 NANOSLEEP.SYNCS 0x989680 ;  /* 0x009896800000995d */ /* 0x002fea0003900000 */
[----:B------:R-:W1:Y:S02]  /*8030*/  @!P1 SYNCS.PHASECHK.TRANS64 P1, [R152+URZ+0x36430], R9 ;  /* 0x03643009980095a7 */ /* 0x000e64000802007f */
[----:B-1----:R-:W-:Y:S05]  /*8040*/  @!P1 BRA `(.L_x_893) ;  /* 0xfffffffc00f09947 */ /* 0x002fea000383ffff */
[----:B------:R-:W-:Y:S05]  /*8050*/  BRA `(.L_x_892) ;  /* 0xffffffa000487947 */ /* 0x000fea000383ffff */
.L_x_944:
[----:B-1----:R1:W2:Y:S02]  /*8060*/  SYNCS.PHASECHK.TRANS64.TRYWAIT P1, [R12+URZ+0x36420], R11 ;  /* 0x0364200b0c0075a7 */ /* 0x0022a4000802017f */
[----:B--2---:R-:W-:Y:S05]  /*8070*/  @!P1 NANOSLEEP.SYNCS 0x989680 ;  /* 0x009896800000995d */ /* 0x004fea0003900000 */
[----:B------:R-:W2:Y:S02]  /*8080*/  @!P1 SYNCS.PHASECHK.TRANS64 P1, [R12+URZ+0x36420], R11 ;  /* 0x0364200b0c0095a7 */ /* 0x000ea4000802007f */
[----:B--2---:R-:W-:Y:S05]  /*8090*/  @!P1 BRA `(.L_x_944) ;  /* 0xfffffffc00f09947 */ /* 0x004fea000383ffff */
[----:B------:R-:W-:Y:S05]  /*80a0*/  BRA `(.L_x_971) ;  /* 0xffffffe000187947 */ /* 0x000fea000383ffff */
.L_x_948:
[----:B-1----:R1:W2:Y:S02]  /*80b0*/  SYNCS.PHASECHK.TRANS64.TRYWAIT P1, [R12+URZ+0x36438], R11 ;  /* 0x0364380b0c0075a7 */ /* 0x0022a4000802017f */
[----:B--2---:R-:W-:Y:S05]  /*80c0*/  @!P1 NANOSLEEP.SYNCS 0x989680 ;  /* 0x009896800000995d */ /* 0x004fea0003900000 */
[----:B------:R-:W2:Y:S02]  /*80d0*/  @!P1 SYNCS.PHASECHK.TRANS64 P1, [R12+URZ+0x36438], R11 ;  /* 0x0364380b0c0095a7 */ /* 0x000ea4000802007f */
[----:B--2---:R-:W-:Y:S05]  /*80e0*/  @!P1 BRA `(.L_x_948) ;  /* 0xfffffffc00f09947 */ /* 0x004fea000383ffff */
[----:B------:R-:W-:Y:S05]  /*80f0*/  BRA `(.L_x_972) ;  /* 0xffffffe400c07947 */ /* 0x000fea000383ffff */
.L_x_950:
[----:B--2---:R2:W3:Y:S02]  /*8100*/  SYNCS.PHASECHK.TRANS64.TRYWAIT P1, [R12+URZ+0x36428], R27 ;  /* 0x0364281b0c0075a7 */ /* 0x0044e4000802017f */
[----:B---3--:R-:W-:Y:S05]  /*8110*/  @!P1 NANOSLEEP.SYNCS 0x989680 ;  /* 0x009896800000995d */ /* 0x008fea0003900000 */
[----:B------:R-:W3:Y:S02]  /*8120*/  @!P1 SYNCS.PHASECHK.TRANS64 P1, [R12+URZ+0x36428], R27 ;  /* 0x0364281b0c0095a7 */ /* 0x000ee4000802007f */
[----:B---3--:R-:W-:Y:S05]  /*8130*/  @!P1 BRA `(.L_x_950) ;  /* 0xfffffffc00f09947 */ /* 0x008fea000383ffff */
[----:B------:R-:W-:Y:S05]  /*8140*/  BRA `(.L_x_973) ;  /* 0xffffffe800887947 */ /* 0x000fea000383ffff */
.L_x_952:
[----:B--2---:R2:W3:Y:S02]  /*8150*/  SYNCS.PHASECHK.TRANS64.TRYWAIT P1, [R12+URZ+0x36438], R28 ;  /* 0x0364381c0c0075a7 */ /* 0x0044e4000802017f */
[----:B---3--:R-:W-:Y:S05]  /*8160*/  @!P1 NANOSLEEP.SYNCS 0x989680 ;  /* 0x009896800000995d */ /* 0x008fea0003900000 */
[----:B------:R-:W3:Y:S02]  /*8170*/  @!P1 SYNCS.PHASECHK.TRANS64 P1, [R12+URZ+0x36438], R28 ;  /* 0x0364381c0c0095a7 */ /* 0x000ee4000802007f */
[----:B---3--:R-:W-:Y:S05]  /*8180*/  @!P1 BRA `(.L_x_952) ;  /* 0xfffffffc00f09947 */ /* 0x008fea000383ffff */
[----:B------:R-:W-:Y:S05]  /*8190*/  BRA `(.L_x_974) ;  /* 0xffffffec00207947 */ /* 0x000fea000383ffff */
.L_x_954:
[----:B------:R-:W-:-:S07]  /*81a0*/  SHF.L.U32 R5, R0, 0x1f, RZ ;  /* 0x0000001f00057819 */ /* 0x000fce00000006ff */
.L_x_975:
[----:B---3--:R3:W4:Y:S02]  /*81b0*/  SYNCS.PHASECHK.TRANS64.TRYWAIT P1, [R12+URZ+0x36420], R5 ;  /* 0x036420050c0075a7 */ /* 0x008724000802017f */
[----:B----4-:R-:W-:Y:S05]  /*81c0*/  @!P1 NANOSLEEP.SYNCS 0x989680 ;  /* 0x009896800000995d */ /* 0x010fea0003900000 */
[----:B------:R-:W4:Y:S02]  /*81d0*/  @!P1 SYNCS.PHASECHK.TRANS64 P1, [R12+URZ+0x36420], R5 ;  /* 0x036420050c0095a7 */ /* 0x000f24000802007f */
[----:B----4-:R-:W-:Y:S05]  /*81e0*/  @!P1 BRA `(.L_x_975) ;  /* 0xfffffffc00f09947 */ /* 0x010fea000383ffff */
[----:B------:R-:W-:Y:S05]  /*81f0*/  BRA `(.L_x_976) ;  /* 0xffffffec00b87947 */ /* 0x000fea000383ffff */
.L_x_957:
[----:B---3--:R3:W4:Y:S02]  /*8200*/  SYNCS.PHASECHK.TRANS64.TRYWAIT P1, [R12+URZ+0x36438], R11 ;  /* 0x0364380b0c0075a7 */ /* 0x008724000802017f */
[----:B----4-:R-:W-:Y:S05]  /*8210*/  @!P1 NANOSLEEP.SYNCS 0x989680 ;  /* 0x009896800000995d */ /* 0x010fea0003900000 */
[----:B------:R-:W4:Y:S02]  /*8220*/  @!P1 SYNCS.PHASECHK.TRANS64 P1, [R12+URZ+0x36438], R11 ;  /* 0x0364380b0c0095a7 */ /* 0x000f24000802007f */
[----:B----4-:R-:W-:Y:S05]  /*8230*/  @!P1 BRA `(.L_x_957) ;  /* 0xfffffffc00f09947 */ /* 0x010fea000383ffff */
[----:B------:R-:W-:Y:S05]  /*8240*/  BRA `(.L_x_977) ;  /* 0xfffffff000647947 */ /* 0x000fea000383ffff */
.L_x_959:
[----:B----4-:R4:W1:Y:S02]  /*8250*/  SYNCS.PHASECHK.TRANS64.TRYWAIT P1, [R12+URZ+0x36428], R5 ;  /* 0x036428050c0075a7 */ /* 0x010864000802017f */
[----:B-1----:R-:W-:Y:S05]  /*8260*/  @!P1 NANOSLEEP.SYNCS 0x989680 ;  /* 0x009896800000995d */ /* 0x002fea0003900000 */
[----:B------:R-:W1:Y:S02]  /*8270*/  @!P1 SYNCS.PHASECHK.TRANS64 P1, [R12+URZ+0x36428], R5 ;  /* 0x036428050c0095a7 */ /* 0x000e64000802007f */
[----:B-1----:R-:W-:Y:S05]  /*8280*/  @!P1 BRA `(.L_x_959) ;  /* 0xfffffffc00f09947 */ /* 0x002fea000383ffff */
[----:B------:R-:W-:Y:S05]  /*8290*/  BRA `(.L_x_978) ;  /* 0xfffffff400107947 */ /* 0x000fea000383ffff */
.L_x_961:
[----:B----4-:R4:W1:Y:S02]  /*82a0*/  SYNCS.PHASECHK.TRANS64.TRYWAIT P1, [R12+URZ+0x36438], R3 ;  /* 0x036438030c0075a7 */ /* 0x010864000802017f */
[----:B-1----:R-:W-:Y:S05]  /*82b0*/  @!P1 NANOSLEEP.SYNCS 0x989680 ;  /* 0x009896800000995d */ /* 0x002fea0003900000 */
[----:B------:R-:W1:Y:S02]  /*82c0*/  @!P1 SYNCS.PHASECHK.TRANS64 P1, [R12+URZ+0x36438], R3 ;  /* 0x036438030c0095a7 */ /* 0x000e64000802007f */
[----:B-1----:R-:W-:Y:S05]  /*82d0*/  @!P1 BRA `(.L_x_961) ;  /* 0xfffffffc00f09947 */ /* 0x002fea000383ffff */
[----:B------:R-:W-:Y:S05]  /*82e0*/  BRA `(.L_x_979) ;  /* 0xfffffff400ac7947 */ /* 0x000fea000383ffff */
.L_x_963:
[----:B------:R-:W-:Y:S01]  /*82f0*/  BSSY B0, `(.L_x_980) ;  /* 0x0000006000007945 */ /* 0x000fe20003800000 */
[----:B------:R-:W-:-:S07]  /*8300*/  IMAD.MOV.U32 R15, RZ, RZ, -0x1 ;  /* 0xffffffffff0f7424 */ /* 0x000fce00078e00ff */
[----:B-1234-:R-:W-:Y:S05]  /*8310*/  WARPSYNC.COLLECTIVE R15, `(.L_x_981) ;  /* 0x000000000f0c7348 */ /* 0x01efea0003c00000 */
[----:B------:R-:W-:Y:S02]  /*8320*/  ELECT P6, UR62, PT ;  /* 0x00000000003e782f */ /* 0x000fe400038c0000 */
[----:B------:R-:W-:Y:S01]  /*8330*/  MOV R14, UR62 ;  /* 0x0000003e000e7c02 */ /* 0x000fe20008000f00 */
[----:B-1234-:R-:W-:Y:S10]  /*8340*/  ENDCOLLECTIVE ;  /* 0x000000000000791b */ /* 0x01eff40003800000 */
.L_x_981:
[----:B------:R-:W-:Y:S05]  /*8350*/  BSYNC B0 ;  /* 0x0000000000007941 */ /* 0x000fea0003800000 */
.L_x_980:
[----:B------:R-:W-:Y:S01]  /*8360*/  PLOP3.LUT P0, PT, P6, PT, PT, 0x80, 0x0 ;  /* 0x000000000000781c */ /* 0x000fe2000370f070 */
[----:B------:R-:W-:-:S12]  /*8370*/  BRA `(.L_x_982) ;  /* 0xfffffff800647947 */ /* 0x000fd8000383ffff */
.L_x_965:
[----:B----4-:R4:W1:Y:S02]  /*8380*/  SYNCS.PHASECHK.TRANS64.TRYWAIT P1, [R7+URZ], R6 ;  /* 0x00000006070075a7 */ /* 0x010864000802017f */
[----:B-1----:R-:W-:Y:S05]  /*8390*/  @!P1 NANOSLEEP.SYNCS 0x989680 ;  /* 0x009896800000995d */ /* 0x002fea0003900000 */
[----:B------:R-:W1:Y:S02]  /*83a0*/  @!P1 SYNCS.PHASECHK.TRANS64 P1, [R7+URZ], R6 ;  /* 0x00000006070095a7 */ /* 0x000e64000802007f */
[----:B-1----:R-:W-:Y:S05]  /*83b0*/  @!P1 BRA `(.L_x_965) ;  /* 0xfffffffc00f09947 */ /* 0x002fea000383ffff */
[----:B------:R-:W-:Y:S05]  /*83c0*/  BRA `(.L_x_983) ;  /* 0xfffffff800a07947 */ /* 0x000fea000383ffff */
.L_x_966:
[----:B------:R1:W1:Y:S02]  /*83d0*/  SYNCS.PHASECHK.TRANS64.TRYWAIT P1, [R5+URZ], R0 ;  /* 0x00000000050075a7 */ /* 0x000264000802017f */
[----:B-1----:R-:W-:Y:S05]  /*83e0*/  @!P1 NANOSLEEP.SYNCS 0x989680 ;  /* 0x009896800000995d */ /* 0x002fea0003900000 */
[----:B------:R-:W1:Y:S02]  /*83f0*/  @!P1 SYNCS.PHASECHK.TRANS64 P1, [R5+URZ], R0 ;  /* 0x00000000050095a7 */ /* 0x000e64000802007f */
[----:B-1----:R-:W-:Y:S05]  /*8400*/  @!P1 BRA `(.L_x_966) ;  /* 0xfffffffc00f09947 */ /* 0x002fea000383ffff */
[----:B------:R-:W-:Y:S05]  /*8410*/  BRA `(.L_x_984) ;  /* 0xfffffff800947947 */ /* 0x000fea000383ffff */
.L_x_985:
        /* <DEDUP_REMOVED lines=14> */
.L_x_3861:


//--------------------- .text._ZN7cutlass13device_kernelIN5flash11enable_sm90INS1_16FlashAttnBwdSm90INS1_25CollectiveMainloopBwdSm90ILi2ELi1ELi1EN4cute5tupleIJNS5_1CILi1EEES8_S8_EEENS6_IJNS7_ILi64EEENS7_ILi96EEENS7_ILi192EEEEEENS_6half_tEfNS_4arch4Sm90ELb0ELb0ELb0ELb1ELb1ELb0ELb1ELb0ELi3ELi1ELi1ELi1ELb0EEENS1_24CollectiveEpilogueBwdGQAISD_fSG_Li384ELb1ELb1EEENS1_19SingleTileSchedulerILb1ELb0ELb0ELi96EEEEEEEEEvNT_6ParamsE --------------------------
	.section	.text._ZN7cutlass13device_kernelIN5flash11enable_sm90INS1_16FlashAttnBwdSm90INS1_25CollectiveMainloopBwdSm90ILi2ELi1ELi1EN4cute5tupleIJNS5_1CILi1EEES8_S8_EEENS6_IJNS7_ILi64EEENS7_ILi96EEENS7_ILi192EEEEEENS_6half_tEfNS_4arch4Sm90ELb0ELb0ELb0ELb1ELb1ELb0ELb1ELb0ELi3ELi1ELi1ELi1ELb0EEENS1_24CollectiveEpilogueBwdGQAISD_fSG_Li384ELb1ELb1EEENS1_19SingleTileSchedulerILb1ELb0ELb0ELi96EEEEEEEEEvNT_6ParamsE,"ax",@progbits
	.align	128
.text._ZN7cutlass13device_kernelIN5flash11enable_sm90INS1_16FlashAttnBwdSm90INS1_25CollectiveMainloopBwdSm90ILi2ELi1ELi1EN4cute5tupleIJNS5_1CILi1EEES8_S8_EEENS6_IJNS7_ILi64EEENS7_ILi96EEENS7_ILi192EEEEEENS_6half_tEfNS_4arch4Sm90ELb0ELb0ELb0ELb1ELb1ELb0ELb1ELb0ELi3ELi1ELi1ELi1ELb0EEENS1_24CollectiveEpilogueBwdGQAISD_fSG_Li384ELb1ELb1EEENS1_19SingleTileSchedulerILb1ELb0ELb0ELi96EEEEEEEEEvNT_6ParamsE:
        .type           _ZN7cutlass13device_kernelIN5flash11enable_sm90INS1_16FlashAttnBwdSm90INS1_25CollectiveMainloopBwdSm90ILi2ELi1ELi1EN4cute5tupleIJNS5_1CILi1EEES8_S8_EEENS6_IJNS7_ILi64EEENS7_ILi96EEENS7_ILi192EEEEEENS_6half_tEfNS_4arch4Sm90ELb0ELb0ELb0ELb1ELb1ELb0ELb1ELb0ELi3ELi1ELi1ELi1ELb0EEENS1_24CollectiveEpilogueBwdGQAISD_fSG_Li384ELb1ELb1EEENS1_19SingleTileSchedulerILb1ELb0ELb0ELi96EEEEEEEEEvNT_6ParamsE,@function
        .size           _ZN7cutlass13device_kernelIN5flash11enable_sm90INS1_16FlashAttnBwdSm90INS1_25CollectiveMainloopBwdSm90ILi2ELi1ELi1EN4cute5tupleIJNS5_1CILi1EEES8_S8_EEENS6_IJNS7_ILi64EEENS7_ILi96EEENS7_ILi192EEEEEENS_6half_tEfNS_4arch4Sm90ELb0ELb0ELb0ELb1ELb1ELb0ELb1ELb0ELi3ELi1ELi1ELi1ELb0EEENS1_24CollectiveEpilogueBwdGQAISD_fSG_Li384ELb1ELb1EEENS1_19SingleTileSchedulerILb1ELb0ELb0ELi96EEEEEEEEEvNT_6ParamsE,(.L_x_3862 - _ZN7cutlass13device_kernelIN5flash11enable_sm90INS1_16FlashAttnBwdSm90INS1_25CollectiveMainloopBwdSm90ILi2ELi1ELi1EN4cute5tupleIJNS5_1CILi1EEES8_S8_EEENS6_IJNS7_ILi64EEENS7_ILi96EEENS7_ILi192EEEEEENS_6half_tEfNS_4arch4Sm90ELb0ELb0ELb0ELb1ELb1ELb0ELb1ELb0ELi3ELi1ELi1ELi1ELb0EEENS1_24CollectiveEpilogueBwdGQAISD_fSG_Li384ELb1ELb1EEENS1_19SingleTileSchedulerILb1ELb0ELb0ELi96EEEEEEEEEvNT_6ParamsE)
        .other          _ZN7cutlass13device_kernelIN5flash11enable_sm90INS1_16FlashAttnBwdSm90INS1_25CollectiveMainloopBwdSm90ILi2ELi1ELi1EN4cute5tupleIJNS5_1CILi1EEES8_S8_EEENS6_IJNS7_ILi64EEENS7_ILi96EEENS7_ILi192EEEEEENS_6half_tEfNS_4arch4Sm90ELb0ELb0ELb0ELb1ELb1ELb0ELb1ELb0ELi3ELi1ELi1ELi1ELb0EEENS1_24CollectiveEpilogueBwdGQAISD_fSG_Li384ELb1ELb1EEENS1_19SingleTileSchedulerILb1ELb0ELb0ELi96EEEEEEEEEvNT_6ParamsE,@"STO_CUDA_ENTRY STV_DEFAULT"
_ZN7cutlass13device_kernelIN5flash11enable_sm90INS1_16FlashAttnBwdSm90INS1_25CollectiveMainloopBwdSm90ILi2ELi1ELi1EN4cute5tupleIJNS5_1CILi1EEES8_S8_EEENS6_IJNS7_ILi64EEENS7_ILi96EEENS7_ILi192EEEEEENS_6half_tEfNS_4arch4Sm90ELb0ELb0ELb0ELb1ELb1ELb0ELb1ELb0ELi3ELi1ELi1ELi1ELb0EEENS1_24CollectiveEpilogueBwdGQAISD_fSG_Li384ELb1ELb1EEENS1_19SingleTileSchedulerILb1ELb0ELb0ELi96EEEEEEEEEvNT_6ParamsE:
        /* <DEDUP_REMOVED lines=22> */
.L_x_987:
[----:B------:R-:W-:Y:S05]  /*0160*/  BSYNC B0 ;  /* 0x0000000000007941 */ /* 0x000fea0003800000 */
.L_x_986:
        /* <DEDUP_REMOVED lines=34> */
.L_x_988:
        /* <DEDUP_REMOVED lines=20> */
.L_x_989:
        /* <DEDUP_REMOVED lines=8> */
.L_x_992:
        /* <DEDUP_REMOVED lines=21> */
.L_x_993:
        /* <DEDUP_REMOVED lines=10> */
.L_x_995:
[----:B------:R-:W2:Y:S02]  /*0740*/  LDC R0, c[0x0][0x8c4] ;  /* 0x00023100ff007b82 */ /* 0x000ea40000000800 */
.L_x_994:
        /* <DEDUP_REMOVED lines=14> */
.L_x_997:
        /* <DEDUP_REMOVED lines=10> */
.L_x_998:
        /* <DEDUP_REMOVED lines=8> */
.L_x_999:
        /* <DEDUP_REMOVED lines=9> */
.L_x_1000:
        /* <DEDUP_REMOVED lines=75> */
.L_x_1003:
        /* <DEDUP_REMOVED lines=15> */
.L_x_1002:
        /* <DEDUP_REMOVED lines=20> */
.L_x_1005:
        /* <DEDUP_REMOVED lines=15> */
.L_x_1004:
        /* <DEDUP_REMOVED lines=8> */
.L_x_1121:
        /* <DEDUP_REMOVED lines=26> */
.L_x_1007:
        /* <DEDUP_REMOVED lines=98> */
.L_x_1019:
[----:B------:R-:W-:-:S13]  /*19f0*/  ISETP.NE.AND P0, PT, R13, 0x3, PT ;  /* 0x000000030d00780c */ /* 0x000fda0003f05270 */
[----:B-1----:R-:W-:Y:S05]  /*1a00*/  @!P0 BRA `(.L_x_1009) ;  /* 0x0000000000048947 */ /* 0x002fea0003800000 */
[----:B------:R-:W-:Y:S01]  /*1a10*/  BPT.TRAP 0x1 ;  /* 0x000000040000795c */ /* 0x000fe20000300000 */
.L_x_1009:
[----:B------:R-:W-:Y:S02]  /*1a20*/  LEA R4, R3, UR36, 0x3 ;  /* 0x0000002403047c11 */ /* 0x000fe4000f8e18ff */
[----:B------:R-:W-:-:S04]  /*1a30*/  SHF.L.U32 R9, R7, 0x1f, RZ ;  /* 0x0000001f07097819 */ /* 0x000fc800000006ff */
[----:B------:R1:W2:Y:S01]  /*1a40*/  SYNCS.PHASECHK.TRANS64.TRYWAIT P1, [R4+URZ+0x36410], R9 ;  /* 0x03641009040075a7 */ /* 0x0002a2000802017f */
[----:B------:R-:W-:Y:S05]  /*1a50*/  @!P0 BRA `(.L_x_1010) ;  /* 0x0000000000048947 */ /* 0x000fea0003800000 */
[----:B------:R-:W-:Y:S01]  /*1a60*/  BPT.TRAP 0x1 ;  /* 0x000000040000795c */ /* 0x000fe20000300000 */
.L_x_1010:
[----:B--2---:R-:W-:Y:S05]  /*1a70*/  @P1 BRA `(.L_x_1011) ;  /* 0x0000000000081947 */ /* 0x004fea0003800000 */
[----:B------:R-:W2:Y:S02]  /*1a80*/  SYNCS.PHASECHK.TRANS64.TRYWAIT P1, [R4+URZ+0x36410], R9 ;  /* 0x03641009040075a7 */ /* 0x000ea4000802017f */
[----:B--2---:R-:W-:Y:S05]  /*1a90*/  @!P1 BRA `(.L_x_1012) ;  /* 0x0000007000609947 */ /* 0x004fea0003800000 */
.L_x_1011:
        /* <DEDUP_REMOVED lines=103> */
.L_x_1013:
[----:B-12---:R-:W-:-:S04]  /*2110*/  SHF.L.U32 R9, R6, 0x1f, RZ ;  /* 0x0000001f06097819 */ /* 0x006fc800000006ff */
[----:B------:R1:W2:Y:S01]  /*2120*/  SYNCS.PHASECHK.TRANS64.TRYWAIT P1, [UR36+0x36430], R9 ;  /* 0x03643009ff0075a7 */ /* 0x0002a20008020164 */
[----:B------:R-:W-:Y:S05]  /*2130*/  @!P0 BRA `(.L_x_1014) ;  /* 0x0000000000048947 */ /* 0x000fea0003800000 */
[----:B------:R-:W-:Y:S01]  /*2140*/  BPT.TRAP 0x1 ;  /* 0x000000040000795c */ /* 0x000fe20000300000 */
.L_x_1014:
[----:B--2---:R-:W-:Y:S05]  /*2150*/  @P1 BRA `(.L_x_1015) ;  /* 0x0000000000081947 */ /* 0x004fea0003800000 */
[----:B------:R-:W2:Y:S02]  /*2160*/  SYNCS.PHASECHK.TRANS64.TRYWAIT P1, [UR36+0x36430], R9 ;  /* 0x03643009ff0075a7 */ /* 0x000ea40008020164 */
[----:B--2---:R-:W-:Y:S05]  /*2170*/  @!P1 BRA `(.L_x_1016) ;  /* 0x0000006800bc9947 */ /* 0x004fea0003800000 */
.L_x_1015:
        /* <DEDUP_REMOVED lines=303> */
.L_x_1017:
        /* <DEDUP_REMOVED lines=60> */
.L_x_1018:
        /* <DEDUP_REMOVED lines=62> */
.L_x_1001:
[----:B------:R-:W-:Y:S05]  /*3c10*/  @P0 BRA `(.L_x_996) ;  /* 0x0000004c00c80947 */ /* 0x000fea0003800000 */
[----:B-12---:R-:W1:Y:S01]  /*3c20*/  LDC.64 R2, c[0x0][0x878] ;  /* 0x00021e00ff027b82 */ /* 0x006e620000000a00 */
[----:B------:R-:W2:Y:S01]  /*3c30*/  S2R R8, SR_TID.X ;  /* 0x0000000000087919 */ /* 0x000ea20000002100 */
[----:B------:R-:W-:Y:S01]  /*3c40*/  ULDC UR7, c[0x0][0x870] ;  /* 0x00021c0000077ab9 */ /* 0x000fe20000000800 */
[----:B------:R-:W-:Y:S01]  /*3c50*/  ULDC UR6, c[0x0][0x80c] ;  /* 0x0002030000067ab9 */ /* 0x000fe20000000800 */
[----:B------:R-:W3:Y:S01]  /*3c60*/  S2R R0, SR_CTAID.Y ;  /* 0x0000000000007919 */ /* 0x000ee20000002600 */
[----:B------:R-:W4:Y:S03]  /*3c70*/  S2R R16, SR_CTAID.X ;  /* 0x0000000000107919 */ /* 0x000f260000002500 */
[----:B------:R-:W5:Y:S01]  /*3c80*/  S2UR UR5, SR_CgaCtaId ;  /* 0x00000000000579c3 */ /* 0x000f620000008800 */
[----:B------:R-:W-:-:S07]  /*3c90*/  UMOV UR4, 0x400 ;  /* 0x0000040000047882 */ /* 0x000fce0000000000 */
[----:B------:R-:W4:Y:S01]  /*3ca0*/  LDC.64 R20, c[0x0][0x820] ;  /* 0x00020800ff147b82 */ /* 0x000f220000000a00 */
[----:B-1----:R-:W-:-:S07]  /*3cb0*/  ISETP.NE.U32.AND P0, PT, R2, RZ, PT ;  /* 0x000000ff0200720c */ /* 0x002fce0003f05070 */
[----:B------:R-:W1:Y:S01]  /*3cc0*/  LDC.64 R22, c[0x0][0x848] ;  /* 0x00021200ff167b82 */ /* 0x000e620000000a00 */
[----:B------:R-:W-:-:S07]  /*3cd0*/  ISETP.NE.AND.EX P0, PT, R3, RZ, PT, P0 ;  /* 0x000000ff0300720c */ /* 0x000fce0003f05300 */
[----:B------:R-:W5:Y:S08]  /*3ce0*/  LDC R3, c[0x0][0x850] ;  /* 0x00021400ff037b82 */ /* 0x000f700000000800 */
[----:B------:R-:W2:Y:S02]  /*3cf0*/  @P0 LDC.64 R4, c[0x0][0x878] ;  /* 0x00021e00ff040b82 */ /* 0x000ea40000000a00 */
[----:B--2---:R-:W-:-:S06]  /*3d00*/  @P0 IMAD.WIDE R4, R18, 0x4, R4 ;  /* 0x0000000412040825 */ /* 0x004fcc00078e0204 */
[----:B------:R2:W4:Y:S01]  /*3d10*/  @P0 LDG.E R5, desc[UR38][R4.64] ;  /* 0x0000002604050981 */ /* 0x000522000c1e1900 */
[----:B------:R-:W-:Y:S01]  /*3d20*/  BAR.SYNC.DEFER_BLOCKING 0x1, 0x180 ;  /* 0x0046000000007b1d */ /* 0x000fe20000010000 */
[----:B-----5:R-:W-:Y:S01]  /*3d30*/  ISETP.NE.AND P2, PT, R3, 0x1, PT ;  /* 0x000000010300780c */ /* 0x020fe20003f45270 */
[C---:B------:R-:W-:Y:S01]  /*3d40*/  VIADD R15, R8.reuse, 0xffffff80 ;  /* 0xffffff80080f7836 */ /* 0x040fe20000000000 */
[----:B------:R-:W-:Y:S01]  /*3d50*/  ISETP.NE.AND P1, PT, R8, 0x80, PT ;  /* 0x000000800800780c */ /* 0x000fe20003f25270 */
[----:B------:R-:W-:Y:S02]  /*3d60*/  ULEA UR4, UR5, UR4, 0x18 ;  /* 0x0000000405047291 */ /* 0x000fe4000f8ec03f */
[----:B------:R-:W-:Y:S01]  /*3d70*/  BSSY B0, `(.L_x_1020) ;  /* 0x0000053000007945 */ /* 0x000fe20003800000 */
[----:B------:R-:W-:-:S04]  /*3d80*/  SHF.R.S32.HI R2, RZ, 0x1f, R15 ;  /* 0x0000001fff027819 */ /* 0x000fc8000001140f */
[----:B------:R-:W-:-:S03]  /*3d90*/  LEA.HI R6, R2, R15, RZ, 0x7 ;  /* 0x0000000f02067211 */ /* 0x000fc600078f38ff */
[----:B------:R-:W2:Y:S01]  /*3da0*/  @P2 LDC R7, c[0x0][0x854] ;  /* 0x00021500ff072b82 */ /* 0x000ea20000000800 */
[----:B------:R-:W-:Y:S02]  /*3db0*/  LOP3.LUT R2, R6, 0x3fffff80, RZ, 0xc0, !PT ;  /* 0x3fffff8006027812 */ /* 0x000fe400078ec0ff */
[----:B------:R-:W-:-:S03]  /*3dc0*/  SHF.R.S32.HI R11, RZ, 0x7, R6 ;  /* 0x00000007ff0b7819 */ /* 0x000fc60000011406 */
[----:B------:R-:W-:Y:S02]  /*3dd0*/  IMAD.IADD R6, R15, 0x1, -R2 ;  /* 0x000000010f067824 */ /* 0x000fe400078e0a02 */
[----:B------:R-:W5:Y:S01]  /*3de0*/  @P2 LDC R9, c[0x0][0x858] ;  /* 0x00021600ff092b82 */ /* 0x000f620000000800 */
[----:B---3--:R-:W-:Y:S02]  /*3df0*/  IMAD.MOV.U32 R2, RZ, RZ, R0 ;  /* 0x000000ffff027224 */ /* 0x008fe400078e0000 */
[----:B------:R-:W-:-:S04]  /*3e00*/  IMAD R10, R11, 0x600, R6 ;  /* 0x000006000b0a7824 */ /* 0x000fc800078e0206 */
[----:B------:R-:W-:Y:S02]  /*3e10*/  IMAD.SHL.U32 R10, R10, 0x4, RZ ;  /* 0x000000040a0a7824 */ /* 0x000fe400078e00ff */
[----:B--2---:R-:W-:-:S04]  /*3e20*/  @P2 IMAD.HI.U32 R4, R0, R7, RZ ;  /* 0x0000000700042227 */ /* 0x004fc800078e00ff */
[----:B----4-:R-:W-:Y:S01]  /*3e30*/  IMAD R7, R16, UR7, RZ ;  /* 0x0000000710077c24 */ /* 0x010fe2000f8e02ff */
[----:B-----5:R-:W-:Y:S01]  /*3e40*/  @P2 SHF.R.U32.HI R2, RZ, R9, R4 ;  /* 0x00000009ff022219 */ /* 0x020fe20000011604 */
[----:B------:R-:W-:Y:S01]  /*3e50*/  IMAD R9, R18, UR6, RZ ;  /* 0x0000000612097c24 */ /* 0x000fe2000f8e02ff */
[----:B------:R-:W-:Y:S01]  /*3e60*/  ISETP.NE.AND P2, PT, R15, RZ, PT ;  /* 0x000000ff0f00720c */ /* 0x000fe20003f45270 */
[----:B------:R-:W-:Y:S01]  /*3e70*/  IMAD R11, R7, UR6, RZ ;  /* 0x00000006070b7c24 */ /* 0x000fe2000f8e02ff */
[--C-:B------:R-:W-:Y:S01]  /*3e80*/  SHF.R.S32.HI R13, RZ, 0x1f, R2.reuse ;  /* 0x0000001fff0d7819 */ /* 0x100fe20000011402 */
[----:B------:R-:W-:Y:S01]  /*3e90*/  ULDC.64 UR6, c[0x0][0x868] ;  /* 0x00021a0000067ab9 */ /* 0x000fe20000000a00 */
[----:B------:R-:W-:Y:S02]  /*3ea0*/  SHF.R.S32.HI R12, RZ, 0x1f, R9 ;  /* 0x0000001fff0c7819 */ /* 0x000fe40000011409 */
[----:B------:R-:W-:Y:S02]  /*3eb0*/  IADD3 R14, P3, P4, R11, R9, R2 ;  /* 0x000000090b0e7210 */ /* 0x000fe40007c7e002 */
[----:B------:R-:W-:-:S04]  /*3ec0*/  SHF.R.S32.HI R11, RZ, 0x1f, R11 ;  /* 0x0000001fff0b7819 */ /* 0x000fc8000001140b */
[----:B------:R-:W-:Y:S01]  /*3ed0*/  IADD3.X R15, R11, R12, R13, P3, P4 ;  /* 0x0000000c0b0f7210 */ /* 0x000fe20001fe840d */
[----:B------:R-:W-:Y:S02]  /*3ee0*/  @P0 IMAD R6, R18, 0x60, R5 ;  /* 0x0000006012060824 */ /* 0x000fe400078e0205 */
[----:B------:R-:W2:Y:S02]  /*3ef0*/  LDC.64 R4, c[0x0][0x818] ;  /* 0x00020600ff047b82 */ /* 0x000ea40000000a00 */
[----:B------:R-:W-:-:S05]  /*3f00*/  @P0 IMAD.HI R8, R6, 0x2aaaaaab, RZ ;  /* 0x2aaaaaab06080827 */ /* 0x000fca00078e02ff */
[----:B------:R-:W-:Y:S01]  /*3f10*/  @P0 SHF.R.U32.HI R9, RZ, 0x1f, R8 ;  /* 0x0000001fff090819 */ /* 0x000fe20000011608 */
[----:B------:R-:W3:Y:S03]  /*3f20*/  LDC.64 R6, c[0x0][0x840] ;  /* 0x00021000ff067b82 */ /* 0x000ee60000000a00 */
[----:B------:R-:W-:Y:S02]  /*3f30*/  @P0 LEA.HI.SX32 R9, R8, R9, 0x1c ;  /* 0x0000000908090211 */ /* 0x000fe400078fe2ff */
[----:B------:R-:W-:-:S03]  /*3f40*/  LEA R8, R10, UR4, 0x2 ;  /* 0x000000040a087c11 */ /* 0x000fc6000f8e10ff */
[----:B------:R-:W-:Y:S02]  /*3f50*/  @P0 IMAD R10, R9, 0x4800, RZ ;  /* 0x00004800090a0824 */ /* 0x000fe400078e02ff */
[----:B------:R-:W-:Y:S01]  /*3f60*/  IMAD R9, R16, 0x4800, RZ ;  /* 0x0000480010097824 */ /* 0x000fe200078e02ff */
[----:B------:R4:W-:Y:S02]  /*3f70*/  STS.128 [R8], R24 ;  /* 0x0000001808007388 */ /* 0x0009e40000000c00 */
[----:B------:R-:W-:Y:S02]  /*3f80*/  @P0 SHF.R.S32.HI R11, RZ, 0x1f, R10 ;  /* 0x0000001fff0b0819 */ /* 0x000fe4000001140a */
[----:B------:R-:W-:Y:S01]  /*3f90*/  @!P0 CS2R R10, SRZ ;  /* 0x00000000000a8805 */ /* 0x000fe2000001ff00 */
[----:B------:R1:W-:Y:S01]  /*3fa0*/  STS.128 [R8+0x800], R28 ;  /* 0x0008001c08007388 */ /* 0x0003e20000000c00 */
[----:B--2---:R-:W-:-:S03]  /*3fb0*/  IMAD R12, R13, R4, RZ ;  /* 0x000000040d0c7224 */ /* 0x004fc600078e02ff */
[----:B------:R2:W-:Y:S01]  /*3fc0*/  STS.128 [R8+0x1000], R32 ;  /* 0x0010002008007388 */ /* 0x0005e20000000c00 */
[----:B------:R-:W-:-:S03]  /*3fd0*/  IADD3 R10, P3, R9, R10, RZ ;  /* 0x0000000a090a7210 */ /* 0x000fc60007f7e0ff */
[----:B------:R2:W-:Y:S01]  /*3fe0*/  STS.128 [R8+0x1800], R36 ;  /* 0x0018002408007388 */ /* 0x0005e20000000c00 */
[----:B---3--:R-:W-:Y:S01]  /*3ff0*/  IMAD R16, R13, R6, RZ ;  /* 0x000000060d107224 */ /* 0x008fe200078e02ff */
[----:B------:R-:W-:Y:S01]  /*4000*/  LEA.HI.X.SX32 R11, R9, R11, 0x1, P3 ;  /* 0x0000000b090b7211 */ /* 0x000fe200018f0eff */
[C---:B------:R-:W-:Y:S01]  /*4010*/  IMAD R13, R2.reuse, R5, R12 ;  /* 0x00000005020d7224 */ /* 0x040fe200078e020c */
[----:B----4-:R-:W3:Y:S01]  /*4020*/  LDC.64 R24, c[0x0][0x800] ;  /* 0x00020000ff187b82 */ /* 0x010ee20000000a00 */
[----:B------:R-:W-:Y:S01]  /*4030*/  SHF.R.S32.HI R9, RZ, 0x1f, R18 ;  /* 0x0000001fff097819 */ /* 0x000fe20000011412 */
[----:B------:R2:W-:Y:S01]  /*4040*/  STS.128 [R8+0x2000], R40 ;  /* 0x0020002808007388 */ /* 0x0005e20000000c00 */
[----:B------:R-:W-:Y:S01]  /*4050*/  IMAD R17, R2, R7, R16 ;  /* 0x0000000702117224 */ /* 0x000fe200078e0210 */
[----:B------:R-:W-:Y:S01]  /*4060*/  SHF.L.U64.HI R16, R14, 0x2, R15 ;  /* 0x000000020e107819 */ /* 0x000fe2000001020f */
[C-C-:B------:R-:W-:Y:S01]  /*4070*/  IMAD.WIDE.U32 R4, R2.reuse, R4, R10.reuse ;  /* 0x0000000402047225 */ /* 0x140fe200078e000a */
[----:B------:R2:W-:Y:S02]  /*4080*/  STS.128 [R8+0x2800], R44 ;  /* 0x0028002c08007388 */ /* 0x0005e40000000c00 */
[----:B------:R-:W4:Y:S01]  /*4090*/  LDC.64 R26, c[0x0][0x828] ;  /* 0x00020a00ff1a7b82 */ /* 0x000f220000000a00 */
[----:B------:R-:W-:Y:S01]  /*40a0*/  IMAD.WIDE.U32 R6, R2, R6, R10 ;  /* 0x0000000602067225 */ /* 0x000fe200078e000a */
[----:B------:R2:W-:Y:S01]  /*40b0*/  STS.128 [R8+0x3000], R48 ;  /* 0x0030003008007388 */ /* 0x0005e20000000c00 */
[----:B------:R-:W-:-:S02]  /*40c0*/  SEL R11, R9, RZ, !P0 ;  /* 0x000000ff090b7207 */ /* 0x000fc40004000000 */
[----:B------:R-:W-:Y:S01]  /*40d0*/  SEL R9, R18, RZ, !P0 ;  /* 0x000000ff12097207 */ /* 0x000fe20004000000 */
[----:B------:R2:W-:Y:S01]  /*40e0*/  STS.128 [R8+0x3800], R52 ;  /* 0x0038003408007388 */ /* 0x0005e20000000c00 */
[----:B------:R-:W-:Y:S02]  /*40f0*/  IMAD.SHL.U32 R14, R14, 0x4, RZ ;  /* 0x000000040e0e7824 */ /* 0x000fe400078e00ff */
[----:B------:R-:W-:Y:S01]  /*4100*/  IMAD R10, R11, R20, RZ ;  /* 0x000000140b0a7224 */ /* 0x000fe200078e02ff */
[----:B------:R2:W-:Y:S01]  /*4110*/  STS.128 [R8+0x4000], R56 ;  /* 0x0040003808007388 */ /* 0x0005e20000000c00 */
[----:B------:R-:W-:Y:S02]  /*4120*/  IMAD.IADD R5, R5, 0x1, R13 ;  /* 0x0000000105057824 */ /* 0x000fe400078e020d */
[----:B------:R-:W-:Y:S01]  /*4130*/  IMAD.IADD R7, R7, 0x1, R17 ;  /* 0x0000000107077824 */ /* 0x000fe200078e0211 */
[----:B------:R2:W-:Y:S01]  /*4140*/  STS.128 [R8+0x4800], R60 ;  /* 0x0048003c08007388 */ /* 0x0005e20000000c00 */
[----:B------:R-:W-:Y:S01]  /*4150*/  IMAD R13, R9, R21, R10 ;  /* 0x00000015090d7224 */ /* 0x000fe200078e020a */
[----:B------:R-:W-:Y:S01]  /*4160*/  IADD3 R10, P4, R14, UR6, RZ ;  /* 0x000000060e0a7c10 */ /* 0x000fe2000ff9e0ff */
[----:B-1----:R-:W-:Y:S01]  /*4170*/  IMAD R12, R11, R22, RZ ;  /* 0x000000160b0c7224 */ /* 0x002fe200078e02ff */
[----:B------:R2:W-:Y:S01]  /*4180*/  STS.128 [R8+0x5000], R64 ;  /* 0x0050004008007388 */ /* 0x0005e20000000c00 */
[----:B------:R-:W-:Y:S01]  /*4190*/  IMAD.WIDE.U32 R4, R9, R20, R4 ;  /* 0x0000001409047225 */ /* 0x000fe200078e0004 */
[----:B------:R-:W-:-:S02]  /*41a0*/  IADD3.X R11, R16, UR7, RZ, P4, !PT ;  /* 0x00000007100b7c10 */ /* 0x000fc4000a7fe4ff */
[----:B------:R2:W-:Y:S01]  /*41b0*/  STS.128 [R8+0x5800], R68 ;  /* 0x0058004408007388 */ /* 0x0005e20000000c00 */
[----:B------:R-:W-:Y:S01]  /*41c0*/  IMAD.WIDE.U32 R6, R9, R22, R6 ;  /* 0x0000001609067225 */ /* 0x000fe200078e0006 */
[----:B---3--:R-:W-:-:S03]  /*41d0*/  LEA R24, P3, R4, R24, 0x2 ;  /* 0x0000001804187211 */ /* 0x008fc600078610ff */
[----:B------:R-:W-:Y:S01]  /*41e0*/  IMAD.MOV R2, RZ, RZ, -R2 ;  /* 0x000000ffff027224 */ /* 0x000fe200078e0a02 */
[----:B----4-:R-:W-:Y:S01]  /*41f0*/  LEA R26, P0, R6, R26, 0x2 ;  /* 0x0000001a061a7211 */ /* 0x010fe200078010ff */
[----:B------:R-:W-:Y:S02]  /*4200*/  IMAD R9, R9, R23, R12 ;  /* 0x0000001709097224 */ /* 0x000fe400078e020c */
[----:B------:R-:W-:Y:S02]  /*4210*/  IMAD R17, R3, R2, R0 ;  /* 0x0000000203117224 */ /* 0x000fe400078e0200 */
[----:B------:R-:W-:Y:S02]  /*4220*/  IMAD.IADD R3, R5, 0x1, R13 ;  /* 0x0000000105037824 */ /* 0x000fe400078e020d */
[----:B------:R-:W-:Y:S01]  /*4230*/  IMAD.IADD R2, R7, 0x1, R9 ;  /* 0x0000000107027824 */ /* 0x000fe200078e0209 */
[----:B--2---:R-:W-:Y:S06]  /*4240*/  @P2 BRA `(.L_x_1021) ;  /* 0x0000000000142947 */ /* 0x004fec0003800000 */
.L_x_1022:
[----:B------:R-:W2:Y:S04]  /*4250*/  LDG.E.STRONG.GPU R0, desc[UR38][R10.64] ;  /* 0x000000260a007981 */ /* 0x000ea8000c1ef900 */
[----:B--2---:R-:W-:Y:S01]  /*4260*/  CCTL.IVALL ;  /* 0x00000000ff00798f */ /* 0x004fe20002000000 */
[----:B------:R-:W-:Y:S05]  /*4270*/  YIELD ;  /* 0x0000000000007946 */ /* 0x000fea0003800000 */
[----:B------:R-:W-:-:S13]  /*4280*/  ISETP.NE.AND P2, PT, R0, R17, PT ;  /* 0x000000110000720c */ /* 0x000fda0003f45270 */
[----:B------:R-:W-:Y:S05]  /*4290*/  @P2 BRA `(.L_x_1022) ;  /* 0xfffffffc00ec2947 */ /* 0x000fea000383ffff */
.L_x_1021:
[----:B------:R-:W-:Y:S05]  /*42a0*/  BSYNC B0 ;  /* 0x0000000000007941 */ /* 0x000fea0003800000 */
.L_x_1020:
[----:B------:R-:W-:Y:S01]  /*42b0*/  UMOV UR5, 0xffffffff ;  /* 0xffffffff00057882 */ /* 0x000fe20000000000 */
[----:B------:R-:W-:Y:S02]  /*42c0*/  LEA.HI.X R25, R4, R25, R3, 0x2, P3 ;  /* 0x0000001904197211 */ /* 0x000fe400018f1403 */
[----:B------:R-:W-:Y:S01]  /*42d0*/  LEA.HI.X R2, R6, R27, R2, 0x2, P0 ;  /* 0x0000001b06027211 */ /* 0x000fe200000f1402 */
[----:B------:R-:W-:Y:S06]  /*42e0*/  BRA.DIV UR5, `(.L_x_1023) ;  /* 0x0000004a05747947 */ /* 0x000fec000b800000 */
[----:B------:R-:W-:Y:S01]  /*42f0*/  NOP ;  /* 0x0000000000007918 */ /* 0x000fe20000000000 */
.L_x_1124:
        /* <DEDUP_REMOVED lines=16> */
.L_x_1026:
[----:B------:R-:W-:Y:S01]  /*4400*/  @P0 ELECT P2, URZ, PT ;  /* 0x00000000003f082f */ /* 0x000fe20003840000 */
[----:B------:R1:W-:-:S12]  /*4410*/  UBLKRED.G.S.ADD.F32.RN [UR6], [UR4], UR5, desc[UR8] ;  /* 0x00000806040073bb */ /* 0x0003d800080a1405 */
[----:B------:R-:W-:Y:S02]  /*4420*/  @P2 PLOP3.LUT P0, PT, P2, PT, PT, 0x8, 0x0 ;  /* 0x000000000000281c */ /* 0x000fe4000170e170 */
[----:B------:R-:W-:-:S11]  /*4430*/  PLOP3.LUT P2, PT, PT, PT, PT, 0x8, 0x0 ;  /* 0x000000000000781c */ /* 0x000fd60003f4e170 */
[----:B-1----:R-:W-:Y:S05]  /*4440*/  @P0 BRA.U.ANY `(.L_x_1026) ;  /* 0xfffffffd00ec0947 */ /* 0x002fea000393ffff */
[----:B------:R0:W-:Y:S01]  /*4450*/  UTMACMDFLUSH ;  /* 0x00000000000079b7 */ /* 0x0001e20000000000 */
[----:B------:R-:W-:-:S04]  /*4460*/  DEPBAR.LE SB0, 0x0 ;  /* 0x000080000000791a */ /* 0x000fc80000000000 */
.L_x_1025:
[----:B------:R-:W-:Y:S05]  /*4470*/  BSYNC B0 ;  /* 0x0000000000007941 */ /* 0x000fea0003800000 */
.L_x_1024:
        /* <DEDUP_REMOVED lines=14> */
.L_x_1028:
[----:B------:R-:W-:Y:S05]  /*4560*/  BSYNC B0 ;  /* 0x0000000000007941 */ /* 0x000fea0003800000 */
.L_x_1027:
        /* <DEDUP_REMOVED lines=18> */
.L_x_1031:
[----:B------:R-:W2:Y:S04]  /*4690*/  LDG.E.STRONG.GPU R0, desc[UR38][R2.64] ;  /* 0x0000002602007981 */ /* 0x000ea8000c1ef900 */
[----:B--2---:R-:W-:Y:S01]  /*46a0*/  CCTL.IVALL ;  /* 0x00000000ff00798f */ /* 0x004fe20002000000 */
[----:B------:R-:W-:Y:S05]  /*46b0*/  YIELD ;  /* 0x0000000000007946 */ /* 0x000fea0003800000 */
[----:B------:R-:W-:-:S13]  /*46c0*/  ISETP.NE.AND P0, PT, R0, R17, PT ;  /* 0x000000110000720c */ /* 0x000fda0003f05270 */
[----:B------:R-:W-:Y:S05]  /*46d0*/  @P0 BRA `(.L_x_1031) ;  /* 0xfffffffc00ec0947 */ /* 0x000fea000383ffff */
.L_x_1030:
[----:B------:R-:W-:Y:S05]  /*46e0*/  BSYNC B0 ;  /* 0x0000000000007941 */ /* 0x000fea0003800000 */
.L_x_1029:
[----:B------:R-:W-:-:S03]  /*46f0*/  UMOV UR5, 0xffffffff ;  /* 0xffffffff00057882 */ /* 0x000fc60000000000 */
[----:B------:R-:W-:Y:S05]  /*4700*/  BRA.DIV UR5, `(.L_x_1032) ;  /* 0x0000004605887947 */ /* 0x000fea000b800000 */
[----:B------:R-:W-:Y:S01]  /*4710*/  NOP ;  /* 0x0000000000007918 */ /* 0x000fe20000000000 */
.L_x_1127:
        /* <DEDUP_REMOVED lines=16> */
.L_x_1035:
[----:B------:R-:W-:Y:S01]  /*4820*/  @P0 ELECT P2, URZ, PT ;  /* 0x00000000003f082f */ /* 0x000fe20003840000 */
[----:B------:R2:W-:-:S12]  /*4830*/  UBLKRED.G.S.ADD.F32.RN [UR6], [UR4], UR5, desc[UR8] ;  /* 0x00000806040073bb */ /* 0x0005d800080a1405 */
[----:B------:R-:W-:Y:S02]  /*4840*/  @P2 PLOP3.LUT P0, PT, P2, PT, PT, 0x8, 0x0 ;  /* 0x000000000000281c */ /* 0x000fe4000170e170 */
[----:B------:R-:W-:-:S11]  /*4850*/  PLOP3.LUT P2, PT, PT, PT, PT, 0x8, 0x0 ;  /* 0x000000000000781c */ /* 0x000fd60003f4e170 */
[----:B--2---:R-:W-:Y:S05]  /*4860*/  @P0 BRA.U.ANY `(.L_x_1035) ;  /* 0xfffffffd00ec0947 */ /* 0x004fea000393ffff */
[----:B------:R0:W-:Y:S01]  /*4870*/  UTMACMDFLUSH ;  /* 0x00000000000079b7 */ /* 0x0001e20000000000 */
[----:B------:R-:W-:-:S04]  /*4880*/  DEPBAR.LE SB0, 0x0 ;  /* 0x000080000000791a */ /* 0x000fc80000000000 */
.L_x_1034:
[----:B------:R-:W-:Y:S05]  /*4890*/  BSYNC B0 ;  /* 0x0000000000007941 */ /* 0x000fea0003800000 */
.L_x_1033:
        /* <DEDUP_REMOVED lines=14> */
.L_x_991:
        /* <DEDUP_REMOVED lines=21> */
.L_x_1037:
        /* <DEDUP_REMOVED lines=13> */
.L_x_1039:
[----:B------:R-:W-:-:S05]  /*4ba0*/  ULDC UR4, c[0x0][0x8c4] ;  /* 0x0002310000047ab9 */ /* 0x000fca0000000800 */
.L_x_1038:
        /* <DEDUP_REMOVED lines=39> */
.L_x_1040:
        /* <DEDUP_REMOVED lines=34> */
[----:B------:R-:W-:Y:S01]  /*5040*/  UIMAD.WIDE.U32 UR8, UR17, UR22, UR8 ;  /* 0x00000016110872a5 */ /* 0x000fe2000f8e0008 */
[----:B------:R-:W-:Y:S01]  /*5050*/  ELECT P0, URZ, PT ;  /* 0x00000000003f782f */ /* 0x000fe20003800000 */
[----:B------:R-:W-:Y:S02]  /*5060*/  ULEA.HI.X.SX32 UR11, UR11, UR14, 0x1, UP0 ;  /* 0x0000000e0b0b7291 */ /* 0x000fe400080f0e3f */
        /* <DEDUP_REMOVED lines=15> */
.L_x_1074:
        /* <DEDUP_REMOVED lines=13> */
.L_x_1044:
[----:B------:R-:W2:Y:S04]  /*5230*/  LDG.E.STRONG.GPU R5, desc[UR38][R2.64] ;  /* 0x0000002602057981 */ /* 0x000ea8000c1ef900 */
[----:B--2---:R-:W-:Y:S01]  /*5240*/  CCTL.IVALL ;  /* 0x00000000ff00798f */ /* 0x004fe20002000000 */
[----:B------:R-:W-:Y:S05]  /*5250*/  YIELD ;  /* 0x0000000000007946 */ /* 0x000fea0003800000 */
[----:B------:R-:W-:-:S13]  /*5260*/  ISETP.NE.AND P3, PT, R5, UR18, PT ;  /* 0x0000001205007c0c */ /* 0x000fda000bf65270 */
[----:B------:R-:W-:Y:S05]  /*5270*/  @P3 BRA `(.L_x_1044) ;  /* 0xfffffffc00ec3947 */ /* 0x000fea000383ffff */
.L_x_1043:
[----:B------:R-:W-:Y:S05]  /*5280*/  BSYNC B0 ;  /* 0x0000000000007941 */ /* 0x000fea0003800000 */
.L_x_1042:
[----:B------:R-:W-:-:S03]  /*5290*/  UMOV UR5, 0xffffffff ;  /* 0xffffffff00057882 */ /* 0x000fc60000000000 */
[----:B------:R-:W-:Y:S05]  /*52a0*/  BRA.DIV UR5, `(.L_x_1045) ;  /* 0x0000003a05bc7947 */ /* 0x000fea000b800000 */
[----:B------:R-:W-:Y:S01]  /*52b0*/  NOP ;  /* 0x0000000000007918 */ /* 0x000fe20000000000 */
.L_x_1130:
        /* <DEDUP_REMOVED lines=19> */
.L_x_1047:
[----:B------:R-:W-:Y:S05]  /*53f0*/  BSYNC B0 ;  /* 0x0000000000007941 */ /* 0x000fea0003800000 */
.L_x_1046:
        /* <DEDUP_REMOVED lines=14> */
.L_x_1049:
[----:B------:R-:W-:Y:S05]  /*54e0*/  BSYNC B0 ;  /* 0x0000000000007941 */ /* 0x000fea0003800000 */
.L_x_1048:
        /* <DEDUP_REMOVED lines=15> */
.L_x_1051:
[----:B------:R-:W-:Y:S05]  /*55e0*/  BSYNC B0 ;  /* 0x0000000000007941 */ /* 0x000fea0003800000 */
.L_x_1050:
[----:B------:R-:W-:Y:S06]  /*55f0*/  BAR.ARV 0xa, 0xa0 ;  /* 0x0282800000007b1d */ /* 0x000fec0000002000 */
[----:B------:R-:W-:Y:S04]  /*5600*/  BSSY B0, `(.L_x_1052) ;  /* 0x0000003000007945 */ /* 0x000fe80003800000 */
[----:B------:R-:W-:Y:S05]  /*5610*/  @!P0 BRA `(.L_x_1053) ;  /* 0x0000000000048947 */ /* 0x000fea0003800000 */
[----:B------:R-:W-:-:S04]  /*5620*/  DEPBAR.LE SB0, 0x1 ;  /* 0x000080400000791a */ /* 0x000fc80000000000 */
.L_x_1053:
[----:B------:R-:W-:Y:S05]  /*5630*/  BSYNC B0 ;  /* 0x0000000000007941 */ /* 0x000fea0003800000 */
.L_x_1052:
[----:B------:R-:W-:Y:S06]  /*5640*/  BAR.ARV 0xb, 0xa0 ;  /* 0x02c2800000007b1d */ /* 0x000fec0000002000 */
[----:B------:R-:W-:Y:S04]  /*5650*/  BSSY B0, `(.L_x_1054) ;  /* 0x0000003000007945 */ /* 0x000fe80003800000 */
[----:B------:R-:W-:Y:S05]  /*5660*/  @!P0 BRA `(.L_x_1055) ;  /* 0x0000000000048947 */ /* 0x000fea0003800000 */
[----:B------:R-:W-:-:S04]  /*5670*/  DEPBAR.LE SB0, 0x0 ;  /* 0x000080000000791a */ /* 0x000fc80000000000 */
.L_x_1055:
[----:B------:R-:W-:Y:S05]  /*5680*/  BSYNC B0 ;  /* 0x0000000000007941 */ /* 0x000fea0003800000 */
.L_x_1054:
        /* <DEDUP_REMOVED lines=19> */
.L_x_1057:
[----:B------:R-:W-:Y:S05]  /*57c0*/  BSYNC B0 ;  /* 0x0000000000007941 */ /* 0x000fea0003800000 */
.L_x_1056:
        /* <DEDUP_REMOVED lines=9> */
.L_x_1060:
[----:B------:R-:W2:Y:S04]  /*5860*/  LDG.E.STRONG.GPU R5, desc[UR38][R2.64] ;  /* 0x0000002602057981 */ /* 0x000ea8000c1ef900 */
[----:B--2---:R-:W-:Y:S01]  /*5870*/  CCTL.IVALL ;  /* 0x00000000ff00798f */ /* 0x004fe20002000000 */
[----:B------:R-:W-:Y:S05]  /*5880*/  YIELD ;  /* 0x0000000000007946 */ /* 0x000fea0003800000 */
[----:B------:R-:W-:-:S13]  /*5890*/  ISETP.NE.AND P3, PT, R5, UR18, PT ;  /* 0x0000001205007c0c */ /* 0x000fda000bf65270 */
[----:B------:R-:W-:Y:S05]  /*58a0*/  @P3 BRA `(.L_x_1060) ;  /* 0xfffffffc00ec3947 */ /* 0x000fea000383ffff */
.L_x_1059:
[----:B------:R-:W-:Y:S05]  /*58b0*/  BSYNC B0 ;  /* 0x0000000000007941 */ /* 0x000fea0003800000 */
.L_x_1058:
[----:B------:R-:W-:-:S03]  /*58c0*/  UMOV UR5, 0xffffffff ;  /* 0xffffffff00057882 */ /* 0x000fc60000000000 */
[----:B------:R-:W-:Y:S05]  /*58d0*/  BRA.DIV UR5, `(.L_x_1061) ;  /* 0x00000036054c7947 */ /* 0x000fea000b800000 */
[----:B------:R-:W-:Y:S01]  /*58e0*/  NOP ;  /* 0x0000000000007918 */ /* 0x000fe20000000000 */
.L_x_1133:
        /* <DEDUP_REMOVED lines=15> */
.L_x_1063:
[----:B------:R-:W-:Y:S05]  /*59e0*/  BSYNC B0 ;  /* 0x0000000000007941 */ /* 0x000fea0003800000 */
.L_x_1062:
        /* <DEDUP_REMOVED lines=14> */
.L_x_1065:
[----:B------:R-:W-:Y:S05]  /*5ad0*/  BSYNC B0 ;  /* 0x0000000000007941 */ /* 0x000fea0003800000 */
.L_x_1064:
        /* <DEDUP_REMOVED lines=15> */
.L_x_1067:
[----:B------:R-:W-:Y:S05]  /*5bd0*/  BSYNC B0 ;  /* 0x0000000000007941 */ /* 0x000fea0003800000 */
.L_x_1066:
[----:B------:R-:W-:Y:S06]  /*5be0*/  BAR.ARV 0xa, 0xa0 ;  /* 0x0282800000007b1d */ /* 0x000fec0000002000 */
[----:B------:R-:W-:Y:S04]  /*5bf0*/  BSSY B0, `(.L_x_1068) ;  /* 0x0000003000007945 */ /* 0x000fe80003800000 */
[----:B------:R-:W-:Y:S05]  /*5c00*/  @!P0 BRA `(.L_x_1069) ;  /* 0x0000000000048947 */ /* 0x000fea0003800000 */
[----:B------:R-:W-:-:S04]  /*5c10*/  DEPBAR.LE SB0, 0x1 ;  /* 0x000080400000791a */ /* 0x000fc80000000000 */
.L_x_1069:
[----:B------:R-:W-:Y:S05]  /*5c20*/  BSYNC B0 ;  /* 0x0000000000007941 */ /* 0x000fea0003800000 */
.L_x_1068:
[----:B------:R-:W-:Y:S06]  /*5c30*/  BAR.ARV 0xb, 0xa0 ;  /* 0x02c2800000007b1d */ /* 0x000fec0000002000 */
[----:B------:R-:W-:Y:S04]  /*5c40*/  BSSY B0, `(.L_x_1070) ;  /* 0x0000003000007945 */ /* 0x000fe80003800000 */
[----:B------:R-:W-:Y:S05]  /*5c50*/  @!P0 BRA `(.L_x_1071) ;  /* 0x0000000000048947 */ /* 0x000fea0003800000 */
[----:B------:R-:W-:-:S04]  /*5c60*/  DEPBAR.LE SB0, 0x0 ;  /* 0x000080000000791a */ /* 0x000fc80000000000 */
.L_x_1071:
[----:B------:R-:W-:Y:S05]  /*5c70*/  BSYNC B0 ;  /* 0x0000000000007941 */ /* 0x000fea0003800000 */
.L_x_1070:
        /* <DEDUP_REMOVED lines=19> */
.L_x_1073:
[----:B------:R-:W-:Y:S05]  /*5db0*/  BSYNC B0 ;  /* 0x0000000000007941 */ /* 0x000fea0003800000 */
.L_x_1072:
[----:B------:R-:W-:Y:S02]  /*5dc0*/  UIADD3 UR6, UR6, 0x2, URZ ;  /* 0x0000000206067890 */ /* 0x000fe4000fffe03f */
[----:B------:R-:W-:Y:S01]  /*5dd0*/  UIADD3 UR4, UR4, 0x1, URZ ;  /* 0x0000000104047890 */ /* 0x000fe2000fffe03f */
[----:B------:R-:W-:Y:S11]  /*5de0*/  @P2 BRA `(.L_x_1074) ;  /* 0xfffffff000dc2947 */ /* 0x000ff6000383ffff */
.L_x_1041:
        /* <DEDUP_REMOVED lines=13> */
.L_x_1077:
[----:B------:R-:W2:Y:S04]  /*5ec0*/  LDG.E.STRONG.GPU R0, desc[UR38][R2.64] ;  /* 0x0000002602007981 */ /* 0x000ea8000c1ef900 */
[----:B--2---:R-:W-:Y:S01]  /*5ed0*/  CCTL.IVALL ;  /* 0x00000000ff00798f */ /* 0x004fe20002000000 */
[----:B------:R-:W-:Y:S05]  /*5ee0*/  YIELD ;  /* 0x0000000000007946 */ /* 0x000fea0003800000 */
[----:B------:R-:W-:-:S13]  /*5ef0*/  ISETP.NE.AND P1, PT, R0, UR18, PT ;  /* 0x0000001200007c0c */ /* 0x000fda000bf25270 */
[----:B------:R-:W-:Y:S05]  /*5f00*/  @P1 BRA `(.L_x_1077) ;  /* 0xfffffffc00ec1947 */ /* 0x000fea000383ffff */
.L_x_1076:
[----:B------:R-:W-:Y:S05]  /*5f10*/  BSYNC B0 ;  /* 0x0000000000007941 */ /* 0x000fea0003800000 */
.L_x_1075:
[----:B------:R-:W-:-:S03]  /*5f20*/  UMOV UR4, 0xffffffff ;  /* 0xffffffff00047882 */ /* 0x000fc60000000000 */
[----:B------:R-:W-:Y:S05]  /*5f30*/  BRA.DIV UR4, `(.L_x_1078) ;  /* 0x0000002e04d07947 */ /* 0x000fea000b800000 */
[----:B------:R-:W-:Y:S01]  /*5f40*/  NOP ;  /* 0x0000000000007918 */ /* 0x000fe20000000000 */
.L_x_1136:
        /* <DEDUP_REMOVED lines=22> */
.L_x_1080:
[----:B------:R-:W-:Y:S05]  /*60b0*/  BSYNC B0 ;  /* 0x0000000000007941 */ /* 0x000fea0003800000 */
.L_x_1079:
        /* <DEDUP_REMOVED lines=19> */
.L_x_1082:
[----:B------:R-:W-:Y:S05]  /*61f0*/  BSYNC B0 ;  /* 0x0000000000007941 */ /* 0x000fea0003800000 */
.L_x_1081:
        /* <DEDUP_REMOVED lines=20> */
.L_x_1084:
[----:B------:R-:W-:Y:S05]  /*6340*/  BSYNC B0 ;  /* 0x0000000000007941 */ /* 0x000fea0003800000 */
.L_x_1083:
[----:B------:R-:W-:Y:S06]  /*6350*/  BAR.ARV 0xa, 0xa0 ;  /* 0x0282800000007b1d */ /* 0x000fec0000002000 */
[----:B------:R-:W-:Y:S04]  /*6360*/  BSSY B0, `(.L_x_1085) ;  /* 0x0000003000007945 */ /* 0x000fe80003800000 */
[----:B------:R-:W-:Y:S05]  /*6370*/  @!P0 BRA `(.L_x_1086) ;  /* 0x0000000000048947 */ /* 0x000fea0003800000 */
[----:B------:R-:W-:-:S04]  /*6380*/  DEPBAR.LE SB0, 0x1 ;  /* 0x000080400000791a */ /* 0x000fc80000000000 */
.L_x_1086:
[----:B------:R-:W-:Y:S05]  /*6390*/  BSYNC B0 ;  /* 0x0000000000007941 */ /* 0x000fea0003800000 */
.L_x_1085:
[----:B------:R-:W-:Y:S06]  /*63a0*/  BAR.ARV 0xb, 0xa0 ;  /* 0x02c2800000007b1d */ /* 0x000fec0000002000 */
[----:B------:R-:W-:Y:S04]  /*63b0*/  BSSY B0, `(.L_x_1087) ;  /* 0x0000003000007945 */ /* 0x000fe80003800000 */
[----:B------:R-:W-:Y:S05]  /*63c0*/  @!P0 BRA `(.L_x_1088) ;  /* 0x0000000000048947 */ /* 0x000fea0003800000 */
[----:B------:R-:W-:-:S04]  /*63d0*/  DEPBAR.LE SB0, 0x0 ;  /* 0x000080000000791a */ /* 0x000fc80000000000 */
.L_x_1088:
[----:B------:R-:W-:Y:S05]  /*63e0*/  BSYNC B0 ;  /* 0x0000000000007941 */ /* 0x000fea0003800000 */
.L_x_1087:
        /* <DEDUP_REMOVED lines=19> */
.L_x_1036:
        /* <DEDUP_REMOVED lines=10> */
.L_x_1089:
        /* <DEDUP_REMOVED lines=10> */
.L_x_1091:
[----:B------:R-:W3:Y:S02]  /*6660*/  LDC R0, c[0x0][0x8c4] ;  /* 0x00023100ff007b82 */ /* 0x000ee40000000800 */
.L_x_1090:
        /* <DEDUP_REMOVED lines=42> */
.L_x_1093:
        /* <DEDUP_REMOVED lines=70> */
.L_x_1137:
        /* <DEDUP_REMOVED lines=9> */
.L_x_1096:
        /* <DEDUP_REMOVED lines=98> */
.L_x_1107:
[----:B-1----:R-:W-:-:S05]  /*7420*/  IMAD.MOV.U32 R11, RZ, RZ, 0x1 ;  /* 0x00000001ff0b7424 */ /* 0x002fca00078e00ff */
[----:B------:R-:W-:-:S04]  /*7430*/  SHF.L.U32 R11, R11, 0x1f, RZ ;  /* 0x0000001f0b0b7819 */ /* 0x000fc800000006ff */
[----:B------:R-:W1:Y:S02]  /*7440*/  SYNCS.PHASECHK.TRANS64.TRYWAIT P1, [R12+URZ+0x36438], R11 ;  /* 0x0364380b0c0075a7 */ /* 0x000e64000802017f */
[----:B-1234-:R-:W-:Y:S05]  /*7450*/  @!P1 BRA `(.L_x_1099) ;  /* 0x0000001800b89947 */ /* 0x01efea0003800000 */
.L_x_1138:
[----:B------:R-:W-:Y:S05]  /*7460*/  @P0 BRA `(.L_x_1100) ;  /* 0x0000000000140947 */ /* 0x000fea0003800000 */
[----:B------:R-:W-:Y:S01]  /*7470*/  ISETP.NE.AND P1, PT, R8, RZ, PT ;  /* 0x000000ff0800720c */ /* 0x000fe20003f25270 */
[----:B------:R-:W-:-:S04]  /*7480*/  IMAD.MOV.U32 R3, RZ, RZ, 0x6100 ;  /* 0x00006100ff037424 */ /* 0x000fc800078e00ff */
[----:B------:R2:W-:Y:S08]  /*7490*/  SYNCS.ARRIVE.TRANS64 RZ, [R12+URZ+0x36430], R3 ;  /* 0x036430030cff79a7 */ /* 0x0005f0000800003f */
[----:B------:R-:W-:Y:S05]  /*74a0*/  @!P1 BRA `(.L_x_1100) ;  /* 0x0000000000049947 */ /* 0x000fea0003800000 */
[----:B------:R-:W-:Y:S01]  /*74b0*/  BPT.TRAP 0x1 ;  /* 0x000000040000795c */ /* 0x000fe20000300000 */
.L_x_1100:
        /* <DEDUP_REMOVED lines=49> */
.L_x_1139:
[----:B------:R-:W-:Y:S05]  /*77d0*/  @P0 BRA `(.L_x_1102) ;  /* 0x0000000000140947 */ /* 0x000fea0003800000 */
[----:B------:R-:W-:Y:S01]  /*77e0*/  ISETP.NE.AND P1, PT, R8, RZ, PT ;  /* 0x000000ff0800720c */ /* 0x000fe20003f25270 */
[----:B--2---:R-:W-:-:S04]  /*77f0*/  IMAD.MOV.U32 R27, RZ, RZ, 0x6100 ;  /* 0x00006100ff1b7424 */ /* 0x004fc800078e00ff */
[----:B------:R3:W-:Y:S08]  /*7800*/  SYNCS.ARRIVE.TRANS64 RZ, [R12+URZ+0x36418], R27 ;  /* 0x0364181b0cff79a7 */ /* 0x0007f0000800003f */
[----:B------:R-:W-:Y:S05]  /*7810*/  @!P1 BRA `(.L_x_1102) ;  /* 0x0000000000049947 */ /* 0x000fea0003800000 */
[----:B------:R-:W-:Y:S01]  /*7820*/  BPT.TRAP 0x1 ;  /* 0x000000040000795c */ /* 0x000fe20000300000 */
.L_x_1102:
        /* <DEDUP_REMOVED lines=37> */
.L_x_1140:
[----:B--2---:R-:W-:Y:S01]  /*7a80*/  SHF.R.S32.HI R28, RZ, 0x1f, R26 ;  /* 0x0000001fff1c7819 */ /* 0x004fe2000001141a */
[----:B------:R-:W-:Y:S06]  /*7a90*/  @P0 BRA `(.L_x_1104) ;  /* 0x0000000000140947 */ /* 0x000fec0003800000 */
[----:B------:R-:W-:Y:S01]  /*7aa0*/  ISETP.NE.AND P1, PT, R8, RZ, PT ;  /* 0x000000ff0800720c */ /* 0x000fe20003f25270 */
[----:B------:R-:W-:-:S04]  /*7ab0*/  IMAD.MOV.U32 R29, RZ, RZ, 0x6100 ;  /* 0x00006100ff1d7424 */ /* 0x000fc800078e00ff */
[----:B------:R2:W-:Y:S08]  /*7ac0*/  SYNCS.ARRIVE.TRANS64 RZ, [R12+URZ+0x36430], R29 ;  /* 0x0364301d0cff79a7 */ /* 0x0005f0000800003f */
[----:B------:R-:W-:Y:S05]  /*7ad0*/  @!P1 BRA `(.L_x_1104) ;  /* 0x0000000000049947 */ /* 0x000fea0003800000 */
[----:B------:R-:W-:Y:S01]  /*7ae0*/  BPT.TRAP 0x1 ;  /* 0x000000040000795c */ /* 0x000fe20000300000 */
.L_x_1104:
        /* <DEDUP_REMOVED lines=37> */
.L_x_1142:
[----:B------:R-:W-:Y:S05]  /*7d40*/  @P0 BRA `(.L_x_1106) ;  /* 0x0000000000140947 */ /* 0x000fea0003800000 */
[----:B------:R-:W-:Y:S01]  /*7d50*/  ISETP.NE.AND P1, PT, R8, RZ, PT ;  /* 0x000000ff0800720c */ /* 0x000fe20003f25270 */
[----:B---3--:R-:W-:-:S04]  /*7d60*/  IMAD.MOV.U32 R5, RZ, RZ, 0x6100 ;  /* 0x00006100ff057424 */ /* 0x008fc800078e00ff */
[----:B------:R4:W-:Y:S08]  /*7d70*/  SYNCS.ARRIVE.TRANS64 RZ, [R12+URZ+0x36410], R5 ;  /* 0x036410050cff79a7 */ /* 0x0009f0000800003f */
[----:B------:R-:W-:Y:S05]  /*7d80*/  @!P1 BRA `(.L_x_1106) ;  /* 0x0000000000049947 */ /* 0x000fea0003800000 */
[----:B------:R-:W-:Y:S01]  /*7d90*/  BPT.TRAP 0x1 ;  /* 0x000000040000795c */ /* 0x000fe20000300000 */
.L_x_1106:
        /* <DEDUP_REMOVED lines=37> */
.L_x_1098:
[----:B------:R-:W-:Y:S01]  /*7ff0*/  ISETP.NE.AND P1, PT, R16, RZ, PT ;  /* 0x000000ff1000720c */ /* 0x000fe20003f25270 */
[----:B------:R-:W-:-:S12]  /*8000*/  IMAD.MOV.U32 R4, RZ, RZ, 0x1 ;  /* 0x00000001ff047424 */ /* 0x000fd800078e00ff */
[----:B------:R-:W-:Y:S05]  /*8010*/  @!P1 BRA `(.L_x_1097) ;  /* 0x00000004006c9947 */ /* 0x000fea0003800000 */
[----:B------:R-:W3:Y:S02]  /*8020*/  SYNCS.PHASECHK.TRANS64.TRYWAIT P1, [R12+URZ+0x36438], R11 ;  /* 0x0364380b0c0075a7 */ /* 0x000ee4000802017f */
[----:B---3--:R-:W-:Y:S05]  /*8030*/  @!P1 BRA `(.L_x_1108) ;  /* 0x0000001000149947 */ /* 0x008fea0003800000 */
.L_x_1143:
[----:B------:R-:W-:Y:S05]  /*8040*/  @P0 BRA `(.L_x_1109) ;  /* 0x0000000000140947 */ /* 0x000fea0003800000 */
[----:B------:R-:W-:Y:S01]  /*8050*/  ISETP.NE.AND P1, PT, R8, RZ, PT ;  /* 0x000000ff0800720c */ /* 0x000fe20003f25270 */
[----:B------:R-:W-:-:S04]  /*8060*/  IMAD.MOV.U32 R5, RZ, RZ, 0x6100 ;  /* 0x00006100ff057424 */ /* 0x000fc800078e00ff */
[----:B------:R4:W-:Y:S08]  /*8070*/  SYNCS.ARRIVE.TRANS64 RZ, [R12+URZ+0x36430], R5 ;  /* 0x036430050cff79a7 */ /* 0x0009f0000800003f */
[----:B------:R-:W-:Y:S05]  /*8080*/  @!P1 BRA `(.L_x_1109) ;  /* 0x0000000000049947 */ /* 0x000fea0003800000 */
[----:B------:R-:W-:Y:S01]  /*8090*/  BPT.TRAP 0x1 ;  /* 0x000000040000795c */ /* 0x000fe20000300000 */
.L_x_1109:
        /* <DEDUP_REMOVED lines=42> */
.L_x_1144:
[----:B------:R-:W-:Y:S01]  /*8340*/  IMAD.MOV.U32 R4, RZ, RZ, RZ ;  /* 0x000000ffff047224 */ /* 0x000fe200078e00ff */
[----:B------:R-:W-:Y:S06]  /*8350*/  @P0 BRA `(.L_x_1111) ;  /* 0x0000000000140947 */ /* 0x000fec0003800000 */
[----:B------:R-:W-:Y:S01]  /*8360*/  ISETP.NE.AND P1, PT, R8, RZ, PT ;  /* 0x000000ff0800720c */ /* 0x000fe20003f25270 */
[----:B----4-:R-:W-:-:S04]  /*8370*/  IMAD.MOV.U32 R5, RZ, RZ, 0x6100 ;  /* 0x00006100ff057424 */ /* 0x010fc800078e00ff */
[----:B------:R4:W-:Y:S08]  /*8380*/  SYNCS.ARRIVE.TRANS64 RZ, [R12+URZ+0x36418], R5 ;  /* 0x036418050cff79a7 */ /* 0x0009f0000800003f */
[----:B------:R-:W-:Y:S05]  /*8390*/  @!P1 BRA `(.L_x_1111) ;  /* 0x0000000000049947 */ /* 0x000fea0003800000 */
[----:B------:R-:W-:Y:S01]  /*83a0*/  BPT.TRAP 0x1 ;  /* 0x000000040000795c */ /* 0x000fe20000300000 */
.L_x_1111:
        /* <DEDUP_REMOVED lines=34> */
.L_x_1097:
[----:B------:R-:W-:-:S04]  /*85d0*/  SHF.L.U32 R3, R4, 0x1f, RZ ;  /* 0x0000001f04037819 */ /* 0x000fc800000006ff */
[----:B------:R-:W4:Y:S02]  /*85e0*/  SYNCS.PHASECHK.TRANS64.TRYWAIT P1, [R12+URZ+0x36438], R3 ;  /* 0x036438030c0075a7 */ /* 0x000f24000802017f */
[----:B----4-:R-:W-:Y:S05]  /*85f0*/  @!P1 BRA `(.L_x_1112) ;  /* 0x0000000800cc9947 */ /* 0x010fea0003800000 */
.L_x_1145:
[----:B------:R-:W-:Y:S05]  /*8600*/  @P0 BRA `(.L_x_1113) ;  /* 0x0000000000180947 */ /* 0x000fea0003800000 */
[----:B------:R-:W5:Y:S01]  /*8610*/  S2R R2, SR_TID.X ;  /* 0x0000000000027919 */ /* 0x000f620000002100 */
[----:B----4-:R-:W-:-:S04]  /*8620*/  IMAD.MOV.U32 R3, RZ, RZ, 0x6100 ;  /* 0x00006100ff037424 */ /* 0x010fc800078e00ff */
[----:B------:R4:W-:Y:S01]  /*8630*/  SYNCS.ARRIVE.TRANS64 RZ, [R12+URZ+0x36430], R3 ;  /* 0x036430030cff79a7 */ /* 0x0009e2000800003f */
[----:B-----5:R-:W-:-:S13]  /*8640*/  LOP3.LUT P0, RZ, R2, 0x1f, RZ, 0xc0, !PT ;  /* 0x0000001f02ff7812 */ /* 0x020fda000780c0ff */
[----:B----4-:R-:W-:Y:S05]  /*8650*/  @!P0 BRA `(.L_x_1113) ;  /* 0x0000000000048947 */ /* 0x010fea0003800000 */
[----:B------:R-:W-:Y:S01]  /*8660*/  BPT.TRAP 0x1 ;  /* 0x000000040000795c */ /* 0x000fe20000300000 */
.L_x_1113:
        /* <DEDUP_REMOVED lines=44> */
.L_x_1094:
[----:B------:R-:W-:Y:S05]  /*8930*/  BSYNC B0 ;  /* 0x0000000000007941 */ /* 0x000fea0003800000 */
.L_x_1092:
[----:B------:R-:W-:-:S03]  /*8940*/  UMOV UR6, 0xffffffff ;  /* 0xffffffff00067882 */ /* 0x000fc60000000000 */
[----:B------:R-:W-:Y:S05]  /*8950*/  BRA.DIV UR6, `(.L_x_1114) ;  /* 0x0000000a06087947 */ /* 0x000fea000b800000 */
[----:B------:R-:W-:-:S13]  /*8960*/  ELECT P0, URZ, PT ;  /* 0x00000000003f782f */ /* 0x000fda0003800000 */
.L_x_1148:
[----:B------:R-:W-:Y:S05]  /*8970*/  @!P0 BRA `(.L_x_996) ;  /* 0x0000000000708947 */ /* 0x000fea0003800000 */
[----:B------:R-:W-:-:S04]  /*8980*/  LOP3.LUT R17, R17, 0x2, RZ, 0xfc, !PT ;  /* 0x0000000211117812 */ /* 0x000fc800078efcff */
[----:B------:R-:W-:-:S13]  /*8990*/  ISETP.NE.AND P0, PT, R17, 0x3, PT ;  /* 0x000000031100780c */ /* 0x000fda0003f05270 */
[----:B------:R-:W-:Y:S05]  /*89a0*/  @!P0 BRA `(.L_x_1115) ;  /* 0x0000000000048947 */ /* 0x000fea0003800000 */
[----:B--2---:R-:W-:Y:S01]  /*89b0*/  BPT.TRAP 0x1 ;  /* 0x000000040000795c */ /* 0x004fe20000300000 */
.L_x_1115:
        /* <DEDUP_REMOVED lines=15> */
.L_x_1149:
[----:B------:R-:W5:Y:S02]  /*8ab0*/  SYNCS.PHASECHK.TRANS64.TRYWAIT P1, [R5+URZ], R0 ;  /* 0x00000000050075a7 */ /* 0x000f64000802017f */
[----:B-----5:R-:W-:Y:S05]  /*8ac0*/  @!P1 BRA `(.L_x_1117) ;  /* 0x0000000400e49947 */ /* 0x020fea0003800000 */
.L_x_1150:
[----:B------:R-:W-:Y:S05]  /*8ad0*/  @!P0 BRA `(.L_x_1118) ;  /* 0x0000000000048947 */ /* 0x000fea0003800000 */
[----:B--2---:R-:W-:Y:S01]  /*8ae0*/  BPT.TRAP 0x1 ;  /* 0x000000040000795c */ /* 0x004fe20000300000 */
.L_x_1118:
[----:B------:R-:W-:-:S07]  /*8af0*/  SHF.L.U32 R4, R4, 0x1f, RZ ;  /* 0x0000001f04047819 */ /* 0x000fce00000006ff */
.L_x_1119:
[----:B------:R1:W1:Y:S02]  /*8b00*/  SYNCS.PHASECHK.TRANS64.TRYWAIT P0, [R9+URZ+0x36438], R4 ;  /* 0x03643804090075a7 */ /* 0x000264000800017f */
[----:B-1----:R-:W-:Y:S05]  /*8b10*/  @!P0 NANOSLEEP.SYNCS 0x989680 ;  /* 0x009896800000895d */ /* 0x002fea0003900000 */
[----:B------:R-:W1:Y:S02]  /*8b20*/  @!P0 SYNCS.PHASECHK.TRANS64 P0, [R9+URZ+0x36438], R4 ;  /* 0x03643804090085a7 */ /* 0x000e64000800007f */
[----:B-1----:R-:W-:Y:S05]  /*8b30*/  @!P0 BRA `(.L_x_1119) ;  /* 0xfffffffc00f08947 */ /* 0x002fea000383ffff */
.L_x_996:
[----:B--2---:R-:W-:Y:S05]  /*8b40*/  BSYNC B6 ;  /* 0x0000000000067941 */ /* 0x004fea0003800000 */
.L_x_990:
[----:B------:R-:W-:Y:S05]  /*8b50*/  EXIT ;  /* 0x000000000000794d */ /* 0x000fea0003800000 */
.L_x_1006:
[----:B------:R-:W-:Y:S02]  /*8b60*/  IMAD.MOV.U32 R12, RZ, RZ, RZ ;  /* 0x000000ffff0c7224 */ /* 0x000fe400078e00ff */
[----:B------:R-:W-:Y:S02]  /*8b70*/  IMAD.MOV.U32 R11, RZ, RZ, 0x1f ;  /* 0x0000001fff0b7424 */ /* 0x000fe400078e00ff */
[----:B------:R-:W-:-:S07]  /*8b80*/  IMAD.MOV.U32 R15, RZ, RZ, -0x1 ;  /* 0xffffffffff0f7424 */ /* 0x000fce00078e00ff */
[----:B------:R-:W-:Y:S05]  /*8b90*/  WARPSYNC.COLLECTIVE R15, `(.L_x_1120) ;  /* 0x000000000f087348 */ /* 0x000fea0003c00000 */
[----:B------:R1:W2:Y:S02]  /*8ba0*/  SHFL.IDX P6, R14, R13, R12, R11 ;  /* 0x0000000c0d0e7389 */ /* 0x0002a400000c000b */
[----:B-12---:R-:W-:Y:S01]  /*8bb0*/  ENDCOLLECTIVE ;  /* 0x000000000000791b */ /* 0x006fe20003800000 */
.L_x_1120:
[----:B------:R-:W-:Y:S05]  /*8bc0*/  BRA `(.L_x_1121) ;  /* 0xffffff8400987947 */ /* 0x000fea000383ffff */
.L_x_1008:
[----:B--2---:R2:W3:Y:S02]  /*8bd0*/  SYNCS.PHASECHK.TRANS64.TRYWAIT P0, [R152+URZ+0x36400], R15 ;  /* 0x0364000f980075a7 */ /* 0x0044e4000800017f */
[----:B---3--:R-:W-:Y:S05]  /*8be0*/  @!P0 NANOSLEEP.SYNCS 0x989680 ;  /* 0x009896800000895d */ /* 0x008fea0003900000 */
[----:B------:R-:W3:Y:S02]  /*8bf0*/  @!P0 SYNCS.PHASECHK.TRANS64 P0, [R152+URZ+0x36400], R15 ;  /* 0x0364000f980085a7 */ /* 0x000ee4000800007f */
[----:B---3--:R-:W-:Y:S05]  /*8c00*/  @!P0 BRA `(.L_x_1008) ;  /* 0xfffffffc00f08947 */ /* 0x008fea000383ffff */
[----:B------:R-:W-:Y:S05]  /*8c10*/  BRA `(.L_x_1007) ;  /* 0xffffff8400ec7947 */ /* 0x000fea000383ffff */
.L_x_1012:
[----:B--2---:R2:W3:Y:S02]  /*8c20*/  SYNCS.PHASECHK.TRANS64.TRYWAIT P1, [R4+URZ+0x36410], R9 ;  /* 0x03641009040075a7 */ /* 0x0044e4000802017f */
[----:B---3--:R-:W-:Y:S05]  /*8c30*/  @!P1 NANOSLEEP.SYNCS 0x989680 ;  /* 0x009896800000995d */ /* 0x008fea0003900000 */
[----:B------:R-:W3:Y:S02]  /*8c40*/  @!P1 SYNCS.PHASECHK.TRANS64 P1, [R4+URZ+0x36410], R9 ;  /* 0x03641009040095a7 */ /* 0x000ee4000802007f */
[----:B---3--:R-:W-:Y:S05]  /*8c50*/  @!P1 BRA `(.L_x_1012) ;  /* 0xfffffffc00f09947 */ /* 0x008fea000383ffff */
[----:B------:R-:W-:Y:S05]  /*8c60*/  BRA `(.L_x_1011) ;  /* 0xffffff8c008c7947 */ /* 0x000fea000383ffff */
.L_x_1016:
[----:B--2---:R2:W1:Y:S02]  /*8c70*/  SYNCS.PHASECHK.TRANS64.TRYWAIT P1, [R152+URZ+0x36430], R9 ;  /* 0x03643009980075a7 */ /* 0x004464000802017f */
[----:B-1----:R-:W-:Y:S05]  /*8c80*/  @!P1 NANOSLEEP.SYNCS 0x989680 ;  /* 0x009896800000995d */ /* 0x002fea0003900000 */
[----:B------:R-:W1:Y:S02]  /*8c90*/  @!P1 SYNCS.PHASECHK.TRANS64 P1, [R152+URZ+0x36430], R9 ;  /* 0x03643009980095a7 */ /* 0x000e64000802007f */
[----:B-1----:R-:W-:Y:S05]  /*8ca0*/  @!P1 BRA `(.L_x_1016) ;  /* 0xfffffffc00f09947 */ /* 0x002fea000383ffff */
[----:B------:R-:W-:Y:S05]  /*8cb0*/  BRA `(.L_x_1015) ;  /* 0xffffff9400307947 */ /* 0x000fea000383ffff */
.L_x_1023:
[----:B------:R-:W-:Y:S01]  /*8cc0*/  BSSY B0, `(.L_x_1122) ;  /* 0x0000005000007945 */ /* 0x000fe20003800000 */
[----:B------:R-:W-:-:S07]  /*8cd0*/  IMAD.MOV.U32 R15, RZ, RZ, -0x1 ;  /* 0xffffffffff0f7424 */ /* 0x000fce00078e00ff */
[----:B------:R-:W-:Y:S05]  /*8ce0*/  WARPSYNC.COLLECTIVE R15, `(.L_x_1123) ;  /* 0x000000000f087348 */ /* 0x000fea0003c00000 */
[----:B------:R-:W-:Y:S01]  /*8cf0*/  NOP ;  /* 0x0000000000007918 */ /* 0x000fe20000000000 */
[----:B------:R-:W-:Y:S01]  /*8d00*/  ENDCOLLECTIVE ;  /* 0x000000000000791b */ /* 0x000fe20003800000 */
.L_x_1123:
[----:B------:R-:W-:Y:S05]  /*8d10*/  BSYNC B0 ;  /* 0x0000000000007941 */ /* 0x000fea0003800000 */
.L_x_1122:
[----:B------:R-:W-:Y:S05]  /*8d20*/  BRA `(.L_x_1124) ;  /* 0xffffffb400747947 */ /* 0x000fea000383ffff */
.L_x_1032:
[----:B------:R-:W-:Y:S01]  /*8d30*/  BSSY B0, `(.L_x_1125) ;  /* 0x0000005000007945 */ /* 0x000fe20003800000 */
[----:B------:R-:W-:-:S07]  /*8d40*/  IMAD.MOV.U32 R15, RZ, RZ, -0x1 ;  /* 0xffffffffff0f7424 */ /* 0x000fce00078e00ff */
[----:B-1----:R-:W-:Y:S05]  /*8d50*/  WARPSYNC.COLLECTIVE R15, `(.L_x_1126) ;  /* 0x000000000f087348 */ /* 0x002fea0003c00000 */
[----:B------:R-:W-:Y:S01]  /*8d60*/  NOP ;  /* 0x0000000000007918 */ /* 0x000fe20000000000 */
[----:B-1----:R-:W-:Y:S01]  /*8d70*/  ENDCOLLECTIVE ;  /* 0x000000000000791b */ /* 0x002fe20003800000 */
.L_x_1126:
[----:B------:R-:W-:Y:S05]  /*8d80*/  BSYNC B0 ;  /* 0x0000000000007941 */ /* 0x000fea0003800000 */
.L_x_1125:
[----:B------:R-:W-:Y:S05]  /*8d90*/  BRA `(.L_x_1127) ;  /* 0xffffffb800607947 */ /* 0x000fea000383ffff */
.L_x_1045:
[----:B------:R-:W-:Y:S01]  /*8da0*/  BSSY B0, `(.L_x_1128) ;  /* 0x0000005000007945 */ /* 0x000fe20003800000 */
[----:B------:R-:W-:-:S07]  /*8db0*/  IMAD.MOV.U32 R15, RZ, RZ, -0x1 ;  /* 0xffffffffff0f7424 */ /* 0x000fce00078e00ff */
[----:B------:R-:W-:Y:S05]  /*8dc0*/  WARPSYNC.COLLECTIVE R15, `(.L_x_1129) ;  /* 0x000000000f087348 */ /* 0x000fea0003c00000 */
[----:B------:R-:W-:Y:S01]  /*8dd0*/  NOP ;  /* 0x0000000000007918 */ /* 0x000fe20000000000 */
[----:B------:R-:W-:Y:S01]  /*8de0*/  ENDCOLLECTIVE ;  /* 0x000000000000791b */ /* 0x000fe20003800000 */
.L_x_1129:
[----:B------:R-:W-:Y:S05]  /*8df0*/  BSYNC B0 ;  /* 0x0000000000007941 */ /* 0x000fea0003800000 */
.L_x_1128:
[----:B------:R-:W-:Y:S05]  /*8e00*/  BRA `(.L_x_1130) ;  /* 0xffffffc4002c7947 */ /* 0x000fea000383ffff */
.L_x_1061:
[----:B------:R-:W-:Y:S01]  /*8e10*/  BSSY B0, `(.L_x_1131) ;  /* 0x0000005000007945 */ /* 0x000fe20003800000 */
[----:B------:R-:W-:-:S07]  /*8e20*/  IMAD.MOV.U32 R15, RZ, RZ, -0x1 ;  /* 0xffffffffff0f7424 */ /* 0x000fce00078e00ff */
[----:B------:R-:W-:Y:S05]  /*8e30*/  WARPSYNC.COLLECTIVE R15, `(.L_x_1132) ;  /* 0x000000000f087348 */ /* 0x000fea0003c00000 */
[----:B------:R-:W-:Y:S01]  /*8e40*/  NOP ;  /* 0x0000000000007918 */ /* 0x000fe20000000000 */
[----:B------:R-:W-:Y:S01]  /*8e50*/  ENDCOLLECTIVE ;  /* 0x000000000000791b */ /* 0x000fe20003800000 */
.L_x_1132:
[----:B------:R-:W-:Y:S05]  /*8e60*/  BSYNC B0 ;  /* 0x0000000000007941 */ /* 0x000fea0003800000 */
.L_x_1131:
[----:B------:R-:W-:Y:S05]  /*8e70*/  BRA `(.L_x_1133) ;  /* 0xffffffc8009c7947 */ /* 0x000fea000383ffff */
.L_x_1078:
[----:B------:R-:W-:Y:S01]  /*8e80*/  BSSY B0, `(.L_x_1134) ;  /* 0x0000005000007945 */ /* 0x000fe20003800000 */
[----:B------:R-:W-:-:S07]  /*8e90*/  IMAD.MOV.U32 R15, RZ, RZ, -0x1 ;  /* 0xffffffffff0f7424 */ /* 0x000fce00078e00ff */
[----:B------:R-:W-:Y:S05]  /*8ea0*/  WARPSYNC.COLLECTIVE R15, `(.L_x_1135) ;  /* 0x000000000f087348 */ /* 0x000fea0003c00000 */
[----:B------:R-:W-:Y:S01]  /*8eb0*/  NOP ;  /* 0x0000000000007918 */ /* 0x000fe20000000000 */
[----:B------:R-:W-:Y:S01]  /*8ec0*/  ENDCOLLECTIVE ;  /* 0x000000000000791b */ /* 0x000fe20003800000 */
.L_x_1135:
[----:B------:R-:W-:Y:S05]  /*8ed0*/  BSYNC B0 ;  /* 0x0000000000007941 */ /* 0x000fea0003800000 */
.L_x_1134:
[----:B------:R-:W-:Y:S05]  /*8ee0*/  BRA `(.L_x_1136) ;  /* 0xffffffd000187947 */ /* 0x000fea000383ffff */
.L_x_1095:
[----:B-1----:R1:W2:Y:S02]  /*8ef0*/  SYNCS.PHASECHK.TRANS64.TRYWAIT P1, [R12+URZ+0x36420], R11 ;  /* 0x0364200b0c0075a7 */ /* 0x0022a4000802017f */
[----:B--2---:R-:W-:Y:S05]  /*8f00*/  @!P1 NANOSLEEP.SYNCS 0x989680 ;  /* 0x009896800000995d */ /* 0x004fea0003900000 */
[----:B------:R-:W2:Y:S02]  /*8f10*/  @!P1 SYNCS.PHASECHK.TRANS64 P1, [R12+URZ+0x36420], R11 ;  /* 0x0364200b0c0095a7 */ /* 0x000ea4000802007f */
[----:B--2---:R-:W-:Y:S05]  /*8f20*/  @!P1 BRA `(.L_x_1095) ;  /* 0xfffffffc00f09947 */ /* 0x004fea000383ffff */
[----:B------:R-:W-:Y:S05]  /*8f30*/  BRA `(.L_x_1137) ;  /* 0xffffffdc008c7947 */ /* 0x000fea000383ffff */
.L_x_1099:
[----:B-1----:R1:W2:Y:S02]  /*8f40*/  SYNCS.PHASECHK.TRANS64.TRYWAIT P1, [R12+URZ+0x36438], R11 ;  /* 0x0364380b0c0075a7 */ /* 0x0022a4000802017f */
[----:B--2---:R-:W-:Y:S05]  /*8f50*/  @!P1 NANOSLEEP.SYNCS 0x989680 ;  /* 0x009896800000995d */ /* 0x004fea0003900000 */
[----:B------:R-:W2:Y:S02]  /*8f60*/  @!P1 SYNCS.PHASECHK.TRANS64 P1, [R12+URZ+0x36438], R11 ;  /* 0x0364380b0c0095a7 */ /* 0x000ea4000802007f */
[----:B--2---:R-:W-:Y:S05]  /*8f70*/  @!P1 BRA `(.L_x_1099) ;  /* 0xfffffffc00f09947 */ /* 0x004fea000383ffff */
[----:B------:R-:W-:Y:S05]  /*8f80*/  BRA `(.L_x_1138) ;  /* 0xffffffe400347947 */ /* 0x000fea000383ffff */
.L_x_1101:
[----:B--2---:R2:W3:Y:S02]  /*8f90*/  SYNCS.PHASECHK.TRANS64.TRYWAIT P1, [R12+URZ+0x36428], R27 ;  /* 0x0364281b0c0075a7 */ /* 0x0044e4000802017f */
[----:B---3--:R-:W-:Y:S05]  /*8fa0*/  @!P1 NANOSLEEP.SYNCS 0x989680 ;  /* 0x009896800000995d */ /* 0x008fea0003900000 */
[----:B------:R-:W3:Y:S02]  /*8fb0*/  @!P1 SYNCS.PHASECHK.TRANS64 P1, [R12+URZ+0x36428], R27 ;  /* 0x0364281b0c0095a7 */ /* 0x000ee4000802007f */
[----:B---3--:R-:W-:Y:S05]  /*8fc0*/  @!P1 BRA `(.L_x_1101) ;  /* 0xfffffffc00f09947 */ /* 0x008fea000383ffff */
[----:B------:R-:W-:Y:S05]  /*8fd0*/  BRA `(.L_x_1139) ;  /* 0xffffffe400fc7947 */ /* 0x000fea000383ffff */
.L_x_1103:
[----:B--2---:R2:W3:Y:S02]  /*8fe0*/  SYNCS.PHASECHK.TRANS64.TRYWAIT P1, [R12+URZ+0x36438], R28 ;  /* 0x0364381c0c0075a7 */ /* 0x0044e4000802017f */
[----:B---3--:R-:W-:Y:S05]  /*8ff0*/  @!P1 NANOSLEEP.SYNCS 0x989680 ;  /* 0x009896800000995d */ /* 0x008fea0003900000 */
[----:B------:R-:W3:Y:S02]  /*9000*/  @!P1 SYNCS.PHASECHK.TRANS64 P1, [R12+URZ+0x36438], R28 ;  /* 0x0364381c0c0095a7 */ /* 0x000ee4000802007f */
[----:B---3--:R-:W-:Y:S05]  /*9010*/  @!P1 BRA `(.L_x_1103) ;  /* 0xfffffffc00f09947 */ /* 0x008fea000383ffff */
[----:B------:R-:W-:Y:S05]  /*9020*/  BRA `(.L_x_1140) ;  /* 0xffffffe800947947 */ /* 0x000fea000383ffff */
.L_x_1105:
[----:B------:R-:W-:-:S07]  /*9030*/  SHF.L.U32 R5, R0, 0x1f, RZ ;  /* 0x0000001f00057819 */ /* 0x000fce00000006ff */
.L_x_1141:
[----:B---3--:R3:W4:Y:S02]  /*9040*/  SYNCS.PHASECHK.TRANS64.TRYWAIT P1, [R12+URZ+0x36420], R5 ;  /* 0x036420050c0075a7 */ /* 0x008724000802017f */
[----:B----4-:R-:W-:Y:S05]  /*9050*/  @!P1 NANOSLEEP.SYNCS 0x989680 ;  /* 0x009896800000995d */ /* 0x010fea0003900000 */
[----:B------:R-:W4:Y:S02]  /*9060*/  @!P1 SYNCS.PHASECHK.TRANS64 P1, [R12+URZ+0x36420], R5 ;  /* 0x036420050c0095a7 */ /* 0x000f24000802007f */
[----:B----4-:R-:W-:Y:S05]  /*9070*/  @!P1 BRA `(.L_x_1141) ;  /* 0xfffffffc00f09947 */ /* 0x010fea000383ffff */
[----:B------:R-:W-:Y:S05]  /*9080*/  BRA `(.L_x_1142) ;  /* 0xffffffec002c7947 */ /* 0x000fea000383ffff */
.L_x_1108:
[----:B---3--:R3:W4:Y:S02]  /*9090*/  SYNCS.PHASECHK.TRANS64.TRYWAIT P1, [R12+URZ+0x36438], R11 ;  /* 0x0364380b0c0075a7 */ /* 0x008724000802017f */
[----:B----4-:R-:W-:Y:S05]  /*90a0*/  @!P1 NANOSLEEP.SYNCS 0x989680 ;  /* 0x009896800000995d */ /* 0x010fea0003900000 */
[----:B------:R-:W4:Y:S02]  /*90b0*/  @!P1 SYNCS.PHASECHK.TRANS64 P1, [R12+URZ+0x36438], R11 ;  /* 0x0364380b0c0095a7 */ /* 0x000f24000802007f */
[----:B----4-:R-:W-:Y:S05]  /*90c0*/  @!P1 BRA `(.L_x_1108) ;  /* 0xfffffffc00f09947 */ /* 0x010fea000383ffff */
[----:B------:R-:W-:Y:S05]  /*90d0*/  BRA `(.L_x_1143) ;  /* 0xffffffec00d87947 */ /* 0x000fea000383ffff */
.L_x_1110:
[----:B----4-:R4:W1:Y:S02]  /*90e0*/  SYNCS.PHASECHK.TRANS64.TRYWAIT P1, [R12+URZ+0x36428], R5 ;  /* 0x036428050c0075a7 */ /* 0x010864000802017f */
[----:B-1----:R-:W-:Y:S05]  /*90f0*/  @!P1 NANOSLEEP.SYNCS 0x989680 ;  /* 0x009896800000995d */ /* 0x002fea0003900000 */
[----:B------:R-:W1:Y:S02]  /*9100*/  @!P1 SYNCS.PHASECHK.TRANS64 P1, [R12+URZ+0x36428], R5 ;  /* 0x036428050c0095a7 */ /* 0x000e64000802007f */
[----:B-1----:R-:W-:Y:S05]  /*9110*/  @!P1 BRA `(.L_x_1110) ;  /* 0xfffffffc00f09947 */ /* 0x002fea000383ffff */
[----:B------:R-:W-:Y:S05]  /*9120*/  BRA `(.L_x_1144) ;  /* 0xfffffff000847947 */ /* 0x000fea000383ffff */
.L_x_1112:
[----:B----4-:R4:W1:Y:S02]  /*9130*/  SYNCS.PHASECHK.TRANS64.TRYWAIT P1, [R12+URZ+0x36438], R3 ;  /* 0x036438030c0075a7 */ /* 0x010864000802017f */
[----:B-1----:R-:W-:Y:S05]  /*9140*/  @!P1 NANOSLEEP.SYNCS 0x989680 ;  /* 0x009896800000995d */ /* 0x002fea0003900000 */
[----:B------:R-:W1:Y:S02]  /*9150*/  @!P1 SYNCS.PHASECHK.TRANS64 P1, [R12+URZ+0x36438], R3 ;  /* 0x036438030c0095a7 */ /* 0x000e64000802007f */
[----:B-1----:R-:W-:Y:S05]  /*9160*/  @!P1 BRA `(.L_x_1112) ;  /* 0xfffffffc00f09947 */ /* 0x002fea000383ffff */
[----:B------:R-:W-:Y:S05]  /*9170*/  BRA `(.L_x_1145) ;  /* 0xfffffff400207947 */ /* 0x000fea000383ffff */
.L_x_1114:
[----:B------:R-:W-:Y:S01]  /*9180*/  BSSY B0, `(.L_x_1146) ;  /* 0x0000006000007945 */ /* 0x000fe20003800000 */
[----:B------:R-:W-:-:S07]  /*9190*/  IMAD.MOV.U32 R15, RZ, RZ, -0x1 ;  /* 0xffffffffff0f7424 */ /* 0x000fce00078e00ff */
[----:B-123--:R-:W-:Y:S05]  /*91a0*/  WARPSYNC.COLLECTIVE R15, `(.L_x_1147) ;  /* 0x000000000f0c7348 */ /* 0x00efea0003c00000 */
[----:B------:R-:W-:Y:S02]  /*91b0*/  ELECT P6, UR62, PT ;  /* 0x00000000003e782f */ /* 0x000fe400038c0000 */
[----:B------:R-:W-:Y:S01]  /*91c0*/  MOV R14, UR62 ;  /* 0x0000003e000e7c02 */ /* 0x000fe20008000f00 */
[----:B-123--:R-:W-:Y:S10]  /*91d0*/  ENDCOLLECTIVE ;  /* 0x000000000000791b */ /* 0x00eff40003800000 */
.L_x_1147:
[----:B------:R-:W-:Y:S05]  /*91e0*/  BSYNC B0 ;  /* 0x0000000000007941 */ /* 0x000fea0003800000 */
.L_x_1146:
[----:B------:R-:W-:Y:S01]  /*91f0*/  PLOP3.LUT P0, PT, P6, PT, PT, 0x80, 0x0 ;  /* 0x000000000000781c */ /* 0x000fe2000370f070 */
[----:B------:R-:W-:-:S12]  /*9200*/  BRA `(.L_x_1148) ;  /* 0xfffffff400d87947 */ /* 0x000fd8000383ffff */
.L_x_1116:
[----:B----4-:R4:W1:Y:S02]  /*9210*/  SYNCS.PHASECHK.TRANS64.TRYWAIT P1, [R7+URZ], R6 ;  /* 0x00000006070075a7 */ /* 0x010864000802017f */
[----:B-1----:R-:W-:Y:S05]  /*9220*/  @!P1 NANOSLEEP.SYNCS 0x989680 ;  /* 0x009896800000995d */ /* 0x002fea0003900000 */
[----:B------:R-:W1:Y:S02]  /*9230*/  @!P1 SYNCS.PHASECHK.TRANS64 P1, [R7+URZ], R6 ;  /* 0x00000006070095a7 */ /* 0x000e64000802007f */
[----:B-1----:R-:W-:Y:S05]  /*9240*/  @!P1 BRA `(.L_x_1116) ;  /* 0xfffffffc00f09947 */ /* 0x002fea000383ffff */
[----:B------:R-:W-:Y:S05]  /*9250*/  BRA `(.L_x_1149) ;  /* 0xfffffff800147947 */ /* 0x000fea000383ffff */
.L_x_1117:
[----:B------:R1:W1:Y:S02]  /*9260*/  SYNCS.PHASECHK.TRANS64.TRYWAIT P1, [R5+URZ], R0 ;  /* 0x00000000050075a7 */ /* 0x000264000802017f */
[----:B-1----:R-:W-:Y:S05]  /*9270*/  @!P1 NANOSLEEP.SYNCS 0x989680 ;  /* 0x009896800000995d */ /* 0x002fea0003900000 */
[----:B------:R-:W1:Y:S02]  /*9280*/  @!P1 SYNCS.PHASECHK.TRANS64 P1, [R5+URZ], R0 ;  /* 0x00000000050095a7 */ /* 0x000e64000802007f */
[----:B-1----:R-:W-:Y:S05]  /*9290*/  @!P1 BRA `(.L_x_1117) ;  /* 0xfffffffc00f09947 */ /* 0x002fea000383ffff */
[----:B------:R-:W-:Y:S05]  /*92a0*/  BRA `(.L_x_1150) ;  /* 0xfffffff800087947 */ /* 0x000fea000383ffff */
.L_x_1151:
        /* <DEDUP_REMOVED lines=13> */
.L_x_3862:


//--------------------- .text._ZN7cutlass13device_kernelIN5flash11enable_sm90INS1_16FlashAttnBwdSm90INS1_25CollectiveMainloopBwdSm90ILi2ELi1ELi1EN4cute5tupleIJNS5_1CILi1EEES8_S8_EEENS6_IJNS7_ILi64EEENS7_ILi96EEENS7_ILi192EEEEEENS_6half_tEfNS_4arch4Sm90ELb0ELb1ELb0ELb0ELb0ELb0ELb1ELb0ELi3ELi1ELi1ELi1ELb0EEENS1_21CollectiveEpilogueBwdISD_SE_SG_Li384ELb0ELb1ELi3EEENS1_19SingleTileSchedulerILb0ELb0ELb0ELi96EEEEEEEEEvNT_6ParamsE --------------------------
	.section	.text._ZN7cutlass13device_kernelIN5flash11enable_sm90INS1_16FlashAttnBwdSm90INS1_25CollectiveMainloopBwdSm90ILi2ELi1ELi1EN4cute5tupleIJNS5_1CILi1EEES8_S8_EEENS6_IJNS7_ILi64EEENS7_ILi96EEENS7_ILi192EEEEEENS_6half_tEfNS_4arch4Sm90ELb0ELb1ELb0ELb0ELb0ELb0ELb1ELb0ELi3ELi1ELi1ELi1ELb0EEENS1_21CollectiveEpilogueBwdISD_SE_SG_Li384ELb0ELb1ELi3EEENS1_19SingleTileSchedulerILb0ELb0ELb0ELi96EEEEEEEEEvNT_6ParamsE,"ax",@progbits
	.align	128
.text._ZN7cutlass13device_kernelIN5flash11enable_sm90INS1_16FlashAttnBwdSm90INS1_25CollectiveMainloopBwdSm90ILi2ELi1ELi1EN4cute5tupleIJNS5_1CILi1EEES8_S8_EEENS6_IJNS7_ILi64EEENS7_ILi96EEENS7_ILi192EEEEEENS_6half_tEfNS_4arch4Sm90ELb0ELb1ELb0ELb0ELb0ELb0ELb1ELb0ELi3ELi1ELi1ELi1ELb0EEENS1_21CollectiveEpilogueBwdISD_SE_SG_Li384ELb0ELb1ELi3EEENS1_19SingleTileSchedulerILb0ELb0ELb0ELi96EEEEEEEEEvNT_6ParamsE:
        .type           _ZN7cutlass13device_kernelIN5flash11enable_sm90INS1_16FlashAttnBwdSm90INS1_25CollectiveMainloopBwdSm90ILi2ELi1ELi1EN4cute5tupleIJNS5_1CILi1EEES8_S8_EEENS6_IJNS7_ILi64EEENS7_ILi96EEENS7_ILi192EEEEEENS_6half_tEfNS_4arch4Sm90ELb0ELb1ELb0ELb0ELb0ELb0ELb1ELb0ELi3ELi1ELi1ELi1ELb0EEENS1_21CollectiveEpilogueBwdISD_SE_SG_Li384ELb0ELb1ELi3EEENS1_19SingleTileSchedulerILb0ELb0ELb0ELi96EEEEEEEEEvNT_6ParamsE,@function
        .size           _ZN7cutlass13device_kernelIN5flash11enable_sm90INS1_16FlashAttnBwdSm90INS1_25CollectiveMainloopBwdSm90ILi2ELi1ELi1EN4cute5tupleIJNS5_1CILi1EEES8_S8_EEENS6_IJNS7_ILi64EEENS7_ILi96EEENS7_ILi192EEEEEENS_6half_tEfNS_4arch4Sm90ELb0ELb1ELb0ELb0ELb0ELb0ELb1ELb0ELi3ELi1ELi1ELi1ELb0EEENS1_21CollectiveEpilogueBwdISD_SE_SG_Li384ELb0ELb1ELi3EEENS1_19SingleTileSchedulerILb0ELb0ELb0ELi96EEEEEEEEEvNT_6ParamsE,(.L_x_3863 - _ZN7cutlass13device_kernelIN5flash11enable_sm90INS1_16FlashAttnBwdSm90INS1_25CollectiveMainloopBwdSm90ILi2ELi1ELi1EN4cute5tupleIJNS5_1CILi1EEES8_S8_EEENS6_IJNS7_ILi64EEENS7_ILi96EEENS7_ILi192EEEEEENS_6half_tEfNS_4arch4Sm90ELb0ELb1ELb0ELb0ELb0ELb0ELb1ELb0ELi3ELi1ELi1ELi1ELb0EEENS1_21CollectiveEpilogueBwdISD_SE_SG_Li384ELb0ELb1ELi3EEENS1_19SingleTileSchedulerILb0ELb0ELb0ELi96EEEEEEEEEvNT_6ParamsE)
        .other          _ZN7cutlass13device_kernelIN5flash11enable_sm90INS1_16FlashAttnBwdSm90INS1_25CollectiveMainloopBwdSm90ILi2ELi1ELi1EN4cute5tupleIJNS5_1CILi1EEES8_S8_EEENS6_IJNS7_ILi64EEENS7_ILi96EEENS7_ILi192EEEEEENS_6half_tEfNS_4arch4Sm90ELb0ELb1ELb0ELb0ELb0ELb0ELb1ELb0ELi3ELi1ELi1ELi1ELb0EEENS1_21CollectiveEpilogueBwdISD_SE_SG_Li384ELb0ELb1ELi3EEENS1_19SingleTileSchedulerILb0ELb0ELb0ELi96EEEEEEEEEvNT_6ParamsE,@"STO_CUDA_ENTRY STV_DEFAULT"
_ZN7cutlass13device_kernelIN5flash11enable_sm90INS1_16FlashAttnBwdSm90INS1_25CollectiveMainloopBwdSm90ILi2ELi1ELi1EN4cute5tupleIJNS5_1CILi1EEES8_S8_EEENS6_IJNS7_ILi64EEENS7_ILi96EEENS7_ILi192EEEEEENS_6half_tEfNS_4arch4Sm90ELb0ELb1ELb0ELb0ELb0ELb0ELb1ELb0ELi3ELi1ELi1ELi1ELb0EEENS1_21CollectiveEpilogueBwdISD_SE_SG_Li384ELb0ELb1ELi3EEENS1_19SingleTileSchedulerILb0ELb0ELb0ELi96EEEEEEEEEvNT_6ParamsE:
[----:B------:R-:W1:Y:S01]  /*0000*/  LDC R1, c[0x0][0x28] ;  /* 0x00000a00ff017b82 */ /* 0x000e620000000800 */
[----:B------:R-:W2:Y:S01]  /*0010*/  S2R R3, SR_TID.X ;  /* 0x0000000000037919 */ /* 0x000ea20000002100 */
[----:B------:R-:W-:Y:S01]  /*0020*/  ELECT P0, URZ, PT ;  /* 0x00000000003f782f */ /* 0x000fe20003800000 */
[----:B------:R-:W-:Y:S01]  /*0030*/  BSSY B0, `(.L_x_1152) ;  /* 0x000001a000007945 */ /* 0x000fe20003800000 */
[--C-:B--2---:R-:W-:Y:S02]  /*0040*/  SHF.R.U32.HI R0, RZ, 0x5, R3.reuse ;  /* 0x00000005ff007819 */ /* 0x104fe40000011603 */
[----:B------:R-:W-:-:S03]  /*0050*/  SHF.R.U32.HI R3, RZ, 0x7, R3 ;  /* 0x00000007ff037819 */ /* 0x000fc60000011603 */
        /* <DEDUP_REMOVED lines=23> */
.L_x_1153:
[----:B------:R-:W-:Y:S05]  /*01d0*/  BSYNC B0 ;  /* 0x0000000000007941 */ /* 0x000fea0003800000 */
.L_x_1152:
[----:B------:R-:W-:Y:S01]  /*01e0*/  VOTEU.ANY UP0, P0 ;  /* 0x00000000003f7886 */ /* 0x000fe20000000100 */
[----:B------:R-:W1:Y:S01]  /*01f0*/  SHFL.IDX PT, R3, R3, RZ, 0x1f ;  /* 0x00001fff03037589 */ /* 0x000e6200000e0000 */
[----:B------:R-:W-:Y:S01]  /*0200*/  UMOV UR4, 0x1 ;  /* 0x0000000100047882 */ /* 0x000fe20000000000 */
[----:B------:R-:W-:Y:S01]  /*0210*/  VOTEU.ANY UP1, P0 ;  /* 0x00000000003f7886 */ /* 0x000fe20000020100 */
[----:B------:R-:W-:Y:S01]  /*0220*/  UMOV UR38, 0x1 ;  /* 0x0000000100267882 */ /* 0x000fe20000000000 */
[----:B------:R-:W2:Y:S01]  /*0230*/  @UP0 S2UR UR7, SR_CgaCtaId ;  /* 0x00000000000709c3 */ /* 0x000ea20000008800 */
[----:B------:R-:W3:Y:S01]  /*0240*/  SHFL.IDX PT, R2, R0, RZ, 0x1f ;  /* 0x00001fff00027589 */ /* 0x000ee200000e0000 */
[----:B------:R-:W-:Y:S01]  /*0250*/  @UP0 UMOV UR6, 0x400 ;  /* 0x0000040000060882 */ /* 0x000fe20000000000 */
[----:B------:R-:W-:-:S04]  /*0260*/  @UP0 UIADD3 UR4, -UR4, 0x100000, URZ ;  /* 0x0010000004040890 */ /* 0x000fc8000fffe13f */
[----:B------:R-:W-:Y:S02]  /*0270*/  @UP0 USHF.L.U32 UR5, UR4, 0xb, URZ ;  /* 0x0000000b04050899 */ /* 0x000fe4000800063f */
[----:B------:R-:W-:Y:S01]  /*0280*/  @UP0 USHF.L.U32 UR4, UR4, 0x1, URZ ;  /* 0x0000000104040899 */ /* 0x000fe2000800063f */
[----:B-1----:R-:W-:Y:S01]  /*0290*/  R2UR UR8, R3 ;  /* 0x00000000030872ca */ /* 0x002fe200000e0000 */
[----:B--2---:R-:W-:Y:S01]  /*02a0*/  @UP0 ULEA UR6, UR7, UR6, 0x18 ;  /* 0x0000000607060291 */ /* 0x004fe2000f8ec03f */
[----:B---3--:R-:W-:-:S11]  /*02b0*/  ISETP.NE.AND P1, PT, R2, RZ, PT ;  /* 0x000000ff0200720c */ /* 0x008fd60003f25270 */
[----:B------:R-:W-:Y:S01]  /*02c0*/  UISETP.NE.AND UP0, UPT, UR8, URZ, UPT ;  /* 0x0000003f0800728c */ /* 0x000fe2000bf05270 */
[----:B------:R-:W1:Y:S02]  /*02d0*/  FENCE.VIEW.ASYNC.S ;  /* 0x00000000000073c6 */ /* 0x000e640000000000 */
[----:B-1----:R1:W2:Y:S01]  /*02e0*/  @UP1 SYNCS.EXCH.64 URZ, [UR6+0x36400], UR4 ;  /* 0x03640004063f15b2 */ /* 0x0022a20008000100 */
[----:B------:R-:W-:Y:S01]  /*02f0*/  USEL UR38, UR38, 0x2, !UP0 ;  /* 0x0000000226267887 */ /* 0x000fe2000c000000 */
[----:B------:R-:W-:Y:S11]  /*0300*/  @P1 BRA `(.L_x_1154) ;  /* 0x0000000000481947 */ /* 0x000ff60003800000 */
[----:B-1----:R-:W1:Y:S01]  /*0310*/  S2UR UR5, SR_CgaCtaId ;  /* 0x00000000000579c3 */ /* 0x002e620000008800 */
        /* <DEDUP_REMOVED lines=15> */
[----:B------:R3:W1:Y:S02]  /*0410*/  SYNCS.EXCH.64 URZ, [UR8+0x36428], UR4 ;  /* 0x03642804083f75b2 */ /* 0x0006640008000100 */
[----:B---3--:R-:W-:Y:S01]  /*0420*/  NOP ;  /* 0x0000000000007918 */ /* 0x008fe20000000000 */
.L_x_1154:
        /* <DEDUP_REMOVED lines=20> */
.L_x_1155:
[----:B------:R-:W-:Y:S01]  /*0570*/  PLOP3.LUT P0, PT, PT, PT, UP0, 0x80, 0x0 ;  /* 0x000000000000781c */ /* 0x000fe20003f0f008 */
[----:B------:R-:W-:Y:S01]  /*0580*/  NOP ;  /* 0x0000000000007918 */ /* 0x000fe20000000000 */
[----:B-12-45:R-:W-:Y:S11]  /*0590*/  BAR.SYNC.DEFER_BLOCKING 0x0 ;  /* 0x0000000000007b1d */ /* 0x036ff60000010000 */
[----:B------:R-:W-:Y:S05]  /*05a0*/  @!P0 BRA `(.L_x_1156) ;  /* 0x0000005800548947 */ /* 0x000fea0003800000 */
.L_x_1157:
        /* <DEDUP_REMOVED lines=14> */
[----:B------:R-:W1:Y:S01]  /*0690*/  S2UR UR7, SR_CTAID.X ;  /* 0x00000000000779c3 */ /* 0x000e620000002500 */
[----:B------:R-:W-:Y:S01]  /*06a0*/  ULDC UR8, c[0x0][0x280] ;  /* 0x0000a00000087ab9 */ /* 0x000fe20000000800 */
[----:B------:R-:W-:Y:S01]  /*06b0*/  ULDC UR6, c[0x0][0x290] ;  /* 0x0000a40000067ab9 */ /* 0x000fe20000000800 */
[----:B------:R-:W-:Y:S01]  /*06c0*/  ULDC UR4, c[0x0][0x74c] ;  /* 0x0001d30000047ab9 */ /* 0x000fe20000000800 */
        /* <DEDUP_REMOVED lines=19> */
[----:B------:R-:W-:Y:S01]  /*0800*/  CS2R R34, SRZ ;  /* 0x0000000000227805 */ /* 0x000fe2000001ff00 */
[----:B-1----:R-:W-:Y:S02]  /*0810*/  UIMAD UR5, UR7, 0x60, UR8 ;  /* 0x00000060070578a4 */ /* 0x002fe4000f8e0208 */
[----:B------:R-:W-:Y:S02]  /*0820*/  ISETP.LE.AND P1, PT, RZ, UR7, PT ;  /* 0x00000007ff007c0c */ /* 0x000fe4000bf23270 */
[----:B------:R-:W-:-:S02]  /*0830*/  CS2R R32, SRZ ;  /* 0x0000000000207805 */ /* 0x000fc4000001ff00 */
[----:B------:R-:W-:Y:S01]  /*0840*/  CS2R R30, SRZ ;  /* 0x00000000001e7805 */ /* 0x000fe2000001ff00 */
[----:B------:R-:W-:Y:S01]  /*0850*/  UIADD3 UR4, -UR4, UR5, -UR6 ;  /* 0x0000000504047290 */ /* 0x000fe2000fffe906 */
[----:B------:R-:W-:Y:S02]  /*0860*/  CS2R R28, SRZ ;  /* 0x00000000001c7805 */ /* 0x000fe4000001ff00 */
[----:B------:R-:W-:Y:S02]  /*0870*/  CS2R R26, SRZ ;  /* 0x00000000001a7805 */ /* 0x000fe4000001ff00 */
[----:B------:R-:W-:Y:S01]  /*0880*/  CS2R R24, SRZ ;  /* 0x0000000000187805 */ /* 0x000fe2000001ff00 */
[----:B------:R-:W-:Y:S01]  /*0890*/  USHF.R.S32.HI UR5, URZ, 0x1f, UR4 ;  /* 0x0000001f3f057899 */ /* 0x000fe20008011404 */
[----:B------:R-:W-:Y:S02]  /*08a0*/  CS2R R118, SRZ ;  /* 0x0000000000767805 */ /* 0x000fe4000001ff00 */
[----:B------:R-:W-:-:S02]  /*08b0*/  CS2R R116, SRZ ;  /* 0x0000000000747805 */ /* 0x000fc4000001ff00 */
[----:B------:R-:W-:Y:S01]  /*08c0*/  CS2R R114, SRZ ;  /* 0x0000000000727805 */ /* 0x000fe2000001ff00 */
[----:B------:R-:W-:Y:S01]  /*08d0*/  ULEA.HI UR5, UR5, UR4, URZ, 0x6 ;  /* 0x0000000405057291 */ /* 0x000fe2000f8f303f */
[----:B------:R-:W-:Y:S01]  /*08e0*/  CS2R R112, SRZ ;  /* 0x0000000000707805 */ /* 0x000fe2000001ff00 */
[----:B------:R-:W-:Y:S01]  /*08f0*/  UIADD3 UR4, UR8, 0x3f, URZ ;  /* 0x0000003f08047890 */ /* 0x000fe2000fffe03f */
[----:B------:R-:W-:Y:S01]  /*0900*/  CS2R R110, SRZ ;  /* 0x00000000006e7805 */ /* 0x000fe2000001ff00 */
[----:B------:R-:W-:Y:S01]  /*0910*/  USHF.R.S32.HI UR6, URZ, 0x6, UR5 ;  /* 0x000000063f067899 */ /* 0x000fe20008011405 */
[----:B------:R-:W-:Y:S01]  /*0920*/  CS2R R108, SRZ ;  /* 0x00000000006c7805 */ /* 0x000fe2000001ff00 */
[----:B------:R-:W-:Y:S01]  /*0930*/  USHF.R.S32.HI UR5, URZ, 0x1f, UR4 ;  /* 0x0000001f3f057899 */ /* 0x000fe20008011404 */
[----:B------:R-:W-:Y:S01]  /*0940*/  CS2R R106, SRZ ;  /* 0x00000000006a7805 */ /* 0x000fe2000001ff00 */
[----:B------:R-:W-:Y:S01]  /*0950*/  UISETP.LT.AND UP0, UPT, URZ, UR6, UPT ;  /* 0x000000063f00728c */ /* 0x000fe2000bf01270 */
[----:B------:R-:W-:Y:S01]  /*0960*/  CS2R R104, SRZ ;  /* 0x0000000000687805 */ /* 0x000fe2000001ff00 */
[----:B------:R-:W-:Y:S01]  /*0970*/  ULEA.HI UR5, UR5, UR4, URZ, 0x6 ;  /* 0x0000000405057291 */ /* 0x000fe2000f8f303f */
[----:B------:R-:W-:Y:S01]  /*0980*/  CS2R R102, SRZ ;  /* 0x0000000000667805 */ /* 0x000fe2000001ff00 */
[----:B------:R-:W-:Y:S01]  /*0990*/  USEL UR39, URZ, UR6, !UP0 ;  /* 0x000000063f277287 */ /* 0x000fe2000c000000 */
[----:B------:R-:W-:Y:S01]  /*09a0*/  CS2R R100, SRZ ;  /* 0x0000000000647805 */ /* 0x000fe2000001ff00 */
[----:B------:R-:W-:Y:S01]  /*09b0*/  USHF.R.S32.HI UR36, URZ, 0x6, UR5 ;  /* 0x000000063f247899 */ /* 0x000fe20008011405 */
[----:B------:R-:W-:-:S02]  /*09c0*/  CS2R R98, SRZ ;  /* 0x0000000000627805 */ /* 0x000fc4000001ff00 */
[----:B------:R-:W-:Y:S02]  /*09d0*/  CS2R R96, SRZ ;  /* 0x0000000000607805 */ /* 0x000fe4000001ff00 */
[----:B------:R-:W-:Y:S02]  /*09e0*/  CS2R R94, SRZ ;  /* 0x00000000005e7805 */ /* 0x000fe4000001ff00 */
[----:B------:R-:W-:Y:S02]  /*09f0*/  CS2R R92, SRZ ;  /* 0x00000000005c7805 */ /* 0x000fe4000001ff00 */
[----:B------:R-:W-:Y:S02]  /*0a00*/  CS2R R90, SRZ ;  /* 0x00000000005a7805 */ /* 0x000fe4000001ff00 */
[----:B------:R-:W-:Y:S02]  /*0a10*/  CS2R R88, SRZ ;  /* 0x0000000000587805 */ /* 0x000fe4000001ff00 */
[----:B------:R-:W-:-:S02]  /*0a20*/  CS2R R86, SRZ ;  /* 0x0000000000567805 */ /* 0x000fc4000001ff00 */
[----:B------:R-:W-:Y:S01]  /*0a30*/  CS2R R84, SRZ ;  /* 0x0000000000547805 */ /* 0x000fe2000001ff00 */
[----:B------:R-:W-:Y:S01]  /*0a40*/  IMAD.MOV.U32 R83, RZ, RZ, RZ ;  /* 0x000000ffff537224 */ /* 0x000fe200078e00ff */
[----:B------:R-:W-:Y:S06]  /*0a50*/  @!P1 BRA `(.L_x_1158) ;  /* 0x0000000000289947 */ /* 0x000fec0003800000 */
[----:B------:R-:W-:Y:S01]  /*0a60*/  UIMAD UR4, UR7, 0x60, UR8 ;  /* 0x00000060070478a4 */ /* 0x000fe2000f8e0208 */
[----:B------:R-:W-:-:S03]  /*0a70*/  ULDC UR5, c[0x0][0x290] ;  /* 0x0000a40000057ab9 */ /* 0x000fc60000000800 */
[----:B------:R-:W-:-:S03]  /*0a80*/  UIADD3 UR4, -UR5, 0x9f, UR4 ;  /* 0x0000009f05047890 */ /* 0x000fc6000fffe104 */
[----:B------:R-:W-:Y:S02]  /*0a90*/  ULDC UR5, c[0x0][0x748] ;  /* 0x0001d20000057ab9 */ /* 0x000fe40000000800 */
[----:B------:R-:W-:-:S04]  /*0aa0*/  UIADD3 UR4, UR4, UR5, URZ ;  /* 0x0000000504047290 */ /* 0x000fc8000fffe03f */
[----:B------:R-:W-:-:S04]  /*0ab0*/  USHF.R.S32.HI UR5, URZ, 0x1f, UR4 ;  /* 0x0000001f3f057899 */ /* 0x000fc80008011404 */
[----:B------:R-:W-:-:S04]  /*0ac0*/  ULEA.HI UR5, UR5, UR4, URZ, 0x6 ;  /* 0x0000000405057291 */ /* 0x000fc8000f8f303f */
[----:B------:R-:W-:-:S04]  /*0ad0*/  USHF.R.S32.HI UR5, URZ, 0x6, UR5 ;  /* 0x000000063f057899 */ /* 0x000fc80008011405 */
[----:B------:R-:W-:-:S04]  /*0ae0*/  UISETP.LT.AND UP0, UPT, UR36, UR5, UPT ;  /* 0x000000052400728c */ /* 0x000fc8000bf01270 */
[----:B------:R-:W-:-:S12]  /*0af0*/  USEL UR36, UR36, UR5, UP0 ;  /* 0x0000000524247287 */ /* 0x000fd80008000000 */
.L_x_1158:
[----:B------:R-:W-:Y:S01]  /*0b00*/  UISETP.GT.AND UP0, UPT, UR36, UR39, UPT ;  /* 0x000000272400728c */ /* 0x000fe2000bf04270 */
[----:B------:R-:W-:Y:S01]  /*0b10*/  IMAD.MOV.U32 R82, RZ, RZ, RZ ;  /* 0x000000ffff527224 */ /* 0x000fe200078e00ff */
[----:B------:R-:W-:Y:S02]  /*0b20*/  CS2R R80, SRZ ;  /* 0x0000000000507805 */ /* 0x000fe4000001ff00 */
[----:B------:R-:W-:Y:S02]  /*0b30*/  CS2R R78, SRZ ;  /* 0x00000000004e7805 */ /* 0x000fe4000001ff00 */
[----:B------:R-:W-:Y:S02]  /*0b40*/  CS2R R76, SRZ ;  /* 0x00000000004c7805 */ /* 0x000fe4000001ff00 */
[----:B------:R-:W-:Y:S02]  /*0b50*/  CS2R R74, SRZ ;  /* 0x00000000004a7805 */ /* 0x000fe4000001ff00 */
[----:B------:R-:W-:-:S02]  /*0b60*/  PLOP3.LUT P1, PT, PT, PT, UP0, 0x80, 0x0 ;  /* 0x000000000000781c */ /* 0x000fc40003f2f008 */
[----:B------:R-:W-:-:S11]  /*0b70*/  CS2R R72, SRZ ;  /* 0x0000000000487805 */ /* 0x000fd6000001ff00 */
[----:B------:R-:W-:Y:S05]  /*0b80*/  @!P1 BRA `(.L_x_1159) ;  /* 0x0000003400849947 */ /* 0x000fea0003800000 */
[----:B------:R-:W1:Y:S01]  /*0b90*/  S2UR UR4, SR_CgaCtaId ;  /* 0x00000000000479c3 */ /* 0x000e620000008800 */
[----:B------:R-:W-:Y:S01]  /*0ba0*/  UMOV UR37, 0x400 ;  /* 0x0000040000257882 */ /* 0x000fe20000000000 */
[----:B------:R-:W-:Y:S01]  /*0bb0*/  ULDC UR43, c[0x0][0x290] ;  /* 0x0000a400002b7ab9 */ /* 0x000fe20000000800 */
[----:B------:R-:W-:Y:S01]  /*0bc0*/  ULDC UR44, c[0x0][0x750] ;  /* 0x0001d400002c7ab9 */ /* 0x000fe20000000800 */
[----:B------:R-:W-:Y:S01]  /*0bd0*/  ULDC UR45, c[0x0][0x744] ;  /* 0x0001d100002d7ab9 */ /* 0x000fe20000000800 */
[----:B------:R-:W-:Y:S01]  /*0be0*/  ULDC.64 UR40, c[0x0][0x748] ;  /* 0x0001d20000287ab9 */ /* 0x000fe20000000a00 */
        /* <DEDUP_REMOVED lines=21> */
.L_x_1161:
        /* <DEDUP_REMOVED lines=15> */
.L_x_1160:
        /* <DEDUP_REMOVED lines=20> */
.L_x_1163:
        /* <DEDUP_REMOVED lines=15> */
.L_x_1162:
        /* <DEDUP_REMOVED lines=8> */
.L_x_1283:
[----:B------:R-:W-:Y:S02]  /*10e0*/  SHF.L.U32 R10, RZ, 0x1f, RZ ;  /* 0x0000001fff0a7819 */ /* 0x000fe400000006ff */
[CC--:B------:R-:W-:Y:S02]  /*10f0*/  LEA.HI R4, R3.reuse, R0.reuse, RZ, 0x4 ;  /* 0x0000000003047211 */ /* 0x0c0fe400078f20ff */
[----:B------:R-:W3:Y:S01]  /*1100*/  SYNCS.PHASECHK.TRANS64.TRYWAIT P0, [UR37+0x36400], R10 ;  /* 0x0364000aff0075a7 */ /* 0x000ee20008000165 */
[----:B------:R-:W-:Y:S01]  /*1110*/  LEA.HI R6, R3, R0, RZ, 0x5 ;  /* 0x0000000003067211 */ /* 0x000fe200078f28ff */
[----:B--2---:R-:W-:Y:S01]  /*1120*/  IMAD.HI R3, R14, 0x55555556, RZ ;  /* 0x555555560e037827 */ /* 0x004fe200078e02ff */
[----:B------:R-:W-:Y:S02]  /*1130*/  LOP3.LUT R7, R4, 0xfffffff0, RZ, 0xc0, !PT ;  /* 0xfffffff004077812 */ /* 0x000fe400078ec0ff */
[--C-:B------:R-:W-:Y:S02]  /*1140*/  SHF.R.S32.HI R8, RZ, 0x5, R6.reuse ;  /* 0x00000005ff087819 */ /* 0x100fe40000011406 */
[----:B------:R-:W-:Y:S01]  /*1150*/  SHF.R.S32.HI R11, RZ, 0x1f, R6 ;  /* 0x0000001fff0b7819 */ /* 0x000fe20000011406 */
[----:B------:R-:W-:Y:S01]  /*1160*/  IMAD.IADD R7, R0, 0x1, -R7 ;  /* 0x0000000100077824 */ /* 0x000fe200078e0a07 */
[----:B------:R-:W-:-:S02]  /*1170*/  LOP3.LUT R5, R2, 0xffffff80, RZ, 0xc0, !PT ;  /* 0xffffff8002057812 */ /* 0x000fc400078ec0ff */
[----:B------:R-:W-:Y:S02]  /*1180*/  LEA.HI R9, R3, R3, RZ, 0x1 ;  /* 0x0000000303097211 */ /* 0x000fe400078f08ff */
[----:B------:R-:W-:Y:S01]  /*1190*/  LEA.HI R11, R11, R8, RZ, 0x2 ;  /* 0x000000080b0b7211 */ /* 0x000fe200078f10ff */
[----:B------:R-:W-:Y:S01]  /*11a0*/  IMAD.IADD R0, R0, 0x1, -R5 ;  /* 0x0000000100007824 */ /* 0x000fe200078e0a05 */
[----:B------:R-:W-:Y:S01]  /*11b0*/  LEA.HI R2, R7, R7, RZ, 0x1 ;  /* 0x0000000707027211 */ /* 0x000fe200078f08ff */
[----:B------:R-:W-:Y:S01]  /*11c0*/  IMAD R9, R9, -0x3, R14 ;  /* 0xfffffffd09097824 */ /* 0x000fe200078e020e */
[----:B------:R-:W-:Y:S01]  /*11d0*/  LOP3.LUT R11, R11, 0x3ffffc, RZ, 0xc0, !PT ;  /* 0x003ffffc0b0b7812 */ /* 0x000fe200078ec0ff */
[----:B---3--:R-:W-:Y:S06]  /*11e0*/  @P0 BRA `(.L_x_1165) ;  /* 0x0000000000080947 */ /* 0x008fec0003800000 */
[----:B------:R-:W2:Y:S02]  /*11f0*/  SYNCS.PHASECHK.TRANS64.TRYWAIT P0, [UR37+0x36400], R10 ;  /* 0x0364000aff0075a7 */ /* 0x000ea40008000165 */
[----:B--2---:R-:W-:Y:S05]  /*1200*/  @!P0 BRA `(.L_x_1166) ;  /* 0x0000008400008947 */ /* 0x004fea0003800000 */
.L_x_1165:
[--C-:B------:R-:W-:Y:S01]  /*1210*/  SHF.R.S32.HI R5, RZ, 0x1, R2.reuse ;  /* 0x00000001ff057819 */ /* 0x100fe20000011402 */
[----:B------:R-:W3:Y:S01]  /*1220*/  S2R R14, SR_CTAID.X ;  /* 0x00000000000e7919 */ /* 0x000ee20000002500 */
[----:B------:R-:W-:Y:S01]  /*1230*/  SHF.R.S32.HI R6, RZ, 0x1f, R2 ;  /* 0x0000001fff067819 */ /* 0x000fe20000011402 */
[----:B------:R-:W-:Y:S01]  /*1240*/  IMAD.IADD R15, R8, 0x1, -R11 ;  /* 0x00000001080f7824 */ /* 0x000fe200078e0a0b */
[----:B------:R-:W-:Y:S01]  /*1250*/  SHF.R.S32.HI R8, RZ, 0x1f, R7 ;  /* 0x0000001fff087819 */ /* 0x000fe20000011407 */
[C---:B--2---:R-:W-:Y:S01]  /*1260*/  IMAD.HI R10, R13.reuse, 0x55555556, RZ ;  /* 0x555555560d0a7827 */ /* 0x044fe200078e02ff */
[----:B------:R-:W-:Y:S01]  /*1270*/  LEA.HI R6, R6, R5, RZ, 0x2 ;  /* 0x0000000506067211 */ /* 0x000fe200078f10ff */
[----:B------:R-:W-:Y:S01]  /*1280*/  ULDC UR4, c[0x0][0x290] ;  /* 0x0000a40000047ab9 */ /* 0x000fe20000000800 */
[----:B------:R-:W-:Y:S01]  /*1290*/  LOP3.LUT R2, R2, 0x7fffffe, RZ, 0xc0, !PT ;  /* 0x07fffffe02027812 */ /* 0x000fe200078ec0ff */
[----:B------:R-:W-:Y:S01]  /*12a0*/  IMAD R16, R13, 0x400, R0 ;  /* 0x000004000d107824 */ /* 0x000fe200078e0200 */
[----:B------:R-:W-:Y:S01]  /*12b0*/  LOP3.LUT R6, R6, 0xfffffffc, RZ, 0xc0, !PT ;  /* 0xfffffffc06067812 */ /* 0x000fe200078ec0ff */
[----:B------:R-:W-:Y:S01]  /*12c0*/  IMAD.MOV.U32 R17, RZ, RZ, 0x20 ;  /* 0x00000020ff117424 */ /* 0x000fe200078e00ff */
[----:B------:R-:W-:Y:S01]  /*12d0*/  LEA.HI R8, R8, R7, RZ, 0x3 ;  /* 0x0000000708087211 */ /* 0x000fe200078f18ff */
[----:B------:R-:W-:Y:S01]  /*12e0*/  IMAD.IADD R11, R7, 0x1, -R2 ;  /* 0x00000001070b7824 */ /* 0x000fe200078e0a02 */
[----:B------:R-:W-:Y:S01]  /*12f0*/  SHF.R.S32.HI R3, RZ, 0x1f, R0 ;  /* 0x0000001fff037819 */ /* 0x000fe20000011400 */
[----:B------:R-:W-:Y:S01]  /*1300*/  IMAD.IADD R6, R5, 0x1, -R6 ;  /* 0x0000000105067824 */ /* 0x000fe200078e0a06 */
[----:B------:R-:W-:Y:S01]  /*1310*/  SHF.R.S32.HI R4, RZ, 0x4, R4 ;  /* 0x00000004ff047819 */ /* 0x000fe20000011404 */
[----:B------:R-:W-:Y:S01]  /*1320*/  IMAD.SHL.U32 R8, R8, 0x20, RZ ;  /* 0x0000002008087824 */ /* 0x000fe200078e00ff */
[----:B------:R-:W-:Y:S01]  /*1330*/  LEA.HI R2, R3, R0, RZ, 0x2 ;  /* 0x0000000003027211 */ /* 0x000fe200078f10ff */
[----:B------:R-:W-:Y:S01]  /*1340*/  IMAD.SHL.U32 R7, R6, 0x40, RZ ;  /* 0x0000004006077824 */ /* 0x000fe200078e00ff */
[----:B------:R-:W-:Y:S01]  /*1350*/  LEA.HI R12, R10, R10, RZ, 0x1 ;  /* 0x0000000a0a0c7211 */ /* 0x000fe200078f08ff */
[----:B------:R-:W-:Y:S01]  /*1360*/  IMAD.SHL.U32 R10, R4, 0x8, RZ ;  /* 0x00000008040a7824 */ /* 0x000fe200078e00ff */
[--C-:B------:R-:W-:Y:S01]  /*1370*/  SHF.R.S32.HI R4, RZ, 0x2, R2.reuse ;  /* 0x00000002ff047819 */ /* 0x100fe20000011402 */
[----:B------:R-:W-:Y:S01]  /*1380*/  ULDC UR5, c[0x0][0x280] ;  /* 0x0000a00000057ab9 */ /* 0x000fe20000000800 */
[----:B------:R-:W-:Y:S01]  /*1390*/  SHF.R.S32.HI R5, RZ, 0x1f, R2 ;  /* 0x0000001fff057819 */ /* 0x000fe20000011402 */
[----:B------:R-:W-:Y:S01]  /*13a0*/  IMAD R12, R12, -0x3, R13 ;  /* 0xfffffffd0c0c7824 */ /* 0x000fe200078e020d */
[----:B------:R-:W-:-:S02]  /*13b0*/  LOP3.LUT R8, R8, 0x7fffff00, RZ, 0xc0, !PT ;  /* 0x7fffff0008087812 */ /* 0x000fc400078ec0ff */
[----:B------:R-:W-:Y:S02]  /*13c0*/  CS2R R70, SRZ ;  /* 0x0000000000467805 */ /* 0x000fe4000001ff00 */
[----:B------:R-:W-:Y:S02]  /*13d0*/  LEA.HI R5, R5, R4, RZ, 0x3 ;  /* 0x0000000405057211 */ /* 0x000fe400078f18ff */
[----:B------:R-:W-:Y:S02]  /*13e0*/  CS2R R68, SRZ ;  /* 0x0000000000447805 */ /* 0x000fe4000001ff00 */
[----:B------:R-:W-:Y:S01]  /*13f0*/  LOP3.LUT R7, R7, 0xc0, RZ, 0xc0, !PT ;  /* 0x000000c007077812 */ /* 0x000fe200078ec0ff */
[----:B------:R-:W-:Y:S01]  /*1400*/  IMAD R8, R13, 0x800, R8 ;  /* 0x000008000d087824 */ /* 0x000fe200078e0208 */
[----:B------:R-:W-:Y:S01]  /*1410*/  LOP3.LUT R5, R5, 0xfffffff8, RZ, 0xc0, !PT ;  /* 0xfffffff805057812 */ /* 0x000fe200078ec0ff */
[----:B---3--:R-:W-:Y:S01]  /*1420*/  IMAD R14, R14, -0x60, RZ ;  /* 0xffffffa00e0e7824 */ /* 0x008fe200078e02ff */
[----:B-1----:R-:W-:Y:S01]  /*1430*/  LOP3.LUT R13, R2, 0x7ffffffc, RZ, 0xc0, !PT ;  /* 0x7ffffffc020d7812 */ /* 0x002fe200078ec0ff */
[----:B------:R-:W-:Y:S01]  /*1440*/  IMAD R8, R11, 0x20, R8 ;  /* 0x000000200b087824 */ /* 0x000fe200078e0208 */
[----:B------:R-:W-:Y:S01]  /*1450*/  LOP3.LUT R10, R7, 0x8, R10, 0xf8, !PT ;  /* 0x00000008070a7812 */ /* 0x000fe200078ef80a */
[----:B------:R-:W-:Y:S01]  /*1460*/  IMAD.IADD R4, R4, 0x1, -R5 ;  /* 0x0000000104047824 */ /* 0x000fe200078e0a05 */
[----:B------:R-:W-:Y:S01]  /*1470*/  SHF.R.U32.HI R7, RZ, 0x3, R7 ;  /* 0x00000003ff077819 */ /* 0x000fe20000011607 */
[----:B------:R-:W-:Y:S01]  /*1480*/  IMAD.IADD R13, R0, 0x1, -R13 ;  /* 0x00000001000d7824 */ /* 0x000fe200078e0a0d */
[----:B------:R-:W-:Y:S01]  /*1490*/  LEA.HI R3, R3, R0, RZ, 0x5 ;  /* 0x0000000003037211 */ /* 0x000fe200078f28ff */
[----:B------:R-:W-:Y:S01]  /*14a0*/  IMAD R8, R15, 0x200, R8 ;  /* 0x000002000f087824 */ /* 0x000fe200078e0208 */
[----:B------:R-:W-:Y:S01]  /*14b0*/  LOP3.LUT R5, R10, R7, RZ, 0x3c, !PT ;  /* 0x000000070a057212 */ /* 0x000fe200078e3cff */
[----:B------:R-:W-:Y:S01]  /*14c0*/  IMAD R11, R12, 0x10, R13 ;  /* 0x000000100c0b7824 */ /* 0x000fe200078e020d */
[----:B------:R-:W-:Y:S01]  /*14d0*/  LOP3.LUT P0, RZ, R6, 0x2, RZ, 0xc0, !PT ;  /* 0x0000000206ff7812 */ /* 0x000fe2000780c0ff */
[----:B------:R-:W-:Y:S01]  /*14e0*/  IMAD.U32 R15, RZ, RZ, UR38 ;  /* 0x00000026ff0f7e24 */ /* 0x000fe2000f8e00ff */
[----:B------:R-:W-:Y:S01]  /*14f0*/  SHF.R.S32.HI R3, RZ, 0x5, R3 ;  /* 0x00000005ff037819 */ /* 0x000fe20000011403 */
[----:B------:R-:W-:Y:S01]  /*1500*/  IMAD.IADD R10, R8, 0x1, R5 ;  /* 0x00000001080a7824 */ /* 0x000fe200078e0205 */
[----:B------:R-:W-:Y:S01]  /*1510*/  IADD3.X R6, R14, UR4, RZ, PT, !PT ;  /* 0x000000040e067c10 */ /* 0x000fe2000bffe4ff */
[----:B------:R-:W-:Y:S01]  /*1520*/  IMAD.SHL.U32 R11, R11, 0x2, RZ ;  /* 0x000000020b0b7824 */ /* 0x000fe200078e00ff */
[----:B------:R-:W-:Y:S01]  /*1530*/  SEL R17, R17, 0xffffffe0, !P0 ;  /* 0xffffffe011117807 */ /* 0x000fe20004000000 */
[----:B------:R-:W-:Y:S01]  /*1540*/  IMAD.SHL.U32 R0, R16, 0x4, RZ ;  /* 0x0000000410007824 */ /* 0x000fe200078e00ff */
[----:B------:R-:W-:Y:S01]  /*1550*/  LEA R10, R10, UR37, 0x1 ;  /* 0x000000250a0a7c11 */ /* 0x000fe2000f8e08ff */
[----:B------:R-:W-:Y:S01]  /*1560*/  IMAD R7, R3, 0x10, R4 ;  /* 0x0000001003077824 */ /* 0x000fe200078e0204 */
[--C-:B------:R-:W-:Y:S01]  /*1570*/  IADD3 R6, R6, -UR5, -R11.reuse ;  /* 0x8000000506067c10 */ /* 0x100fe2000fffe80b */
[----:B------:R-:W-:Y:S01]  /*1580*/  IMAD.IADD R12, R14, 0x1, -R11 ;  /* 0x000000010e0c7824 */ /* 0x000fe200078e0a0b */
[----:B------:R-:W-:Y:S01]  /*1590*/  IADD3 R13, -R11, UR4, R14 ;  /* 0x000000040b0d7c10 */ /* 0x000fe2000fffe10e */
[----:B------:R-:W-:Y:S01]  /*15a0*/  IMAD.MOV.U32 R8, RZ, RZ, RZ ;  /* 0x000000ffff087224 */ /* 0x000fe200078e00ff */
[----:B------:R-:W-:Y:S01]  /*15b0*/  CS2R R66, SRZ ;  /* 0x0000000000427805 */ /* 0x000fe2000001ff00 */
[----:B------:R-:W-:Y:S01]  /*15c0*/  IMAD.MOV.U32 R3, RZ, RZ, RZ ;  /* 0x000000ffff037224 */ /* 0x000fe200078e00ff */
        /* <DEDUP_REMOVED lines=46> */
[----:B------:R-:W-:Y:S02]  /*18b0*/  LOP3.LUT R15, R15, 0x1, RZ, 0xfc, !PT ;  /* 0x000000010f0f7812 */ /* 0x000fe400078efcff */
[----:B------:R-:W-:Y:S02]  /*18c0*/  LEA R0, R0, UR37, 0x2 ;  /* 0x0000002500007c11 */ /* 0x000fe4000f8e10ff */
[----:B------:R-:W-:-:S07]  /*18d0*/  IADD3 R11, R17, 0x30400, R10 ;  /* 0x00030400110b7810 */ /* 0x000fce0007ffe00a */
.L_x_1185:
[----:B------:R-:W-:Y:S01]  /*18e0*/  ISETP.NE.AND P0, PT, R15, 0x3, PT ;  /* 0x000000030f00780c */ /* 0x000fe20003f05270 */
[----:B------:R-:W-:-:S12]  /*18f0*/  YIELD ;  /* 0x0000000000007946 */ /* 0x000fd80003800000 */
[----:B------:R-:W-:Y:S05]  /*1900*/  @!P0 BRA `(.L_x_1167) ;  /* 0x0000000000048947 */ /* 0x000fea0003800000 */
[----:B------:R-:W-:Y:S01]  /*1910*/  BPT.TRAP 0x1 ;  /* 0x000000040000795c */ /* 0x000fe20000300000 */
.L_x_1167:
[----:B------:R-:W-:Y:S02]  /*1920*/  LEA R4, R3, UR37, 0x3 ;  /* 0x0000002503047c11 */ /* 0x000fe4000f8e18ff */
[----:B------:R-:W-:-:S04]  /*1930*/  SHF.L.U32 R17, R8, 0x1f, RZ ;  /* 0x0000001f08117819 */ /* 0x000fc800000006ff */
[----:B------:R1:W2:Y:S01]  /*1940*/  SYNCS.PHASECHK.TRANS64.TRYWAIT P1, [R4+URZ+0x36410], R17 ;  /* 0x03641011040075a7 */ /* 0x0002a2000802017f */
[----:B------:R-:W-:Y:S05]  /*1950*/  @!P0 BRA `(.L_x_1168) ;  /* 0x0000000000048947 */ /* 0x000fea0003800000 */
[----:B------:R-:W-:Y:S01]  /*1960*/  BPT.TRAP 0x1 ;  /* 0x000000040000795c */ /* 0x000fe20000300000 */
.L_x_1168:
[----:B--2---:R-:W-:Y:S05]  /*1970*/  @P1 BRA `(.L_x_1169) ;  /* 0x0000000000081947 */ /* 0x004fea0003800000 */
[----:B------:R-:W2:Y:S02]  /*1980*/  SYNCS.PHASECHK.TRANS64.TRYWAIT P1, [R4+URZ+0x36410], R17 ;  /* 0x03641011040075a7 */ /* 0x000ea4000802017f */
[----:B--2---:R-:W-:Y:S05]  /*1990*/  @!P1 BRA `(.L_x_1170) ;  /* 0x0000007c00309947 */ /* 0x004fea0003800000 */
.L_x_1169:
        /* <DEDUP_REMOVED lines=103> */
.L_x_1171:
[----:B---3--:R-:W-:-:S04]  /*2010*/  SHF.L.U32 R16, R5, 0x1f, RZ ;  /* 0x0000001f05107819 */ /* 0x008fc800000006ff */
[----:B------:R3:W1:Y:S01]  /*2020*/  SYNCS.PHASECHK.TRANS64.TRYWAIT P1, [UR37+0x36430], R16 ;  /* 0x03643010ff0075a7 */ /* 0x0006620008020165 */
[----:B------:R-:W-:Y:S05]  /*2030*/  @!P0 BRA `(.L_x_1172) ;  /* 0x0000000000048947 */ /* 0x000fea0003800000 */
[----:B------:R-:W-:Y:S01]  /*2040*/  BPT.TRAP 0x1 ;  /* 0x000000040000795c */ /* 0x000fe20000300000 */
.L_x_1172:
[----:B-1----:R-:W-:Y:S05]  /*2050*/  @P1 BRA `(.L_x_1173) ;  /* 0x0000000000081947 */ /* 0x002fea0003800000 */
[----:B------:R-:W1:Y:S02]  /*2060*/  SYNCS.PHASECHK.TRANS64.TRYWAIT P1, [UR37+0x36430], R16 ;  /* 0x03643010ff0075a7 */ /* 0x000e640008020165 */
[----:B-1----:R-:W-:Y:S05]  /*2070*/  @!P1 BRA `(.L_x_1174) ;  /* 0x00000074008c9947 */ /* 0x002fea0003800000 */
.L_x_1173:
[----:B------:R-:W-:Y:S01]  /*2080*/  UIADD3 UR5, UR37, 0x2a000, URZ ;  /* 0x0002a00025057890 */ /* 0x000fe2000fffe03f */
[----:B------:R-:W-:Y:S01]  /*2090*/  WARPGROUP.ARRIVE ;  /* 0x00000000000079c5 */ /* 0x000fe20000000000 */
[----:B------:R-:W-:Y:S01]  /*20a0*/  UIADD3 UR4, UR4, 0x9000, URZ ;  /* 0x0000900004047890 */ /* 0x000fe2000fffe03f */
[----:B---3--:R-:W-:Y:S01]  /*20b0*/  IMAD.U32 R16, RZ, RZ, UR39 ;  /* 0x00000027ff107e24 */ /* 0x008fe2000f8e00ff */
[----:B------:R-:W-:Y:S01]  /*20c0*/  USHF.R.U32.HI UR5, URZ, 0x4, UR5 ;  /* 0x000000043f057899 */ /* 0x000fe20008011605 */
[----:B------:R-:W-:Y:S01]  /*20d0*/  VIADD R20, R6, UR41 ;  /* 0x0000002906147c36 */ /* 0x000fe20008000000 */
[----:B------:R-:W-:Y:S01]  /*20e0*/  USHF.R.U32.HI UR4, URZ, 0x4, UR4 ;  /* 0x000000043f047899 */ /* 0x000fe20008011604 */
[----:B------:R-:W-:Y:S01]  /*20f0*/  IMAD R19, R16, 0x40, R7 ;  /* 0x0000004010137824 */ /* 0x000fe200078e0207 */
[----:B------:R-:W-:Y:S02]  /*2100*/  ULOP3.LUT UR5, UR5, 0x3fff, URZ, 0xc0, !UPT ;  /* 0x00003fff05057892 */ /* 0x000fe4000f8ec03f */
[----:B------:R-:W-:-:S02]  /*2110*/  ULOP3.LUT UR6, UR4, 0x3fff, URZ, 0xc0, !UPT ;  /* 0x00003fff04067892 */ /* 0x000fc4000f8ec03f */
[----:B------:R-:W-:Y:S01]  /*2120*/  ULOP3.LUT UR4, UR5, 0x10000, URZ, 0xfc, !UPT ;  /* 0x0001000005047892 */ /* 0x000fe2000f8efc3f */
[----:B--2---:R-:W-:Y:S01]  /*2130*/  VIADDMNMX R17, R19, R20, R13, PT ;  /* 0x0000001413117246 */ /* 0x004fe2000380010d */
[----:B------:R-:W-:Y:S01]  /*2140*/  ULOP3.LUT UR6, UR6, 0x10000, URZ, 0xfc, !UPT ;  /* 0x0001000006067892 */ /* 0x000fe2000f8efc3f */
[----:B------:R-:W-:Y:S01]  /*2150*/  UMOV UR5, 0x40000040 ;  /* 0x4000004000057882 */ /* 0x000fe20000000000 */
[----:B------:R-:W-:Y:S02]  /*2160*/  UMOV UR7, 0x40000040 ;  /* 0x4000004000077882 */ /* 0x000fe40000000000 */
[----:B------:R-:W-:Y:S02]  /*2170*/  UIADD3 UR10, UR6, 0x2, URZ ;  /* 0x00000002060a7890 */ /* 0x000fe4000fffe03f */
[----:B------:R-:W-:Y:S01]  /*2180*/  UIADD3 UR8, UR4, 0x2, URZ ;  /* 0x0000000204087890 */ /* 0x000fe2000fffe03f */
[----:B------:R-:W-:Y:S02]  /*2190*/  UMOV UR11, 0x40000040 ;  /* 0x40000040000b7882 */ /* 0x000fe40000000000 */
[----:B------:R-:W-:Y:S01]  /*21a0*/  HGMMA.64x32x16.F32 R120, gdesc[UR4], RZ, !UPT, gsb0 ;  /* 0x00600000047879f0 */ /* 0x000fe2000c0008ff */
[----:B------:R-:W-:Y:S01]  /*21b0*/  UMOV UR9, 0x40000040 ;  /* 0x4000004000097882 */ /* 0x000fe20000000000 */
[----:B------:R-:W-:Y:S01]  /*21c0*/  UMOV UR7, 0x40000040 ;  /* 0x4000004000077882 */ /* 0x000fe20000000000 */
[----:B------:R-:W-:Y:S01]  /*21d0*/  UMOV UR5, 0x40000040 ;  /* 0x4000004000057882 */ /* 0x000fe20000000000 */
[----:B------:R-:W-:-:S06]  /*21e0*/  UISETP.GE.AND UP1, UPT, UR44, 0x1, UPT ;  /* 0x000000012c00788c */ /* 0x000fcc000bf26270 */
[----:B------:R-:W-:Y:S01]  /*21f0*/  PLOP3.LUT P1, PT, PT, PT, UP1, 0x40, 0x0 ;  /* 0x000000000000781c */ /* 0x000fe20003f2e818 */
        /* <DEDUP_REMOVED lines=63> */
[----:B------:R-:W-:Y:S02]  /*25f0*/  UIADD3 UR6, UR6, 0x606, URZ ;  /* 0x0000060606067890 */ /* 0x000fe4000fffe03f */
[----:B------:R-:W-:Y:S01]  /*2600*/  UIADD3 UR4, UR4, 0x406, URZ ;  /* 0x0000040604047890 */ /* 0x000fe2000fffe03f */
[----:B------:R-:W-:Y:S02]  /*2610*/  WARPGROUP.DEPBAR.LE gsb0, 0x0 ;  /* 0x00008000000079c5 */ /* 0x000fe40000010000 */
[----:B------:R-:W-:-:S06]  /*2620*/  WARPGROUP.ARRIVE ;  /* 0x00000000000079c5 */ /* 0x000fcc0000000000 */
[----:B------:R-:W-:Y:S03]  /*2630*/  HGMMA.64x32x16.F32 R120, gdesc[UR8], R120, gsb0 ;  /* 0x00600000087879f0 */ /* 0x000fe60008000878 */
[----:B------:R-:W-:Y:S02]  /*2640*/  WARPGROUP.DEPBAR.LE gsb0, 0x0 ;  /* 0x00008000000079c5 */ /* 0x000fe40000010000 */
[----:B------:R-:W-:-:S06]  /*2650*/  WARPGROUP.ARRIVE ;  /* 0x00000000000079c5 */ /* 0x000fcc0000000000 */
[----:B------:R-:W-:Y:S01]  /*2660*/  HGMMA.64x32x16.F32 R120, gdesc[UR4], R120, gsb0 ;  /* 0x00600000047879f0 */ /* 0x000fe20008000878 */
[----:B------:R-:W-:-:S06]  /*2670*/  ULOP3.LUT UR4, URZ, UR40, URZ, 0x33, !UPT ;  /* 0x000000283f047292 */ /* 0x000fcc000f8e333f */
[----:B------:R-:W-:-:S04]  /*2680*/  VIADD R18, R6, UR4 ;  /* 0x0000000406127c36 */ /* 0x000fc80008000000 */
[----:B------:R-:W-:Y:S01]  /*2690*/  IMAD.IADD R16, R19, 0x1, R18 ;  /* 0x0000000113107824 */ /* 0x000fe200078e0212 */
[----:B------:R-:W-:Y:S02]  /*26a0*/  WARPGROUP.DEPBAR.LE gsb0, 0x0 ;  /* 0x00008000000079c5 */ /* 0x000fe40000010000 */
[----:B------:R-:W-:Y:S05]  /*26b0*/  @P1 BRA `(.L_x_1175) ;  /* 0x0000000000641947 */ /* 0x000fea0003800000 */
[----:B------:R-:W1:Y:S01]  /*26c0*/  LDC R16, c[0x0][0x280] ;  /* 0x0000a000ff107b82 */ /* 0x000e620000000800 */
[----:B------:R-:W-:Y:S01]  /*26d0*/  BSSY B0, `(.L_x_1176) ;  /* 0x0000013000007945 */ /* 0x000fe20003800000 */
[----:B-1----:R-:W-:-:S04]  /*26e0*/  IADD3 R23, R19, UR43, -R16 ;  /* 0x0000002b13177c10 */ /* 0x002fc8000fffe810 */
[----:B------:R-:W-:-:S13]  /*26f0*/  ISETP.GT.AND P1, PT, R23, -0x1, PT ;  /* 0xffffffff1700780c */ /* 0x000fda0003f24270 */
[----:B------:R-:W-:Y:S05]  /*2700*/  @P1 BRA `(.L_x_1177) ;  /* 0x0000000000241947 */ /* 0x000fea0003800000 */
[----:B------:R-:W-:Y:S01]  /*2710*/  UISETP.NE.AND UP0, UPT, UR44, 0x1, UPT ;  /* 0x000000012c00788c */ /* 0x000fe2000bf05270 */
[----:B------:R-:W-:-:S05]  /*2720*/  LOP3.LUT R23, RZ, R23, RZ, 0x33, !PT ;  /* 0x00000017ff177212 */ /* 0x000fca00078e33ff */
[----:B------:R-:W-:-:S05]  /*2730*/  PLOP3.LUT P1, PT, PT, PT, UP0, 0x80, 0x0 ;  /* 0x000000000000781c */ /* 0x000fca0003f2f008 */
[----:B------:R-:W-:-:S08]  /*2740*/  @UP0 ULDC UR5, c[0x0][0x754] ;  /* 0x0001d50000050ab9 */ /* 0x000fd00000000800 */
[----:B------:R-:W-:Y:S01]  /*2750*/  @P1 IMAD.HI.U32 R16, R23, UR5, RZ ;  /* 0x0000000517101c27 */ /* 0x000fe2000f8e00ff */
[----:B------:R-:W-:-:S04]  /*2760*/  @UP0 ULDC UR5, c[0x0][0x758] ;  /* 0x0001d60000050ab9 */ /* 0x000fc80000000800 */
[----:B------:R-:W-:-:S04]  /*2770*/  @P1 SHF.R.U32.HI R23, RZ, UR5, R16 ;  /* 0x00000005ff171c19 */ /* 0x000fc80008011610 */
[----:B------:R-:W-:Y:S01]  /*2780*/  LOP3.LUT R23, RZ, R23, RZ, 0x33, !PT ;  /* 0x00000017ff177212 */ /* 0x000fe200078e33ff */
[----:B------:R-:W-:Y:S06]  /*2790*/  BRA `(.L_x_1178) ;  /* 0x0000000000187947 */ /* 0x000fec0003800000 */
.L_x_1177:
[----:B------:R-:W-:-:S06]  /*27a0*/  UISETP.NE.AND UP0, UPT, UR44, 0x1, UPT ;  /* 0x000000012c00788c */ /* 0x000fcc000bf05270 */
[----:B------:R-:W-:-:S05]  /*27b0*/  PLOP3.LUT P1, PT, PT, PT, UP0, 0x80, 0x0 ;  /* 0x000000000000781c */ /* 0x000fca0003f2f008 */
[----:B------:R-:W-:-:S08]  /*27c0*/  @UP0 ULDC UR5, c[0x0][0x754] ;  /* 0x0001d50000050ab9 */ /* 0x000fd00000000800 */
[----:B------:R-:W-:Y:S01]  /*27d0*/  @P1 IMAD.HI.U32 R16, R23, UR5, RZ ;  /* 0x0000000517101c27 */ /* 0x000fe2000f8e00ff */
[----:B------:R-:W-:-:S04]  /*27e0*/  @UP0 ULDC UR5, c[0x0][0x758] ;  /* 0x0001d60000050ab9 */ /* 0x000fc80000000800 */
[----:B------:R-:W-:-:S07]  /*27f0*/  @P1 SHF.R.U32.HI R23, RZ, UR5, R16 ;  /* 0x00000005ff171c19 */ /* 0x000fce0008011610 */
.L_x_1178:
[----:B------:R-:W-:Y:S05]  /*2800*/  BSYNC B0 ;  /* 0x0000000000007941 */ /* 0x000fea0003800000 */
.L_x_1176:
[----:B------:R-:W-:Y:S01]  /*2810*/  IMAD R23, R23, UR44, R12 ;  /* 0x0000002c17177c24 */ /* 0x000fe2000f8e020c */
[----:B------:R-:W-:-:S04]  /*2820*/  IADD3 R16, R19, UR4, R6 ;  /* 0x0000000413107c10 */ /* 0x000fc8000fffe006 */
[----:B------:R-:W-:Y:S02]  /*2830*/  VIADDMNMX R17, R23, UR44, R17, PT ;  /* 0x0000002c17117c46 */ /* 0x000fe4000b800111 */
[----:B------:R-:W-:-:S07]  /*2840*/  VIMNMX R16, R16, R23, !PT ;  /* 0x0000001710107248 */ /* 0x000fce0007fe0100 */
.L_x_1175:
[C---:B------:R-:W-:Y:S02]  /*2850*/  ISETP.GE.AND P1, PT, R14.reuse, 0x1, PT ;  /* 0x000000010e00780c */ /* 0x040fe40003f26270 */
[----:B------:R-:W-:Y:S02]  /*2860*/  ISETP.GE.AND P2, PT, R14, 0x2, PT ;  /* 0x000000020e00780c */ /* 0x000fe40003f46270 */
[C---:B------:R-:W-:Y:S02]  /*2870*/  ISETP.GT.AND P5, PT, R16.reuse, RZ, !P1 ;  /* 0x000000ff1000720c */ /* 0x040fe40004fa4270 */
[----:B------:R-:W-:Y:S02]  /*2880*/  ISETP.GT.AND P6, PT, R16, 0x1, !P2 ;  /* 0x000000011000780c */ /* 0x000fe400057c4270 */
[----:B------:R-:W-:Y:S02]  /*2890*/  ISETP.LT.OR P5, PT, R17, 0x1, P5 ;  /* 0x000000011100780c */ /* 0x000fe40002fa1670 */
[----:B------:R-:W-:-:S02]  /*28a0*/  ISETP.GE.AND P3, PT, R14, 0x9, PT ;  /* 0x000000090e00780c */ /* 0x000fc40003f66270 */
[----:B------:R-:W-:Y:S02]  /*28b0*/  ISETP.LT.OR P6, PT, R17, 0x2, P6 ;  /* 0x000000021100780c */ /* 0x000fe400037c1670 */
[----:B------:R-:W-:Y:S02]  /*28c0*/  FSEL R23, R136, -INF , !P5 ;  /* 0xff80000088177808 */ /* 0x000fe40006800000 */
[----:B------:R-:W-:Y:S02]  /*28d0*/  ISETP.GE.AND P4, PT, R14, 0xa, PT ;  /* 0x0000000a0e00780c */ /* 0x000fe40003f86270 */
[C---:B------:R-:W-:Y:S02]  /*28e0*/  ISETP.GT.AND P5, PT, R16.reuse, 0x8, !P3 ;  /* 0x000000081000780c */ /* 0x040fe40005fa4270 */
[----:B------:R-:W-:Y:S02]  /*28f0*/  FSEL R137, R137, -INF , !P6 ;  /* 0xff80000089897808 */ /* 0x000fe40007000000 */
[----:B------:R-:W-:-:S02]  /*2900*/  ISETP.GT.AND P6, PT, R16, 0x9, !P4 ;  /* 0x000000091000780c */ /* 0x000fc400067c4270 */
[C---:B------:R-:W-:Y:S02]  /*2910*/  ISETP.LT.OR P5, PT, R17.reuse, 0x9, P5 ;  /* 0x000000091100780c */ /* 0x040fe40002fa1670 */
[----:B------:R-:W-:Y:S02]  /*2920*/  ISETP.LT.OR P6, PT, R17, 0xa, P6 ;  /* 0x0000000a1100780c */ /* 0x000fe400037c1670 */
[----:B------:R-:W-:Y:S02]  /*2930*/  FSEL R155, R140, -INF , !P5 ;  /* 0xff8000008c9b7808 */ /* 0x000fe40006800000 */
[----:B------:R-:W-:Y:S02]  /*2940*/  ISETP.GE.AND P5, PT, R14, 0x11, PT ;  /* 0x000000110e00780c */ /* 0x000fe40003fa6270 */
[----:B------:R-:W-:Y:S02]  /*2950*/  FSEL R141, R141, -INF , !P6 ;  /* 0xff8000008d8d7808 */ /* 0x000fe40007000000 */
[----:B------:R-:W-:-:S02]  /*2960*/  ISETP.GT.AND P6, PT, R16, 0x10, !P5 ;  /* 0x000000101000780c */ /* 0x000fc40006fc4270 */
[----:B------:R-:W-:Y:S02]  /*2970*/  LOP3.LUT R2, R2, 0xfffffffb, RZ, 0xc0, !PT ;  /* 0xfffffffb02027812 */ /* 0x000fe400078ec0ff */
[----:B------:R-:W-:-:S04]  /*2980*/  ISETP.LT.OR P6, PT, R17, 0x11, P6 ;  /* 0x000000111100780c */ /* 0x000fc800037c1670 */
[----:B------:R-:W-:Y:S02]  /*2990*/  FSEL R157, R144, -INF , !P6 ;  /* 0xff800000909d7808 */ /* 0x000fe40007000000 */
[----:B------:R-:W-:-:S13]  /*29a0*/  ISETP.GE.AND P6, PT, R14, 0x12, PT ;  /* 0x000000120e00780c */ /* 0x000fda0003fc6270 */
[----:B------:R-:W-:Y:S02]  /*29b0*/  @P6 LOP3.LUT R2, R2, 0x4, RZ, 0xfc, !PT ;  /* 0x0000000402026812 */ /* 0x000fe400078efcff */
[----:B------:R-:W-:Y:S02]  /*29c0*/  ISETP.GT.AND P6, PT, R16, 0x11, !P6 ;  /* 0x000000111000780c */ /* 0x000fe400077c4270 */
        /* <DEDUP_REMOVED lines=11> */
[----:B------:R-:W-:-:S04]  /*2a80*/  ISETP.GT.AND P6, PT, R16, 0x19, !P6 ;  /* 0x000000191000780c */ /* 0x000fc800077c4270 */
[----:B------:R-:W-:Y:S01]  /*2a90*/  ISETP.LT.OR P6, PT, R17, 0x1a, P6 ;  /* 0x0000001a1100780c */ /* 0x000fe200037c1670 */
[----:B------:R-:W-:-:S03]  /*2aa0*/  VIADD R17, R19, 0x8 ;  /* 0x0000000813117836 */ /* 0x000fc60000000000 */
[----:B------:R-:W-:Y:S01]  /*2ab0*/  FSEL R149, R149, -INF , !P6 ;  /* 0xff80000095957808 */ /* 0x000fe20007000000 */
[----:B------:R-:W-:Y:S01]  /*2ac0*/  IMAD.IADD R18, R18, 0x1, R17 ;  /* 0x0000000112127824 */ /* 0x000fe200078e0211 */
[----:B------:R-:W-:Y:S02]  /*2ad0*/  PLOP3.LUT P6, PT, PT, PT, UP1, 0x40, 0x0 ;  /* 0x000000000000781c */ /* 0x000fe40003fce818 */
[----:B------:R-:W-:-:S11]  /*2ae0*/  VIADDMNMX R20, R17, R20, R13, PT ;  /* 0x0000001411147246 */ /* 0x000fd6000380010d */
        /* <DEDUP_REMOVED lines=11> */
[----:B------:R-:W-:Y:S01]  /*2ba0*/  PLOP3.LUT P6, PT, PT, PT, UP0, 0x80, 0x0 ;  /* 0x000000000000781c */ /* 0x000fe20003fcf008 */
[----:B------:R-:W-:-:S12]  /*2bb0*/  @UP0 ULDC UR4, c[0x0][0x758] ;  /* 0x0001d60000040ab9 */ /* 0x000fd80000000800 */
[----:B------:R-:W-:-:S04]  /*2bc0*/  @P6 SHF.R.U32.HI R17, RZ, UR4, R16 ;  /* 0x00000004ff116c19 */ /* 0x000fc80008011610 */
[----:B------:R-:W-:Y:S01]  /*2bd0*/  LOP3.LUT R17, RZ, R17, RZ, 0x33, !PT ;  /* 0x00000011ff117212 */ /* 0x000fe200078e33ff */
[----:B------:R-:W-:Y:S06]  /*2be0*/  BRA `(.L_x_1182) ;  /* 0x00000000001c7947 */ /* 0x000fec0003800000 */
.L_x_1181:
[----:B------:R-:W-:-:S06]  /*2bf0*/  UISETP.NE.AND UP0, UPT, UR44, 0x1, UPT ;  /* 0x000000012c00788c */ /* 0x000fcc000bf05270 */
[----:B------:R-:W-:-:S05]  /*2c00*/  PLOP3.LUT P6, PT, PT, PT, UP0, 0x80, 0x0 ;  /* 0x000000000000781c */ /* 0x000fca0003fcf008 */
[----:B------:R-:W-:-:S08]  /*2c10*/  @UP0 ULDC UR4, c[0x0][0x754] ;  /* 0x0001d50000040ab9 */ /* 0x000fd00000000800 */
[----:B------:R-:W-:Y:S01]  /*2c20*/  @P6 IMAD.HI.U32 R16, R17, UR4, RZ ;  /* 0x0000000411106c27 */ /* 0x000fe2000f8e00ff */
[----:B------:R-:W-:Y:S01]  /*2c30*/  PLOP3.LUT P6, PT, PT, PT, UP0, 0x80, 0x0 ;  /* 0x000000000000781c */ /* 0x000fe20003fcf008 */
[----:B------:R-:W-:-:S12]  /*2c40*/  @UP0 ULDC UR4, c[0x0][0x758] ;  /* 0x0001d60000040ab9 */ /* 0x000fd80000000800 */
[----:B------:R-:W-:-:S07]  /*2c50*/  @P6 SHF.R.U32.HI R17, RZ, UR4, R16 ;  /* 0x00000004ff116c19 */ /* 0x000fce0008011610 */
.L_x_1182:
[----:B------:R-:W-:Y:S05]  /*2c60*/  BSYNC B0 ;  /* 0x0000000000007941 */ /* 0x000fea0003800000 */
.L_x_1180:
[----:B------:R-:W-:-:S05]  /*2c70*/  IMAD R17, R17, UR44, R12 ;  /* 0x0000002c11117c24 */ /* 0x000fca000f8e020c */
[----:B------:R-:W-:Y:S02]  /*2c80*/  VIMNMX R18, R18, R17, !PT ;  /* 0x0000001112127248 */ /* 0x000fe40007fe0100 */
[----:B------:R-:W-:-:S07]  /*2c90*/  VIADDMNMX R20, R17, UR44, R20, PT ;  /* 0x0000002c11147c46 */ /* 0x000fce000b800114 */
.L_x_1179:
[C---:B------:R-:W-:Y:S01]  /*2ca0*/  ISETP.GT.AND P2, PT, R18.reuse, 0x1, !P2 ;  /* 0x000000011200780c */ /* 0x040fe20005744270 */
[--C-:B----4-:R-:W-:Y:S01]  /*2cb0*/  FFMA.FTZ R144, R145, UR45, -R22.reuse ;  /* 0x0000002d91907c23 */ /* 0x110fe20008010816 */
[--C-:B------:R-:W-:Y:S01]  /*2cc0*/  FFMA.FTZ R140, R141, UR45, -R22.reuse ;  /* 0x0000002d8d8c7c23 */ /* 0x100fe20008010816 */
[----:B------:R-:W-:Y:S01]  /*2cd0*/  ISETP.GT.AND P3, PT, R18, 0x8, !P3 ;  /* 0x000000081200780c */ /* 0x000fe20005f64270 */
[--C-:B------:R-:W-:Y:S01]  /*2ce0*/  FFMA.FTZ R136, R137, UR45, -R22.reuse ;  /* 0x0000002d89887c23 */ /* 0x100fe20008010816 */
[----:B------:R-:W-:Y:S01]  /*2cf0*/  ISETP.LT.OR P2, PT, R20, 0x2, P2 ;  /* 0x000000021400780c */ /* 0x000fe20001741670 */
[--C-:B------:R-:W-:Y:S01]  /*2d00*/  FFMA.FTZ R17, R23, UR45, -R22.reuse ;  /* 0x0000002d17117c23 */ /* 0x100fe20008010816 */
[----:B------:R-:W-:Y:S01]  /*2d10*/  ISETP.GE.AND P6, PT, R14, 0x12, PT ;  /* 0x000000120e00780c */ /* 0x000fe20003fc6270 */
[--C-:B------:R-:W-:Y:S01]  /*2d20*/  FFMA.FTZ R19, R155, UR45, -R22.reuse ;  /* 0x0000002d9b137c23 */ /* 0x100fe20008010816 */
[----:B------:R-:W-:Y:S01]  /*2d30*/  FSEL R16, R139, -INF , !P2 ;  /* 0xff8000008b107808 */ /* 0x000fe20005000000 */
[--C-:B------:R-:W-:Y:S01]  /*2d40*/  FFMA.FTZ R139, R148, UR45, -R22.reuse ;  /* 0x0000002d948b7c23 */ /* 0x100fe20008010816 */
[----:B------:R-:W-:Y:S01]  /*2d50*/  LEA R148, R7, UR37, 0x2 ;  /* 0x0000002507947c11 */ /* 0x000fe2000f8e10ff */
[--C-:B------:R-:W-:Y:S01]  /*2d60*/  FFMA.FTZ R23, R157, UR45, -R22.reuse ;  /* 0x0000002d9d177c23 */ /* 0x100fe20008010816 */
[----:B------:R-:W-:Y:S01]  /*2d70*/  ISETP.LT.OR P3, PT, R20, 0x9, P3 ;  /* 0x000000091400780c */ /* 0x000fe20001f61670 */
[--C-:B-----5:R-:W-:Y:S01]  /*2d80*/  FFMA.FTZ R137, R16, UR45, -R21.reuse ;  /* 0x0000002d10897c23 */ /* 0x120fe20008010815 */
[C---:B------:R-:W-:Y:S01]  /*2d90*/  ISETP.GT.AND P5, PT, R18.reuse, 0x10, !P5 ;  /* 0x000000101200780c */ /* 0x040fe20006fa4270 */
[----:B------:R-:W1:Y:S01]  /*2da0*/  LDS R145, [R148+0x30200] ;  /* 0x0302000094917984 */ /* 0x000e620000000800 */
[C---:B------:R-:W-:Y:S01]  /*2db0*/  ISETP.GT.AND P4, PT, R18.reuse, 0x9, !P4 ;  /* 0x000000091200780c */ /* 0x040fe20006784270 */
[----:B------:R-:W-:Y:S01]  /*2dc0*/  FFMA.FTZ R22, R149, UR45, -R22 ;  /* 0x0000002d95167c23 */ /* 0x000fe20008010816 */
[----:B------:R-:W-:Y:S01]  /*2dd0*/  ISETP.GT.AND P2, PT, R18, 0x11, !P6 ;  /* 0x000000111200780c */ /* 0x000fe20007744270 */
[----:B------:R-:W2:Y:S01]  /*2de0*/  LDS R141, [R148+0x30220] ;  /* 0x03022000948d7984 */ /* 0x000ea20000000800 */
[----:B------:R-:W-:Y:S01]  /*2df0*/  ISETP.GE.AND P6, PT, R14, 0x1a, PT ;  /* 0x0000001a0e00780c */ /* 0x000fe20003fc6270 */
[----:B------:R-:W3:Y:S01]  /*2e00*/  MUFU.EX2 R17, R17 ;  /* 0x0000001100117308 */ /* 0x000ee20000000800 */
[----:B------:R-:W-:Y:S01]  /*2e10*/  FSEL R142, R142, -INF , !P3 ;  /* 0xff8000008e8e7808 */ /* 0x000fe20005800000 */
[----:B------:R-:W-:Y:S01]  /*2e20*/  USHF.R.U32.HI UR6, URZ, 0x4, UR42 ;  /* 0x000000043f067899 */ /* 0x000fe2000801162a */
[----:B------:R-:W-:Y:S01]  /*2e30*/  ISETP.GE.AND P3, PT, R14, 0x19, PT ;  /* 0x000000190e00780c */ /* 0x000fe20003f66270 */
[----:B------:R-:W-:Y:S01]  /*2e40*/  UMOV UR11, 0x80000020 ;  /* 0x80000020000b7882 */ /* 0x000fe20000000000 */
[----:B------:R-:W-:Y:S01]  /*2e50*/  ISETP.LT.OR P5, PT, R20, 0x11, P5 ;  /* 0x000000111400780c */ /* 0x000fe20002fa1670 */
[--C-:B------:R-:W-:Y:S01]  /*2e60*/  FFMA.FTZ R142, R142, UR45, -R21.reuse ;  /* 0x0000002d8e8e7c23 */ /* 0x100fe20008010815 */
[----:B------:R-:W-:Y:S01]  /*2e70*/  ISETP.GT.AND P1, PT, R18, RZ, !P1 ;  /* 0x000000ff1200720c */ /* 0x000fe20004f24270 */
[----:B------:R-:W-:Y:S01]  /*2e80*/  MUFU.EX2 R136, R136 ;  /* 0x0000008800887308 */ /* 0x000fe20000000800 */
[----:B------:R-:W-:Y:S01]  /*2e90*/  ISETP.LT.OR P4, PT, R20, 0xa, P4 ;  /* 0x0000000a1400780c */ /* 0x000fe20002781670 */
[----:B------:R-:W-:Y:S01]  /*2ea0*/  ULOP3.LUT UR6, UR6, 0x3fff, URZ, 0xc0, !UPT ;  /* 0x00003fff06067892 */ /* 0x000fe2000f8ec03f */
[C---:B------:R-:W-:Y:S01]  /*2eb0*/  ISETP.GT.AND P6, PT, R18.reuse, 0x19, !P6 ;  /* 0x000000191200780c */ /* 0x040fe200077c4270 */
[----:B------:R-:W-:Y:S01]  /*2ec0*/  UMOV UR9, 0x40000040 ;  /* 0x4000004000097882 */ /* 0x000fe20000000000 */
[----:B------:R-:W-:Y:S01]  /*2ed0*/  ISETP.GT.AND P3, PT, R18, 0x18, !P3 ;  /* 0x000000181200780c */ /* 0x000fe20005f64270 */
[----:B------:R-:W-:Y:S01]  /*2ee0*/  ULOP3.LUT UR12, UR6, 0x1000000, URZ, 0xfc, !UPT ;  /* 0x01000000060c7892 */ /* 0x000fe2000f8efc3f */
[----:B------:R-:W-:Y:S01]  /*2ef0*/  FSEL R146, R146, -INF , !P5 ;  /* 0xff80000092927808 */ /* 0x000fe20006800000 */
[----:B------:R-:W4:Y:S01]  /*2f00*/  MUFU.EX2 R19, R19 ;  /* 0x0000001300137308 */ /* 0x000f220000000800 */
[----:B------:R-:W-:Y:S01]  /*2f10*/  FSEL R16, R143, -INF , !P4 ;  /* 0xff8000008f107808 */ /* 0x000fe20006000000 */
[----:B------:R-:W-:Y:S01]  /*2f20*/  UMOV UR13, 0x80000020 ;  /* 0x80000020000d7882 */ /* 0x000fe20000000000 */
[C---:B------:R-:W-:Y:S01]  /*2f30*/  ISETP.LT.OR P1, PT, R20.reuse, 0x1, P1 ;  /* 0x000000011400780c */ /* 0x040fe20000f21670 */
[----:B------:R-:W-:Y:S01]  /*2f40*/  UMOV UR15, 0x40000040 ;  /* 0x40000040000f7882 */ /* 0x000fe20000000000 */
[----:B------:R-:W-:Y:S01]  /*2f50*/  ISETP.LT.OR P6, PT, R20, 0x1a, P6 ;  /* 0x0000001a1400780c */ /* 0x000fe200037c1670 */
[--C-:B------:R-:W-:Y:S01]  /*2f60*/  FFMA.FTZ R143, R16, UR45, -R21.reuse ;  /* 0x0000002d108f7c23 */ /* 0x100fe20008010815 */
[C---:B------:R-:W-:Y:S01]  /*2f70*/  ISETP.LT.OR P2, PT, R20.reuse, 0x12, P2 ;  /* 0x000000121400780c */ /* 0x040fe20001741670 */
[----:B------:R-:W5:Y:S01]  /*2f80*/  MUFU.EX2 R140, R140 ;  /* 0x0000008c008c7308 */ /* 0x000f620000000800 */
[----:B------:R-:W-:Y:S01]  /*2f90*/  ISETP.LT.OR P3, PT, R20, 0x19, P3 ;  /* 0x000000191400780c */ /* 0x000fe20001f61670 */
[----:B------:R-:W-:Y:S01]  /*2fa0*/  FFMA.FTZ R20, R146, UR45, -R21 ;  /* 0x0000002d92147c23 */ /* 0x000fe20008010815 */
[----:B------:R-:W-:Y:S01]  /*2fb0*/  FSEL R18, R138, -INF , !P1 ;  /* 0xff8000008a127808 */ /* 0x000fe20004800000 */
[----:B------:R-:W-:Y:S01]  /*2fc0*/  UMOV UR10, UR12 ;  /* 0x0000000c000a7c82 */ /* 0x000fe20008000000 */
[----:B------:R-:W-:-:S02]  /*2fd0*/  FSEL R146, R151, -INF , !P6 ;  /* 0xff80000097927808 */ /* 0x000fc40007000000 */
[----:B------:R-:W-:Y:S01]  /*2fe0*/  FSEL R16, R147, -INF , !P2 ;  /* 0xff80000093107808 */ /* 0x000fe20005000000 */
[--C-:B------:R-:W-:Y:S01]  /*2ff0*/  FFMA.FTZ R147, R18, UR45, -R21.reuse ;  /* 0x0000002d12937c23 */ /* 0x100fe20008010815 */
[----:B------:R-:W-:Y:S01]  /*3000*/  FSEL R150, R150, -INF , !P3 ;  /* 0xff80000096967808 */ /* 0x000fe20005800000 */
[----:B------:R-:W-:Y:S01]  /*3010*/  FFMA.FTZ R146, R146, UR45, -R21 ;  /* 0x0000002d92927c23 */ /* 0x000fe20008010815 */
[----:B-1----:R-:W-:Y:S01]  /*3020*/  FADD.FTZ R120, R120, -R145 ;  /* 0x8000009178787221 */ /* 0x002fe20000010000 */
[----:B------:R-:W-:Y:S01]  /*3030*/  FFMA.FTZ R149, R16, UR45, -R21 ;  /* 0x0000002d10957c23 */ /* 0x000fe20008010815 */
[----:B------:R-:W-:Y:S01]  /*3040*/  FADD.FTZ R121, R121, -R145 ;  /* 0x8000009179797221 */ /* 0x000fe20000010000 */
[----:B------:R-:W-:Y:S01]  /*3050*/  FFMA.FTZ R16, R150, UR45, -R21 ;  /* 0x0000002d96107c23 */ /* 0x000fe20008010815 */
[--C-:B------:R-:W-:Y:S01]  /*3060*/  FADD.FTZ R124, R124, -R145.reuse ;  /* 0x800000917c7c7221 */ /* 0x100fe20000010000 */
[--C-:B------:R-:W-:Y:S01]  /*3070*/  FADD.FTZ R125, R125, -R145.reuse ;  /* 0x800000917d7d7221 */ /* 0x100fe20000010000 */
[--C-:B------:R-:W-:Y:S01]  /*3080*/  FADD.FTZ R128, R128, -R145.reuse ;  /* 0x8000009180807221 */ /* 0x100fe20000010000 */
[--C-:B------:R-:W-:Y:S01]  /*3090*/  FADD.FTZ R129, R129, -R145.reuse ;  /* 0x8000009181817221 */ /* 0x100fe20000010000 */
[--C-:B------:R-:W-:Y:S01]  /*30a0*/  FADD.FTZ R132, R132, -R145.reuse ;  /* 0x8000009184847221 */ /* 0x100fe20000010000 */
[----:B------:R-:W1:Y:S01]  /*30b0*/  MUFU.EX2 R23, R23 ;  /* 0x0000001700177308 */ /* 0x000e620000000800 */
[----:B------:R-:W-:Y:S01]  /*30c0*/  FADD.FTZ R145, R133, -R145 ;  /* 0x8000009185917221 */ /* 0x000fe20000010000 */
[--C-:B--2---:R-:W-:Y:S01]  /*30d0*/  FADD.FTZ R148, R123, -R141.reuse ;  /* 0x8000008d7b947221 */ /* 0x104fe20000010000 */
[--C-:B------:R-:W-:Y:S01]  /*30e0*/  FADD.FTZ R123, R126, -R141.reuse ;  /* 0x8000008d7e7b7221 */ /* 0x100fe20000010000 */
[--C-:B------:R-:W-:Y:S01]  /*30f0*/  FADD.FTZ R126, R127, -R141.reuse ;  /* 0x8000008d7f7e7221 */ /* 0x100fe20000010000 */
[--C-:B------:R-:W-:Y:S01]  /*3100*/  FADD.FTZ R127, R130, -R141.reuse ;  /* 0x8000008d827f7221 */ /* 0x100fe20000010000 */
[--C-:B------:R-:W-:Y:S01]  /*3110*/  FADD.FTZ R130, R131, -R141.reuse ;  /* 0x8000008d83827221 */ /* 0x100fe20000010000 */
[----:B---3--:R-:W-:Y:S01]  /*3120*/  FMUL.FTZ R120, R17, R120 ;  /* 0x0000007811787220 */ /* 0x008fe20000410000 */
[----:B------:R-:W2:Y:S01]  /*3130*/  MUFU.EX2 R144, R144 ;  /* 0x0000009000907308 */ /* 0x000ea20000000800 */
[----:B----4-:R-:W-:Y:S01]  /*3140*/  FMUL.FTZ R124, R19, R124 ;  /* 0x0000007c137c7220 */ /* 0x010fe20000410000 */
[----:B-----5:R-:W-:Y:S01]  /*3150*/  F2FP.F16.F32.PACK_AB R18, R140, R19 ;  /* 0x000000138c12723e */ /* 0x020fe200000000ff */
[--C-:B------:R-:W-:Y:S01]  /*3160*/  FADD.FTZ R122, R122, -R141.reuse ;  /* 0x8000008d7a7a7221 */ /* 0x100fe20000010000 */
[----:B------:R-:W-:Y:S01]  /*3170*/  R2UR UR7, R9 ;  /* 0x00000000090772ca */ /* 0x000fe200000e0000 */
[--C-:B------:R-:W-:Y:S01]  /*3180*/  FADD.FTZ R134, R134, -R141.reuse ;  /* 0x8000008d86867221 */ /* 0x100fe20000010000 */
[----:B------:R-:W-:Y:S01]  /*3190*/  FADD.FTZ R135, R135, -R141 ;  /* 0x8000008d87877221 */ /* 0x000fe20000010000 */
[----:B------:R-:W-:Y:S01]  /*31a0*/  FMUL.FTZ R121, R136, R121 ;  /* 0x0000007988797220 */ /* 0x000fe20000410000 */
[----:B------:R-:W3:Y:S01]  /*31b0*/  MUFU.EX2 R22, R22 ;  /* 0x0000001600167308 */ /* 0x000ee20000000800 */
[----:B-1----:R-:W-:Y:S01]  /*31c0*/  FMUL.FTZ R128, R23, R128 ;  /* 0x0000008017807220 */ /* 0x002fe20000410000 */
[----:B------:R-:W-:-:S06]  /*31d0*/  FMUL.FTZ R125, R140, R125 ;  /* 0x0000007d8c7d7220 */ /* 0x000fcc0000410000 */
[----:B------:R-:W-:Y:S01]  /*31e0*/  MUFU.EX2 R137, R137 ;  /* 0x0000008900897308 */ /* 0x000fe20000000800 */
[----:B------:R-:W-:Y:S01]  /*31f0*/  ULEA UR4, UR7, UR37, 0xd ;  /* 0x0000002507047291 */ /* 0x000fe2000f8e683f */
[----:B--2---:R-:W-:Y:S01]  /*3200*/  FMUL.FTZ R129, R144, R129 ;  /* 0x0000008190817220 */ /* 0x004fe20000410000 */
[----:B------:R-:W-:Y:S02]  /*3210*/  UIMAD UR7, UR7, 0x3000, UR37 ;  /* 0x00003000070778a4 */ /* 0x000fe4000f8e0225 */
[----:B------:R-:W-:Y:S02]  /*3220*/  UIADD3 UR5, UR4, 0x2a000, URZ ;  /* 0x0002a00004057890 */ /* 0x000fe4000fffe03f */
[----:B------:R-:W-:Y:S01]  /*3230*/  USHF.R.U32.HI UR7, URZ, 0x4, UR7 ;  /* 0x000000043f077899 */ /* 0x000fe20008011607 */
[----:B------:R-:W1:Y:S01]  /*3240*/  MUFU.EX2 R142, R142 ;  /* 0x0000008e008e7308 */ /* 0x000e620000000800 */
[----:B---3--:R-:W-:Y:S01]  /*3250*/  FMUL.FTZ R145, R22, R145 ;  /* 0x0000009116917220 */ /* 0x008fe20000410000 */
[----:B------:R-:W-:-:S02]  /*3260*/  USHF.R.U32.HI UR5, URZ, 0x4, UR5 ;  /* 0x000000043f057899 */ /* 0x000fc40008011605 */
[----:B------:R-:W-:Y:S02]  /*3270*/  ULOP3.LUT UR14, UR7, 0x3fff, URZ, 0xc0, !UPT ;  /* 0x00003fff070e7892 */ /* 0x000fe4000f8ec03f */
[----:B------:R-:W-:Y:S02]  /*3280*/  ULOP3.LUT UR6, UR5, 0x3fff, URZ, 0xc0, !UPT ;  /* 0x00003fff05067892 */ /* 0x000fe4000f8ec03f */
[----:B------:R-:W2:Y:S01]  /*3290*/  MUFU.EX2 R143, R143 ;  /* 0x0000008f008f7308 */ /* 0x000ea20000000800 */
[----:B------:R-:W-:-:S04]  /*32a0*/  R2UR UR5, R152 ;  /* 0x00000000980572ca */ /* 0x000fc800000e0000 */
[----:B------:R-:W-:-:S03]  /*32b0*/  UMOV UR8, UR6 ;  /* 0x0000000600087c82 */ /* 0x000fc60008000000 */
[----:B------:R-:W3:Y:S01]  /*32c0*/  MUFU.EX2 R21, R149 ;  /* 0x0000009500157308 */ /* 0x000ee20000000800 */
[----:B-1----:R-:W-:-:S05]  /*32d0*/  FMUL.FTZ R123, R142, R123 ;  /* 0x0000007b8e7b7220 */ /* 0x002fca0000410000 */
[----:B------:R-:W-:Y:S02]  /*32e0*/  USHF.R.U32.HI UR5, URZ, 0x4, UR5 ;  /* 0x000000043f057899 */ /* 0x000fe40008011605 */
[----:B------:R-:W1:Y:S01]  /*32f0*/  MUFU.EX2 R147, R147 ;  /* 0x0000009300937308 */ /* 0x000e620000000800 */
[C---:B--2---:R-:W-:Y:S01]  /*3300*/  F2FP.F16.F32.PACK_AB R19, R143.reuse, R142 ;  /* 0x0000008e8f13723e */ /* 0x044fe200000000ff */
[----:B------:R-:W-:Y:S01]  /*3310*/  FMUL.FTZ R126, R143, R126 ;  /* 0x0000007e8f7e7220 */ /* 0x000fe20000410000 */
[----:B------:R-:W-:-:S05]  /*3320*/  ULOP3.LUT UR5, UR5, 0x3fff, URZ, 0xc0, !UPT ;  /* 0x00003fff05057892 */ /* 0x000fca000f8ec03f */
[----:B------:R-:W2:Y:S01]  /*3330*/  MUFU.EX2 R139, R139 ;  /* 0x0000008b008b7308 */ /* 0x000ea20000000800 */
[----:B---3--:R-:W-:-:S07]  /*3340*/  FMUL.FTZ R130, R21, R130 ;  /* 0x0000008215827220 */ /* 0x008fce0000410000 */
[----:B------:R3:W4:Y:S01]  /*3350*/  MUFU.EX2 R138, R20 ;  /* 0x00000014008a7308 */ /* 0x0007220000000800 */
[----:B-1----:R-:W-:-:S07]  /*3360*/  FMUL.FTZ R122, R147, R122 ;  /* 0x0000007a937a7220 */ /* 0x002fce0000410000 */
[----:B------:R1:W5:Y:S01]  /*3370*/  MUFU.EX2 R133, R16 ;  /* 0x0000001000857308 */ /* 0x0003620000000800 */
[----:B---3--:R-:W-:Y:S01]  /*3380*/  F2FP.F16.F32.PACK_AB R20, R144, R23 ;  /* 0x000000179014723e */ /* 0x008fe200000000ff */
[----:B--2---:R-:W-:Y:S01]  /*3390*/  FMUL.FTZ R132, R139, R132 ;  /* 0x000000848b847220 */ /* 0x004fe20000410000 */
[----:B------:R-:W-:-:S05]  /*33a0*/  F2FP.F16.F32.PACK_AB R22, R22, R139 ;  /* 0x0000008b1616723e */ /* 0x000fca00000000ff */
[----:B------:R-:W2:Y:S01]  /*33b0*/  MUFU.EX2 R146, R146 ;  /* 0x0000009200927308 */ /* 0x000ea20000000800 */
[----:B-1----:R-:W-:Y:S01]  /*33c0*/  F2FP.F16.F32.PACK_AB R16, R136, R17 ;  /* 0x000000118810723e */ /* 0x002fe200000000ff */
[----:B----4-:R-:W-:Y:S01]  /*33d0*/  FMUL.FTZ R131, R138, R127 ;  /* 0x0000007f8a837220 */ /* 0x010fe20000410000 */
[----:B------:R-:W-:Y:S01]  /*33e0*/  F2FP.F16.F32.PACK_AB R17, R137, R147 ;  /* 0x000000938911723e */ /* 0x000fe200000000ff */
[----:B------:R-:W-:Y:S01]  /*33f0*/  BAR.SYNC.DEFER_BLOCKING 0x9, 0x180 ;  /* 0x0246000000007b1d */ /* 0x000fe20000010000 */
[----:B------:R-:W-:Y:S01]  /*3400*/  F2FP.F16.F32.PACK_AB R21, R21, R138 ;  /* 0x0000008a1515723e */ /* 0x000fe200000000ff */
[----:B------:R-:W-:Y:S01]  /*3410*/  FMUL.FTZ R127, R137, R148 ;  /* 0x00000094897f7220 */ /* 0x000fe20000410000 */
[----:B-----5:R-:W-:Y:S01]  /*3420*/  FMUL.FTZ R134, R133, R134 ;  /* 0x0000008685867220 */ /* 0x020fe20000410000 */
[C---:B--2---:R-:W-:Y:S01]  /*3430*/  F2FP.F16.F32.PACK_AB R23, R146.reuse, R133 ;  /* 0x000000859217723e */ /* 0x044fe200000000ff */
[----:B------:R-:W-:Y:S01]  /*3440*/  FMUL.FTZ R135, R146, R135 ;  /* 0x0000008792877220 */ /* 0x000fe20000410000 */
[----:B------:R1:W-:Y:S04]  /*3450*/  STSM.16.M88.4 [R10+0x30400], R16 ;  /* 0x030400100a007844 */ /* 0x0003e80000000200 */
[----:B------:R2:W-:Y:S01]  /*3460*/  STSM.16.M88.4 [R11], R20 ;  /* 0x000000140b007844 */ /* 0x0005e20000000200 */
[----:B------:R-:W-:Y:S01]  /*3470*/  @!PT LDS RZ, [RZ] ;  /* 0x00000000fffff984 */ /* 0x000fe20000000800 */
[----:B------:R-:W-:Y:S01]  /*3480*/  @!PT LDS RZ, [RZ] ;  /* 0x00000000fffff984 */ /* 0x000fe20000000800 */
[----:B------:R-:W-:Y:S01]  /*3490*/  @!PT LDS RZ, [RZ] ;  /* 0x00000000fffff984 */ /* 0x000fe20000000800 */
[----:B------:R-:W-:Y:S01]  /*34a0*/  @!PT LDS RZ, [RZ] ;  /* 0x00000000fffff984 */ /* 0x000fe20000000800 */
[----:B------:R3:W-:Y:S06]  /*34b0*/  MEMBAR.ALL.CTA ;  /* 0x0000000000007992 */ /* 0x0007ec0000008000 */
[----:B---3--:R-:W3:Y:S01]  /*34c0*/  FENCE.VIEW.ASYNC.S ;  /* 0x00000000000073c6 */ /* 0x008ee20000000000 */
[----:B-1----:R-:W-:-:S02]  /*34d0*/  F2FP.F16.F32.PACK_AB R16, R121, R120 ;  /* 0x000000787910723e */ /* 0x002fc400000000ff */
[----:B------:R-:W-:Y:S02]  /*34e0*/  F2FP.F16.F32.PACK_AB R18, R125, R124 ;  /* 0x0000007c7d12723e */ /* 0x000fe400000000ff */
[----:B------:R-:W-:Y:S02]  /*34f0*/  F2FP.F16.F32.PACK_AB R17, R127, R122 ;  /* 0x0000007a7f11723e */ /* 0x000fe400000000ff */
[----:B------:R-:W-:Y:S02]  /*3500*/  F2FP.F16.F32.PACK_AB R19, R126, R123 ;  /* 0x0000007b7e13723e */ /* 0x000fe400000000ff */
[----:B--2---:R-:W-:Y:S02]  /*3510*/  F2FP.F16.F32.PACK_AB R20, R129, R128 ;  /* 0x000000808114723e */ /* 0x004fe400000000ff */
[----:B------:R-:W-:Y:S02]  /*3520*/  F2FP.F16.F32.PACK_AB R22, R145, R132 ;  /* 0x000000849116723e */ /* 0x000fe400000000ff */
[----:B------:R-:W-:-:S02]  /*3530*/  F2FP.F16.F32.PACK_AB R21, R130, R131 ;  /* 0x000000838215723e */ /* 0x000fc400000000ff */
[----:B------:R-:W-:Y:S01]  /*3540*/  F2FP.F16.F32.PACK_AB R23, R135, R134 ;  /* 0x000000868717723e */ /* 0x000fe200000000ff */
        /* <DEDUP_REMOVED lines=23> */
[----:B------:R-:W-:Y:S01]  /*36c0*/  ULOP3.LUT UR12, UR5, 0x10000, URZ, 0xfc, !UPT ;  /* 0x00010000050c7892 */ /* 0x000fe2000f8efc3f */
        /* <DEDUP_REMOVED lines=13> */
[----:B--2---:R-:W2:Y:S02]  /*37a0*/  FENCE.VIEW.ASYNC.S ;  /* 0x00000000000073c6 */ /* 0x004ea40000000000 */
[----:B--2---:R-:W-:Y:S06]  /*37b0*/  BAR.SYNC.DEFER_BLOCKING 0x9, 0x180 ;  /* 0x0246000000007b1d */ /* 0x004fec0000010000 */
[----:B------:R-:W-:-:S06]  /*37c0*/  WARPGROUP.ARRIVE ;  /* 0x00000000000079c5 */ /* 0x000fcc0000000000 */
        /* <DEDUP_REMOVED lines=33> */
[----:B-1----:R-:W-:Y:S05]  /*39e0*/  @!P0 BRA `(.L_x_1183) ;  /* 0x0000000000048947 */ /* 0x002fea0003800000 */
[----:B------:R-:W-:Y:S01]  /*39f0*/  BPT.TRAP 0x1 ;  /* 0x000000040000795c */ /* 0x000fe20000300000 */
.L_x_1183:
[----:B------:R-:W-:Y:S01]  /*3a00*/  R2UR UR8, R3 ;  /* 0x00000000030872ca */ /* 0x000fe200000e0000 */
[----:B------:R-:W-:Y:S01]  /*3a10*/  UIADD3 UR6, UR4, 0x1e000, URZ ;  /* 0x0001e00004067890 */ /* 0x000fe2000fffe03f */
[----:B------:R-:W1:Y:S01]  /*3a20*/  S2R R16, SR_TID.X ;  /* 0x0000000000107919 */ /* 0x000e620000002100 */
[----:B------:R-:W-:Y:S02]  /*3a30*/  UIADD3 UR4, UR37, 0x36438, URZ ;  /* 0x0003643825047890 */ /* 0x000fe4000fffe03f */
[----:B------:R-:W-:Y:S02]  /*3a40*/  USHF.R.U32.HI UR6, URZ, 0x4, UR6 ;  /* 0x000000043f067899 */ /* 0x000fe40008011606 */
[----:B------:R-:W-:Y:S02]  /*3a50*/  UPRMT UR4, URZ, 0x654, UR4 ;  /* 0x000006543f047896 */ /* 0x000fe40008000004 */
[----:B------:R-:W-:Y:S02]  /*3a60*/  ULOP3.LUT UR6, UR6, 0x3fff, URZ, 0xc0, !UPT ;  /* 0x00003fff06067892 */ /* 0x000fe4000f8ec03f */
[----:B------:R-:W-:-:S02]  /*3a70*/  ULOP3.LUT UR9, UR5, 0x1000000, URZ, 0xfc, !UPT ;  /* 0x0100000005097892 */ /* 0x000fc4000f8efc3f */
[----:B------:R-:W-:Y:S01]  /*3a80*/  UIMAD UR8, UR8, 0x600, UR6 ;  /* 0x00000600080878a4 */ /* 0x000fe2000f8e0206 */
[----:B------:R-:W-:Y:S02]  /*3a90*/  UMOV UR7, 0x80000020 ;  /* 0x8000002000077882 */ /* 0x000fe40000000000 */
[----:B------:R-:W-:Y:S01]  /*3aa0*/  SYNCS.ARRIVE.TRANS64.RED.A1T0 RZ, [UR4], RZ ;  /* 0x000000ffffff79a7 */ /* 0x000fe20008100404 */
[----:B------:R-:W-:Y:S01]  /*3ab0*/  WARPGROUP.ARRIVE ;  /* 0x00000000000079c5 */ /* 0x000fe20000000000 */
[----:B------:R-:W-:Y:S01]  /*3ac0*/  UMOV UR6, UR9 ;  /* 0x0000000900067c82 */ /* 0x000fe20008000000 */
[----:B------:R-:W-:Y:S01]  /*3ad0*/  UMOV UR5, 0x40000040 ;  /* 0x4000004000057882 */ /* 0x000fe20000000000 */
[----:B------:R-:W-:-:S03]  /*3ae0*/  UMOV UR4, UR8 ;  /* 0x0000000800047c82 */ /* 0x000fc60008000000 */
[----:B------:R-:W-:Y:S01]  /*3af0*/  HGMMA.64x96x16.F32 R24, gdesc[UR4].tnspA.tnspB, R24, gsb0 ;  /* 0x61600000041879f0 */ /* 0x000fe20008000818 */
[----:B------:R-:W-:Y:S02]  /*3b00*/  UIADD3 UR6, UR9, 0x40, URZ ;  /* 0x0000004009067890 */ /* 0x000fe4000fffe03f */
[----:B------:R-:W-:Y:S01]  /*3b10*/  UIADD3 UR4, UR8, 0x80, URZ ;  /* 0x0000008008047890 */ /* 0x000fe2000fffe03f */
[----:B------:R-:W-:Y:S01]  /*3b20*/  UMOV UR7, 0x80000020 ;  /* 0x8000002000077882 */ /* 0x000fe20000000000 */
[----:B------:R-:W-:Y:S01]  /*3b30*/  UMOV UR5, 0x40000040 ;  /* 0x4000004000057882 */ /* 0x000fe20000000000 */
[----:B-1----:R-:W-:-:S05]  /*3b40*/  SHF.R.U32.HI R16, RZ, 0x7, R16 ;  /* 0x00000007ff107819 */ /* 0x002fca0000011610 */
[C---:B------:R-:W-:Y:S02]  /*3b50*/  VIADD R17, R16.reuse, 0x9 ;  /* 0x0000000910117836 */ /* 0x040fe40000000000 */
[----:B------:R-:W-:Y:S01]  /*3b60*/  VIADD R16, R16, 0xc ;  /* 0x0000000c10107836 */ /* 0x000fe20000000000 */
        /* <DEDUP_REMOVED lines=36> */
.L_x_1184:
[----:B------:R-:W-:Y:S01]  /*3db0*/  UIADD3 UR39, UR39, 0x1, URZ ;  /* 0x0000000127277890 */ /* 0x000fe2000fffe03f */
[----:B------:R-:W-:Y:S01]  /*3dc0*/  VIADD R3, R3, 0x1 ;  /* 0x0000000103037836 */ /* 0x000fe20000000000 */
[----:B------:R-:W-:Y:S01]  /*3dd0*/  LOP3.LUT R5, R5, 0x1, RZ, 0x3c, !PT ;  /* 0x0000000105057812 */ /* 0x000fe200078e3cff */
[----:B------:R-:W-:Y:S01]  /*3de0*/  VIADD R4, R4, 0x36420 ;  /* 0x0003642004047836 */ /* 0x000fe20000000000 */
[----:B------:R-:W-:Y:S02]  /*3df0*/  UISETP.GE.AND UP0, UPT, UR39, UR36, UPT ;  /* 0x000000242700728c */ /* 0x000fe4000bf06270 */
[----:B------:R-:W-:Y:S02]  /*3e00*/  ISETP.NE.AND P0, PT, R3, 0x2, PT ;  /* 0x000000020300780c */ /* 0x000fe40003f05270 */
[----:B------:R-:W-:Y:S02]  /*3e10*/  PRMT R4, RZ, 0x654, R4 ;  /* 0x00000654ff047816 */ /* 0x000fe40000000004 */
[----:B------:R-:W-:-:S02]  /*3e20*/  PLOP3.LUT P1, PT, PT, PT, UP0, 0x80, 0x0 ;  /* 0x000000000000781c */ /* 0x000fc40003f2f008 */
[----:B-1----:R-:W-:Y:S01]  /*3e30*/  SEL R17, RZ, 0x1, P0 ;  /* 0x00000001ff117807 */ /* 0x002fe20000000000 */
[----:B------:R1:W-:Y:S01]  /*3e40*/  SYNCS.ARRIVE.TRANS64.RED.A1T0 RZ, [R4+URZ], RZ ;  /* 0x000000ff04ff79a7 */ /* 0x0003e2000810043f */
[----:B------:R-:W-:Y:S02]  /*3e50*/  SEL R3, R3, RZ, P0 ;  /* 0x000000ff03037207 */ /* 0x000fe40000000000 */
[----:B------:R-:W-:-:S07]  /*3e60*/  LOP3.LUT R8, R8, R17, RZ, 0x3c, !PT ;  /* 0x0000001108087212 */ /* 0x000fce00078e3cff */
[----:B-1----:R-:W-:Y:S05]  /*3e70*/  @!P1 BRA `(.L_x_1185) ;  /* 0xffffffd800989947 */ /* 0x002fea000383ffff */
        /* <DEDUP_REMOVED lines=50> */
.L_x_1159:
[----:B------:R-:W-:Y:S05]  /*41a0*/  @P0 BRA `(.L_x_1186) ;  /* 0x0000000c00700947 */ /* 0x000fea0003800000 */
[----:B------:R-:W1:Y:S01]  /*41b0*/  S2UR UR4, SR_CgaCtaId ;  /* 0x00000000000479c3 */ /* 0x000e620000008800 */
[----:B------:R-:W-:Y:S01]  /*41c0*/  UMOV UR37, 0x400 ;  /* 0x0000040000257882 */ /* 0x000fe20000000000 */
[----:B------:R-:W-:Y:S01]  /*41d0*/  LOP3.LUT R2, R2, 0xfffffffd, RZ, 0xc0, !PT ;  /* 0xfffffffd02027812 */ /* 0x000fe200078ec0ff */
[----:B-1----:R-:W-:-:S06]  /*41e0*/  ULEA UR37, UR4, UR37, 0x18 ;  /* 0x0000002504257291 */ /* 0x002fcc000f8ec03f */
[----:B------:R-:W-:-:S05]  /*41f0*/  IMAD.U32 R16, RZ, RZ, UR37 ;  /* 0x00000025ff107e24 */ /* 0x000fca000f8e00ff */
[----:B------:R-:W-:-:S13]  /*4200*/  LOP3.LUT P0, RZ, R16, 0x3ff, RZ, 0xc0, !PT ;  /* 0x000003ff10ff7812 */ /* 0x000fda000780c0ff */
[----:B------:R-:W-:Y:S01]  /*4210*/  @P0 LOP3.LUT R2, R2, 0x2, RZ, 0xfc, !PT ;  /* 0x0000000202020812 */ /* 0x000fe200078efcff */
[----:B------:R-:W-:Y:S06]  /*4220*/  @!P0 BRA `(.L_x_1187) ;  /* 0x0000000000408947 */ /* 0x000fec0003800000 */
[----:B------:R-:W-:Y:S01]  /*4230*/  MOV R14, 0x0 ;  /* 0x00000000000e7802 */ /* 0x000fe20000000f00 */
[----:B------:R-:W-:Y:S01]  /*4240*/  ULDC.64 UR4, c[0x4][0x80] ;  /* 0x0100200000047ab9 */ /* 0x000fe20000000a00 */
[----:B------:R-:W-:Y:S01]  /*4250*/  ULDC.64 UR6, c[0x4][0x88] ;  /* 0x0100220000067ab9 */ /* 0x000fe20000000a00 */
[----:B------:R-:W-:Y:S02]  /*4260*/  IMAD.U32 R4, RZ, RZ, UR4 ;  /* 0x00000004ff047e24 */ /* 0x000fe4000f8e00ff */
[----:B------:R-:W-:Y:S01]  /*4270*/  IMAD.U32 R5, RZ, RZ, UR5 ;  /* 0x00000005ff057e24 */ /* 0x000fe2000f8e00ff */
[----:B------:R-:W1:Y:S01]  /*4280*/  LDC.64 R14, c[0x4][R14] ;  /* 0x010000000e0e7b82 */ /* 0x000e620000000a00 */
[----:B------:R-:W-:Y:S01]  /*4290*/  ULDC.64 UR4, c[0x4][0x18] ;  /* 0x0100060000047ab9 */ /* 0x000fe20000000a00 */
[----:B------:R-:W-:Y:S02]  /*42a0*/  IMAD.U32 R6, RZ, RZ, UR6 ;  /* 0x00000006ff067e24 */ /* 0x000fe4000f8e00ff */
[----:B------:R-:W-:-:S02]  /*42b0*/  IMAD.U32 R7, RZ, RZ, UR7 ;  /* 0x00000007ff077e24 */ /* 0x000fc4000f8e00ff */
[----:B------:R-:W-:Y:S02]  /*42c0*/  IMAD.U32 R10, RZ, RZ, UR4 ;  /* 0x00000004ff0a7e24 */ /* 0x000fe4000f8e00ff */
[----:B------:R-:W-:Y:S02]  /*42d0*/  IMAD.U32 R11, RZ, RZ, UR5 ;  /* 0x00000005ff0b7e24 */ /* 0x000fe4000f8e00ff */
[----:B------:R-:W-:Y:S02]  /*42e0*/  IMAD.MOV.U32 R8, RZ, RZ, 0x70 ;  /* 0x00000070ff087424 */ /* 0x000fe400078e00ff */
[----:B------:R-:W-:Y:S02]  /*42f0*/  IMAD.MOV.U32 R12, RZ, RZ, 0x1 ;  /* 0x00000001ff0c7424 */ /* 0x000fe400078e00ff */
[----:B------:R-:W-:-:S07]  /*4300*/  IMAD.MOV.U32 R13, RZ, RZ, RZ ;  /* 0x000000ffff0d7224 */ /* 0x000fce00078e00ff */
[----:B------:R-:W-:-:S07]  /*4310*/  LEPC R20, `(.L_x_1187) ;  /* 0x000000001014794e */ /* 0x000fce0000000000 */
[----:B-1----:R-:W-:Y:S05]  /*4320*/  CALL.ABS.NOINC R14 ;  /* 0x000000000e007343 */ /* 0x002fea0003c00000 */
.L_x_1187:
[----:B------:R-:W-:-:S06]  /*4330*/  UIADD3 UR4, UR37, 0x9000, URZ ;  /* 0x0000900025047890 */ /* 0x000fcc000fffe03f */
[----:B------:R-:W-:-:S05]  /*4340*/  IMAD.U32 R17, RZ, RZ, UR4 ;  /* 0x00000004ff117e24 */ /* 0x000fca000f8e00ff */
[----:B------:R-:W-:-:S13]  /*4350*/  LOP3.LUT P0, RZ, R17, 0x3ff, RZ, 0xc0, !PT ;  /* 0x000003ff11ff7812 */ /* 0x000fda000780c0ff */
[----:B------:R-:W-:Y:S05]  /*4360*/  @!P0 BRA `(.L_x_1188) ;  /* 0x0000000000408947 */ /* 0x000fea0003800000 */
        /* <DEDUP_REMOVED lines=16> */
.L_x_1188:
        /* <DEDUP_REMOVED lines=18> */
.L_x_1189:
        /* <DEDUP_REMOVED lines=18> */
.L_x_1190:
[----:B------:R-:W1:Y:S01]  /*46b0*/  S2R R0, SR_TID.X ;  /* 0x0000000000007919 */ /* 0x000e620000002100 */
[----:B------:R-:W-:Y:S05]  /*46c0*/  WARPSYNC.ALL ;  /* 0x0000000000007948 */ /* 0x000fea0003800000 */
[----:B------:R-:W-:Y:S01]  /*46d0*/  BAR.SYNC.DEFER_BLOCKING 0x1, 0x180 ;  /* 0x0046000000007b1d */ /* 0x000fe20000010000 */
[----:B------:R-:W-:Y:S02]  /*46e0*/  F2FP.F16.F32.PACK_AB R72, R73, R72 ;  /* 0x000000484948723e */ /* 0x000fe400000000ff */
        /* <DEDUP_REMOVED lines=12> */
[----:B-1----:R-:W-:Y:S01]  /*47b0*/  VIADD R5, R0, 0xffffff80 ;  /* 0xffffff8000057836 */ /* 0x002fe20000000000 */
[----:B------:R-:W-:Y:S02]  /*47c0*/  F2FP.F16.F32.PACK_AB R97, R99, R98 ;  /* 0x000000626361723e */ /* 0x000fe400000000ff */
[----:B------:R-:W-:Y:S01]  /*47d0*/  F2FP.F16.F32.PACK_AB R104, R105, R104 ;  /* 0x000000686968723e */ /* 0x000fe200000000ff */
[----:B------:R-:W-:Y:S01]  /*47e0*/  IMAD.SHL.U32 R0, R5, 0x40, RZ ;  /* 0x0000004005007824 */ /* 0x000fe200078e00ff */
[----:B------:R-:W-:-:S02]  /*47f0*/  SHF.R.S32.HI R6, RZ, 0x1f, R5 ;  /* 0x0000001fff067819 */ /* 0x000fc40000011405 */
[----:B------:R-:W-:Y:S02]  /*4800*/  F2FP.F16.F32.PACK_AB R98, R101, R100 ;  /* 0x000000646562723e */ /* 0x000fe400000000ff */
[CC--:B------:R-:W-:Y:S02]  /*4810*/  LEA.HI R2, R6.reuse, R5.reuse, RZ, 0x5 ;  /* 0x0000000506027211 */ /* 0x0c0fe400078f28ff */
[----:B------:R-:W-:Y:S02]  /*4820*/  LEA.HI R4, R6, R5, RZ, 0x4 ;  /* 0x0000000506047211 */ /* 0x000fe400078f20ff */
[----:B------:R-:W-:Y:S02]  /*4830*/  SHF.R.S32.HI R7, RZ, 0x5, R2 ;  /* 0x00000005ff077819 */ /* 0x000fe40000011402 */
[----:B------:R-:W-:Y:S02]  /*4840*/  SHF.R.S32.HI R9, RZ, 0x4, R4 ;  /* 0x00000004ff097819 */ /* 0x000fe40000011404 */
[----:B------:R-:W-:Y:S01]  /*4850*/  LOP3.LUT R2, R0, 0x1c0, RZ, 0xc0, !PT ;  /* 0x000001c000027812 */ /* 0x000fe200078ec0ff */
[----:B------:R-:W-:Y:S01]  /*4860*/  IMAD.SHL.U32 R3, R7, 0x10, RZ ;  /* 0x0000001007037824 */ /* 0x000fe200078e00ff */
[----:B------:R-:W-:-:S02]  /*4870*/  LEA.HI R4, R4, R9, RZ, 0x1 ;  /* 0x0000000904047211 */ /* 0x000fc400078f08ff */
[-C--:B------:R-:W-:Y:S02]  /*4880*/  LEA.HI R0, R6, R5.reuse, RZ, 0x3 ;  /* 0x0000000506007211 */ /* 0x080fe400078f18ff */
[----:B------:R-:W-:Y:S02]  /*4890*/  LOP3.LUT R3, R2, 0x30, R3, 0xf8, !PT ;  /* 0x0000003002037812 */ /* 0x000fe400078ef803 */
[----:B------:R-:W-:Y:S02]  /*48a0*/  LOP3.LUT R4, R4, 0x7ffffe, RZ, 0xc0, !PT ;  /* 0x007ffffe04047812 */ /* 0x000fe400078ec0ff */
[----:B------:R-:W-:Y:S02]  /*48b0*/  LEA.HI R5, R6, R5, RZ, 0x7 ;  /* 0x0000000506057211 */ /* 0x000fe400078f38ff */
[----:B------:R-:W-:Y:S01]  /*48c0*/  LOP3.LUT R0, R3, 0x8, R0, 0xf8, !PT ;  /* 0x0000000803007812 */ /* 0x000fe200078ef800 */
[----:B------:R-:W-:Y:S01]  /*48d0*/  IMAD.IADD R4, R9, 0x1, -R4 ;  /* 0x0000000109047824 */ /* 0x000fe200078e0a04 */
[----:B------:R-:W-:-:S02]  /*48e0*/  SHF.R.S32.HI R5, RZ, 0x7, R5 ;  /* 0x00000007ff057819 */ /* 0x000fc40000011405 */
[----:B------:R-:W-:Y:S02]  /*48f0*/  SHF.R.U32.HI R3, RZ, 0x3, R2 ;  /* 0x00000003ff037819 */ /* 0x000fe40000011602 */
[----:B------:R-:W-:Y:S01]  /*4900*/  F2FP.F16.F32.PACK_AB R99, R103, R102 ;  /* 0x000000666763723e */ /* 0x000fe200000000ff */
[----:B------:R-:W-:Y:S01]  /*4910*/  IMAD R5, R5, 0xc, R4 ;  /* 0x0000000c05057824 */ /* 0x000fe200078e0204 */
[----:B------:R-:W-:Y:S01]  /*4920*/  LOP3.LUT R0, R0, R3, RZ, 0x3c, !PT ;  /* 0x0000000300007212 */ /* 0x000fe200078e3cff */
[----:B------:R-:W1:Y:S01]  /*4930*/  SHFL.IDX PT, R2, R7, RZ, 0x1f ;  /* 0x00001fff07027589 */ /* 0x000e6200000e0000 */
[----:B------:R-:W-:Y:S02]  /*4940*/  F2FP.F16.F32.PACK_AB R105, R107, R106 ;  /* 0x0000006a6b69723e */ /* 0x000fe400000000ff */
[----:B------:R-:W-:Y:S01]  /*4950*/  F2FP.F16.F32.PACK_AB R112, R113, R112 ;  /* 0x000000707170723e */ /* 0x000fe200000000ff */
[----:B------:R-:W-:Y:S01]  /*4960*/  IMAD.U32 R0, R5, 0x200, R0 ;  /* 0x0000020005007824 */ /* 0x000fe200078e0000 */
[----:B------:R-:W-:-:S02]  /*4970*/  F2FP.F16.F32.PACK_AB R106, R109, R108 ;  /* 0x0000006c6d6a723e */ /* 0x000fc400000000ff */
[----:B------:R-:W-:Y:S02]  /*4980*/  F2FP.F16.F32.PACK_AB R107, R111, R110 ;  /* 0x0000006e6f6b723e */ /* 0x000fe400000000ff */
        /* <DEDUP_REMOVED lines=23> */
[----:B------:R-:W-:Y:S01]  /*4b00*/  F2FP.F16.F32.PACK_AB R43, R47, R46 ;  /* 0x0000002e2f2b723e */ /* 0x000fe200000000ff */
[----:B------:R2:W-:Y:S01]  /*4b10*/  STSM.16.MT88.4 [R0+0x800], R32 ;  /* 0x0008002000007844 */ /* 0x0005e20000004200 */
        /* <DEDUP_REMOVED lines=14> */
[----:B-1----:R-:W-:-:S03]  /*4c00*/  ISETP.NE.AND P0, PT, R2, 0xb, PT ;  /* 0x0000000b0200780c */ /* 0x002fc60003f05270 */
[----:B------:R2:W-:Y:S01]  /*4c10*/  STSM.16.MT88.4 [R0+0x2800], R64 ;  /* 0x0028004000007844 */ /* 0x0005e20000004200 */
[----:B------:R-:W-:Y:S01]  /*4c20*/  @!PT LDS RZ, [RZ] ;  /* 0x00000000fffff984 */ /* 0x000fe20000000800 */
[----:B------:R-:W-:Y:S01]  /*4c30*/  @!PT LDS RZ, [RZ] ;  /* 0x00000000fffff984 */ /* 0x000fe20000000800 */
[----:B------:R-:W-:Y:S01]  /*4c40*/  @!PT LDS RZ, [RZ] ;  /* 0x00000000fffff984 */ /* 0x000fe20000000800 */
[----:B------:R1:W-:Y:S06]  /*4c50*/  MEMBAR.ALL.CTA ;  /* 0x0000000000007992 */ /* 0x0003ec0000008000 */
[----:B-1----:R-:W1:Y:S02]  /*4c60*/  FENCE.VIEW.ASYNC.S ;  /* 0x00000000000073c6 */ /* 0x002e640000000000 */
[----:B-1----:R-:W-:Y:S06]  /*4c70*/  BAR.ARV 0x1, 0x1a0 ;  /* 0x0046800000007b1d */ /* 0x002fec0000002000 */
[----:B------:R-:W-:Y:S05]  /*4c80*/  @P0 BRA `(.L_x_1191) ;  /* 0x0000000000b00947 */ /* 0x000fea0003800000 */
[----:B------:R-:W-:Y:S01]  /*4c90*/  BAR.SYNC.DEFER_BLOCKING 0x1, 0x1a0 ;  /* 0x0046800000007b1d */ /* 0x000fe20000010000 */
[----:B------:R-:W-:-:S05]  /*4ca0*/  ELECT P0, URZ, PT ;  /* 0x00000000003f782f */ /* 0x000fca0003800000 */
[----:B------:R-:W-:Y:S08]  /*4cb0*/  BSSY B0, `(.L_x_1191) ;  /* 0x0000029000007945 */ /* 0x000ff00003800000 */
[----:B------:R-:W-:Y:S05]  /*4cc0*/  @!P0 BRA `(.L_x_1192) ;  /* 0x00000000009c8947 */ /* 0x000fea0003800000 */
[----:B------:R-:W1:Y:S01]  /*4cd0*/  S2UR UR10, SR_CTAID.X ;  /* 0x00000000000a79c3 */ /* 0x000e620000002500 */
[----:B------:R-:W-:Y:S01]  /*4ce0*/  ULDC.64 UR6, c[0x0][0x198] ;  /* 0x0000660000067ab9 */ /* 0x000fe20000000a00 */
[----:B------:R-:W-:Y:S02]  /*4cf0*/  UIADD3 UR8, UR37, 0x9000, URZ ;  /* 0x0000900025087890 */ /* 0x000fe4000fffe03f */
[----:B------:R-:W-:Y:S02]  /*4d00*/  UIADD3 UR4, UP0, UR6, 0x770, URZ ;  /* 0x0000077006047890 */ /* 0x000fe4000ff1e03f */
[----:B------:R-:W-:Y:S02]  /*4d10*/  UIADD3 UR40, UR37, 0xc000, URZ ;  /* 0x0000c00025287890 */ /* 0x000fe4000fffe03f */
[----:B------:R-:W3:Y:S01]  /*4d20*/  S2UR UR11, SR_CTAID.Y ;  /* 0x00000000000b79c3 */ /* 0x000ee20000002600 */
[----:B------:R-:W-:Y:S02]  /*4d30*/  UIADD3.X UR5, URZ, UR7, URZ, UP0, !UPT ;  /* 0x000000073f057290 */ /* 0x000fe400087fe43f */
[----:B------:R-:W-:-:S02]  /*4d40*/  UIADD3 UR6, UP0, UR6, 0x670, URZ ;  /* 0x0000067006067890 */ /* 0x000fc4000ff1e03f */
[----:B------:R-:W-:Y:S02]  /*4d50*/  UIADD3 UR32, UR37, 0xf000, URZ ;  /* 0x0000f00025207890 */ /* 0x000fe4000fffe03f */
[----:B------:R-:W-:Y:S01]  /*4d60*/  UIADD3.X UR7, URZ, UR7, URZ, UP0, !UPT ;  /* 0x000000073f077290 */ /* 0x000fe200087fe43f */
[----:B------:R-:W4:Y:S01]  /*4d70*/  S2UR UR12, SR_CTAID.Z ;  /* 0x00000000000c79c3 */ /* 0x000f220000002700 */
[----:B------:R-:W-:Y:S02]  /*4d80*/  UIADD3 UR24, UR37, 0x3000, URZ ;  /* 0x0000300025187890 */ /* 0x000fe4000fffe03f */
[----:B------:R-:W-:Y:S01]  /*4d90*/  UIADD3 UR16, UR37, 0x6000, URZ ;  /* 0x0000600025107890 */ /* 0x000fe2000fffe03f */
[----:B------:R-:W-:Y:S01]  /*4da0*/  UMOV UR9, URZ ;  /* 0x0000003f00097c82 */ /* 0x000fe20008000000 */
[----:B------:R-:W-:Y:S01]  /*4db0*/  UMOV UR41, 0x40 ;  /* 0x0000004000297882 */ /* 0x000fe20000000000 */
[----:B------:R-:W-:Y:S01]  /*4dc0*/  UMOV UR33, 0x80 ;  /* 0x0000008000217882 */ /* 0x000fe20000000000 */
[----:B-1----:R-:W-:Y:S01]  /*4dd0*/  UIMAD UR10, UR10, 0x60, URZ ;  /* 0x000000600a0a78a4 */ /* 0x002fe2000f8e023f */
[----:B------:R-:W-:Y:S01]  /*4de0*/  UMOV UR25, 0x40 ;  /* 0x0000004000197882 */ /* 0x000fe20000000000 */
[----:B------:R-:W-:-:S05]  /*4df0*/  UMOV UR17, 0x80 ;  /* 0x0000008000117882 */ /* 0x000fca0000000000 */
[----:B------:R-:W-:Y:S01]  /*4e00*/  UMOV UR42, UR10 ;  /* 0x0000000a002a7c82 */ /* 0x000fe20008000000 */
[----:B---3--:R-:W-:Y:S01]  /*4e10*/  UMOV UR43, UR11 ;  /* 0x0000000b002b7c82 */ /* 0x008fe20008000000 */
[----:B------:R-:W-:Y:S01]  /*4e20*/  UMOV UR35, UR11 ;  /* 0x0000000b00237c82 */ /* 0x000fe20008000000 */
[----:B------:R-:W-:Y:S01]  /*4e30*/  UMOV UR34, UR10 ;  /* 0x0000000a00227c82 */ /* 0x000fe20008000000 */
[----:B------:R-:W-:Y:S01]  /*4e40*/  UMOV UR27, UR11 ;  /* 0x0000000b001b7c82 */ /* 0x000fe20008000000 */
[----:B------:R-:W-:Y:S01]  /*4e50*/  UMOV UR26, UR10 ;  /* 0x0000000a001a7c82 */ /* 0x000fe20008000000 */
[----:B------:R-:W-:Y:S01]  /*4e60*/  UMOV UR19, UR11 ;  /* 0x0000000b00137c82 */ /* 0x000fe20008000000 */
[----:B------:R-:W-:Y:S01]  /*4e70*/  UMOV UR18, UR10 ;  /* 0x0000000a00127c82 */ /* 0x000fe20008000000 */
[----:B----4-:R-:W-:Y:S01]  /*4e80*/  UMOV UR44, UR12 ;  /* 0x0000000c002c7c82 */ /* 0x010fe20008000000 */
[----:B------:R1:W-:Y:S01]  /*4e90*/  UTMASTG.4D [UR8], [UR4] ;  /* 0x00000008040073b5 */ /* 0x0003e20008018000 */
[----:B------:R-:W-:Y:S01]  /*4ea0*/  UMOV UR36, UR12 ;  /* 0x0000000c00247c82 */ /* 0x000fe20008000000 */
[----:B------:R-:W-:Y:S01]  /*4eb0*/  UMOV UR28, UR12 ;  /* 0x0000000c001c7c82 */ /* 0x000fe20008000000 */
[----:B------:R-:W-:Y:S01]  /*4ec0*/  UMOV UR20, UR12 ;  /* 0x0000000c00147c82 */ /* 0x000fe20008000000 */
[----:B------:R3:W-:Y:S01]  /*4ed0*/  UTMASTG.4D [UR40], [UR4] ;  /* 0x00000028040073b5 */ /* 0x0007e20008018000 */
[----:B------:R3:W-:Y:S01]  /*4ee0*/  UTMASTG.4D [UR32], [UR4] ;  /* 0x00000020040073b5 */ /* 0x0007e20008018000 */
[----:B-1----:R-:W-:-:S02]  /*4ef0*/  UMOV UR8, UR37 ;  /* 0x0000002500087c82 */ /* 0x002fc40008000000 */
[----:B------:R3:W-:Y:S01]  /*4f00*/  UTMASTG.4D [UR8], [UR6] ;  /* 0x00000008060073b5 */ /* 0x0007e20008018000 */
[----:B------:R3:W-:Y:S01]  /*4f10*/  UTMASTG.4D [UR24], [UR6] ;  /* 0x00000018060073b5 */ /* 0x0007e20008018000 */
[----:B------:R3:W-:Y:S02]  /*4f20*/  UTMASTG.4D [UR16], [UR6] ;  /* 0x00000010060073b5 */ /* 0x0007e40008018000 */
[----:B---3--:R0:W-:Y:S02]  /*4f30*/  UTMACMDFLUSH ;  /* 0x00000000000079b7 */ /* 0x0081e40000000000 */
.L_x_1192:
[----:B------:R-:W-:Y:S05]  /*4f40*/  BSYNC B0 ;  /* 0x0000000000007941 */ /* 0x000fea0003800000 */
.L_x_1191:
[----:B------:R-:W-:-:S04]  /*4f50*/  DEPBAR.LE SB0, 0x0 ;  /* 0x000080000000791a */ /* 0x000fc80000000000 */
[----:B------:R-:W-:Y:S05]  /*4f60*/  EXIT ;  /* 0x000000000000794d */ /* 0x000fea0003800000 */
.L_x_1186:
[----:B------:R-:W1:Y:S01]  /*4f70*/  S2R R0, SR_TID.X ;  /* 0x0000000000007919 */ /* 0x000e620000002100 */
[----:B------:R-:W2:Y:S01]  /*4f80*/  S2UR UR11, SR_CTAID.Y ;  /* 0x00000000000b79c3 */ /* 0x000ea20000002600 */
[----:B------:R-:W-:Y:S01]  /*4f90*/  ULDC.64 UR4, c[0x0][0x208] ;  /* 0x0000820000047ab9 */ /* 0x000fe20000000a00 */
[----:B------:R-:W-:Y:S01]  /*4fa0*/  BSSY B0, `(.L_x_1193) ;  /* 0x0000032000007945 */ /* 0x000fe20003800000 */
[----:B------:R-:W3:Y:S05]  /*4fb0*/  S2R R11, SR_CTAID.X ;  /* 0x00000000000b7919 */ /* 0x000eea0000002500 */
[----:B------:R-:W4:Y:S08]  /*4fc0*/  LDC.64 R2, c[0x0][0x820] ;  /* 0x00020800ff027b82 */ /* 0x000f300000000a00 */
[----:B------:R-:W3:Y:S08]  /*4fd0*/  LDC.64 R18, c[0x0][0x808] ;  /* 0x00020200ff127b82 */ /* 0x000ef00000000a00 */
[----:B------:R-:W5:Y:S01]  /*4fe0*/  S2UR UR10, SR_CTAID.Z ;  /* 0x00000000000a79c3 */ /* 0x000f620000002700 */
[----:B--2---:R-:W-:Y:S01]  /*4ff0*/  USHF.R.S32.HI UR7, URZ, 0x1f, UR11 ;  /* 0x0000001f3f077899 */ /* 0x004fe2000801140b */
[----:B-1----:R-:W-:-:S06]  /*5000*/  VIADD R7, R0, 0xffffff80 ;  /* 0xffffff8000077836 */ /* 0x002fcc0000000000 */
[----:B------:R-:W1:Y:S01]  /*5010*/  LDC.64 R12, c[0x0][0x828] ;  /* 0x00020a00ff0c7b82 */ /* 0x000e620000000a00 */
[----:B----4-:R-:W-:Y:S02]  /*5020*/  IMAD R0, R2, UR7, RZ ;  /* 0x0000000702007c24 */ /* 0x010fe4000f8e02ff */
[----:B------:R-:W-:-:S05]  /*5030*/  IMAD.HI R4, R7, 0x2aaaaaab, RZ ;  /* 0x2aaaaaab07047827 */ /* 0x000fca00078e02ff */
[----:B------:R-:W-:Y:S01]  /*5040*/  SHF.R.U32.HI R5, RZ, 0x1f, R4 ;  /* 0x0000001fff057819 */ /* 0x000fe20000011604 */
[----:B---3--:R-:W-:Y:S01]  /*5050*/  IMAD R15, R11, -0x60, R18 ;  /* 0xffffffa00b0f7824 */ /* 0x008fe200078e0212 */
[----:B------:R-:W2:Y:S02]  /*5060*/  LDC.64 R20, c[0x0][0x850] ;  /* 0x00021400ff147b82 */ /* 0x000ea40000000a00 */
[----:B------:R-:W-:Y:S01]  /*5070*/  LEA.HI.SX32 R4, R4, R5, 0x1e ;  /* 0x0000000504047211 */ /* 0x000fe200078ff2ff */
[----:B------:R-:W-:-:S03]  /*5080*/  IMAD R5, R3, UR11, R0 ;  /* 0x0000000b03057c24 */ /* 0x000fc6000f8e0200 */
[CC--:B------:R-:W-:Y:S01]  /*5090*/  ISETP.GE.AND P3, PT, R4.reuse, R15.reuse, PT ;  /* 0x0000000f0400720c */ /* 0x0c0fe20003f66270 */
[C---:B------:R-:W-:Y:S01]  /*50a0*/  IMAD R6, R4.reuse, -0x18, R7 ;  /* 0xffffffe804067824 */ /* 0x040fe200078e0207 */
[----:B------:R-:W3:Y:S01]  /*50b0*/  LDC.64 R22, c[0x0][0x858] ;  /* 0x00021600ff167b82 */ /* 0x000ee20000000a00 */
[----:B------:R-:W-:Y:S01]  /*50c0*/  VIADD R0, R4, 0x10 ;  /* 0x0000001004007836 */ /* 0x000fe20000000000 */
[----:B-----5:R-:W-:Y:S01]  /*50d0*/  USHF.R.S32.HI UR6, URZ, 0x1f, UR10 ;  /* 0x0000001f3f067899 */ /* 0x020fe2000801140a */
[----:B------:R-:W-:Y:S02]  /*50e0*/  IMAD.SHL.U32 R6, R6, 0x8, RZ ;  /* 0x0000000806067824 */ /* 0x000fe400078e00ff */
[----:B------:R-:W-:Y:S01]  /*50f0*/  VIADD R8, R4, 0x30 ;  /* 0x0000003004087836 */ /* 0x000fe20000000000 */
[----:B------:R-:W-:Y:S01]  /*5100*/  ISETP.GE.AND P4, PT, R0, R15, PT ;  /* 0x0000000f0000720c */ /* 0x000fe20003f86270 */
[C---:B------:R-:W-:Y:S01]  /*5110*/  VIADD R0, R4.reuse, 0x20 ;  /* 0x0000002004007836 */ /* 0x040fe20000000000 */
[----:B------:R-:W-:Y:S01]  /*5120*/  SHF.R.S32.HI R7, RZ, 0x1f, R6 ;  /* 0x0000001fff077819 */ /* 0x000fe20000011406 */
[----:B------:R-:W-:Y:S01]  /*5130*/  VIADD R10, R4, 0x40 ;  /* 0x00000040040a7836 */ /* 0x000fe20000000000 */
[----:B------:R-:W-:-:S02]  /*5140*/  ISETP.GE.OR P6, PT, R6, R19, P3 ;  /* 0x000000130600720c */ /* 0x000fc40001fc6670 */
[-C--:B------:R-:W-:Y:S01]  /*5150*/  ISETP.GE.AND P5, PT, R0, R15.reuse, PT ;  /* 0x0000000f0000720c */ /* 0x080fe20003fa6270 */
[----:B------:R-:W-:Y:S01]  /*5160*/  IMAD.WIDE.U32 R2, R2, UR11, R6 ;  /* 0x0000000b02027c25 */ /* 0x000fe2000f8e0006 */
[-C--:B------:R-:W-:Y:S02]  /*5170*/  ISETP.GE.AND P0, PT, R8, R15.reuse, PT ;  /* 0x0000000f0800720c */ /* 0x080fe40003f06270 */
[----:B------:R-:W-:Y:S01]  /*5180*/  ISETP.GE.AND P1, PT, R10, R15, PT ;  /* 0x0000000f0a00720c */ /* 0x000fe20003f26270 */
[----:B------:R-:W-:Y:S01]  /*5190*/  IMAD.IADD R3, R3, 0x1, R5 ;  /* 0x0000000103037824 */ /* 0x000fe200078e0205 */
[----:B------:R-:W-:Y:S01]  /*51a0*/  SHF.R.S32.HI R5, RZ, 0x1f, R4 ;  /* 0x0000001fff057819 */ /* 0x000fe20000011404 */
[----:B-1----:R-:W-:Y:S01]  /*51b0*/  IMAD R0, R12, UR6, RZ ;  /* 0x000000060c007c24 */ /* 0x002fe2000f8e02ff */
[----:B------:R-:W-:Y:S01]  /*51c0*/  ISETP.GE.OR P2, PT, R6, R19, P4 ;  /* 0x000000130600720c */ /* 0x000fe20002746670 */
[----:B------:R-:W-:-:S04]  /*51d0*/  IMAD.WIDE.U32 R8, R12, UR10, R2 ;  /* 0x0000000a0c087c25 */ /* 0x000fc8000f8e0002 */
[----:B------:R-:W-:Y:S02]  /*51e0*/  IMAD R13, R13, UR10, R0 ;  /* 0x0000000a0d0d7c24 */ /* 0x000fe4000f8e0200 */
        /* <DEDUP_REMOVED lines=13> */
.L_x_1194:
[----:B------:R-:W-:Y:S05]  /*52c0*/  BSYNC B0 ;  /* 0x0000000000007941 */ /* 0x000fea0003800000 */
.L_x_1193:
[----:B------:R-:W-:Y:S01]  /*52d0*/  BSSY B0, `(.L_x_1195) ;  /* 0x0000010000007945 */ /* 0x000fe20003800000 */
[----:B------:R-:W-:-:S03]  /*52e0*/  ISETP.GE.OR P6, PT, R6, R19, P5 ;  /* 0x000000130600720c */ /* 0x000fc60002fc6670 */
[----:B------:R-:W-:Y:S10]  /*52f0*/  @P2 BRA `(.L_x_1196) ;  /* 0x0000000000342947 */ /* 0x000ff40003800000 */
        /* <DEDUP_REMOVED lines=13> */
.L_x_1196:
[----:B------:R-:W-:Y:S05]  /*53d0*/  BSYNC B0 ;  /* 0x0000000000007941 */ /* 0x000fea0003800000 */
.L_x_1195:
[----:B------:R-:W-:Y:S01]  /*53e0*/  BSSY B0, `(.L_x_1197) ;  /* 0x0000010000007945 */ /* 0x000fe20003800000 */
[----:B------:R-:W-:-:S03]  /*53f0*/  ISETP.GE.OR P2, PT, R6, R19, P0 ;  /* 0x000000130600720c */ /* 0x000fc60000746670 */
[----:B------:R-:W-:Y:S10]  /*5400*/  @P6 BRA `(.L_x_1198) ;  /* 0x0000000000346947 */ /* 0x000ff40003800000 */
[----:B-1--4-:R-:W-:Y:S01]  /*5410*/  IADD3 R17, P6, R2, 0x20, RZ ;  /* 0x0000002002117810 */ /* 0x012fe20007fde0ff */
        /* <DEDUP_REMOVED lines=12> */
.L_x_1198:
[----:B------:R-:W-:Y:S05]  /*54e0*/  BSYNC B0 ;  /* 0x0000000000007941 */ /* 0x000fea0003800000 */
.L_x_1197:
[----:B------:R-:W-:Y:S01]  /*54f0*/  BSSY B0, `(.L_x_1199) ;  /* 0x0000011000007945 */ /* 0x000fe20003800000 */
[----:B------:R-:W-:Y:S01]  /*5500*/  ISETP.GE.OR P6, PT, R6, R19, P1 ;  /* 0x000000130600720c */ /* 0x000fe20000fc6670 */
[----:B------:R-:W-:Y:S02]  /*5510*/  VIADD R0, R4, 0x50 ;  /* 0x0000005004007836 */ /* 0x000fe40000000000 */
[----:B------:R-:W-:Y:S10]  /*5520*/  @P2 BRA `(.L_x_1200) ;  /* 0x0000000000342947 */ /* 0x000ff40003800000 */
        /* <DEDUP_REMOVED lines=12> */
[----:B------:R1:W-:Y:S02]  /*55f0*/  STG.E.128 desc[UR4][R10.64], RZ ;  /* 0x000000ff0a007986 */ /* 0x0003e4000c101d04 */
.L_x_1200:
[----:B------:R-:W-:Y:S05]  /*5600*/  BSYNC B0 ;  /* 0x0000000000007941 */ /* 0x000fea0003800000 */
.L_x_1199:
[----:B------:R-:W-:Y:S01]  /*5610*/  BSSY B0, `(.L_x_1201) ;  /* 0x0000011000007945 */ /* 0x000fe20003800000 */
[----:B------:R-:W-:Y:S01]  /*5620*/  ISETP.GE.AND P2, PT, R0, R15, PT ;  /* 0x0000000f0000720c */ /* 0x000fe20003f46270 */
[----:B-12---:R-:W-:Y:S02]  /*5630*/  IMAD R10, R20, UR7, RZ ;  /* 0x00000007140a7c24 */ /* 0x006fe4000f8e02ff */
        /* <DEDUP_REMOVED lines=14> */
.L_x_1202:
[----:B------:R-:W-:Y:S05]  /*5720*/  BSYNC B0 ;  /* 0x0000000000007941 */ /* 0x000fea0003800000 */
.L_x_1201:
[----:B------:R-:W-:Y:S01]  /*5730*/  ISETP.GE.OR P6, PT, R6, R19, P2 ;  /* 0x000000130600720c */ /* 0x000fe200017c6670 */
[----:B------:R-:W-:Y:S01]  /*5740*/  IMAD R11, R21, UR11, R10 ;  /* 0x0000000b150b7c24 */ /* 0x000fe2000f8e020a */
[----:B------:R-:W-:Y:S01]  /*5750*/  ULDC UR8, c[0x0][0x83c] ;  /* 0x00020f0000087ab9 */ /* 0x000fe20000000800 */
[----:B------:R-:W-:Y:S01]  /*5760*/  IMAD.WIDE.U32 R4, R20, UR11, R6 ;  /* 0x0000000b14047c25 */ /* 0x000fe2000f8e0006 */
[----:B------:R-:W-:Y:S01]  /*5770*/  BSSY B0, `(.L_x_1203) ;  /* 0x0000019000007945 */ /* 0x000fe20003800000 */
[C---:B------:R-:W-:Y:S02]  /*5780*/  ISETP.GE.OR P3, PT, R6.reuse, UR8, P3 ;  /* 0x0000000806007c0c */ /* 0x040fe40009f66670 */
[----:B------:R-:W-:Y:S01]  /*5790*/  IMAD.IADD R5, R5, 0x1, R11 ;  /* 0x0000000105057824 */ /* 0x000fe200078e020b */
[----:B------:R-:W-:Y:S01]  /*57a0*/  ISETP.GE.OR P4, PT, R6, UR8, P4 ;  /* 0x0000000806007c0c */ /* 0x000fe2000a786670 */
[----:B---3--:R-:W-:Y:S01]  /*57b0*/  IMAD R0, R22, UR6, RZ ;  /* 0x0000000616007c24 */ /* 0x008fe2000f8e02ff */
[----:B------:R-:W-:-:S02]  /*57c0*/  ISETP.GE.OR P5, PT, R6, UR8, P5 ;  /* 0x0000000806007c0c */ /* 0x000fc4000afa6670 */
[C---:B------:R-:W-:Y:S01]  /*57d0*/  ISETP.GE.OR P0, PT, R6.reuse, UR8, P0 ;  /* 0x0000000806007c0c */ /* 0x040fe20008706670 */
[----:B------:R-:W-:Y:S01]  /*57e0*/  IMAD R11, R23, UR10, R0 ;  /* 0x0000000a170b7c24 */ /* 0x000fe2000f8e0200 */
[C---:B------:R-:W-:Y:S02]  /*57f0*/  ISETP.GE.OR P1, PT, R6.reuse, UR8, P1 ;  /* 0x0000000806007c0c */ /* 0x040fe40008f26670 */
[----:B------:R-:W-:Y:S01]  /*5800*/  ISETP.GE.OR P2, PT, R6, UR8, P2 ;  /* 0x0000000806007c0c */ /* 0x000fe20009746670 */
[----:B------:R-:W-:Y:S01]  /*5810*/  IMAD.WIDE.U32 R6, R22, UR10, R4 ;  /* 0x0000000a16067c25 */ /* 0x000fe2000f8e0004 */
[----:B------:R-:W-:Y:S11]  /*5820*/  @P6 BRA `(.L_x_1204) ;  /* 0x0000000000346947 */ /* 0x000ff60003800000 */
        /* <DEDUP_REMOVED lines=13> */
.L_x_1204:
[----:B------:R-:W-:Y:S05]  /*5900*/  BSYNC B0 ;  /* 0x0000000000007941 */ /* 0x000fea0003800000 */
.L_x_1203:
[----:B------:R-:W-:Y:S01]  /*5910*/  BSSY B0, `(.L_x_1205) ;  /* 0x000000d000007945 */ /* 0x000fe20003800000 */
[----:B--2---:R-:W-:-:S03]  /*5920*/  IMAD.IADD R9, R7, 0x1, R11 ;  /* 0x0000000107097824 */ /* 0x004fc600078e020b */
[----:B------:R-:W-:Y:S05]  /*5930*/  @P3 BRA `(.L_x_1206) ;  /* 0x0000000000283947 */ /* 0x000fea0003800000 */
        /* <DEDUP_REMOVED lines=10> */
.L_x_1206:
[----:B------:R-:W-:Y:S05]  /*59e0*/  BSYNC B0 ;  /* 0x0000000000007941 */ /* 0x000fea0003800000 */
.L_x_1205:
[----:B------:R-:W-:Y:S04]  /*59f0*/  BSSY B0, `(.L_x_1207) ;  /* 0x000000f000007945 */ /* 0x000fe80003800000 */
[----:B------:R-:W-:Y:S05]  /*5a00*/  @P4 BRA `(.L_x_1208) ;  /* 0x0000000000344947 */ /* 0x000fea0003800000 */
[----:B--2---:R-:W-:Y:S01]  /*5a10*/  IADD3 R11, P3, R2, 0x10, RZ ;  /* 0x00000010020b7810 */ /* 0x004fe20007f7e0ff */
        /* <DEDUP_REMOVED lines=12> */
.L_x_1208:
[----:B------:R-:W-:Y:S05]  /*5ae0*/  BSYNC B0 ;  /* 0x0000000000007941 */ /* 0x000fea0003800000 */
.L_x_1207:
[----:B------:R-:W-:Y:S04]  /*5af0*/  BSSY B0, `(.L_x_1209) ;  /* 0x000000f000007945 */ /* 0x000fe80003800000 */
[----:B------:R-:W-:Y:S05]  /*5b00*/  @P5 BRA `(.L_x_1210) ;  /* 0x0000000000345947 */ /* 0x000fea0003800000 */
[----:B--23--:R-:W-:Y:S01]  /*5b10*/  IADD3 R11, P3, R2, 0x20, RZ ;  /* 0x00000020020b7810 */ /* 0x00cfe20007f7e0ff */
        /* <DEDUP_REMOVED lines=12> */
.L_x_1210:
[----:B------:R-:W-:Y:S05]  /*5be0*/  BSYNC B0 ;  /* 0x0000000000007941 */ /* 0x000fea0003800000 */
.L_x_1209:
        /* <DEDUP_REMOVED lines=15> */
.L_x_1212:
[----:B------:R-:W-:Y:S05]  /*5ce0*/  BSYNC B0 ;  /* 0x0000000000007941 */ /* 0x000fea0003800000 */
.L_x_1211:
        /* <DEDUP_REMOVED lines=15> */
.L_x_1214:
[----:B------:R-:W-:Y:S05]  /*5de0*/  BSYNC B0 ;  /* 0x0000000000007941 */ /* 0x000fea0003800000 */
.L_x_1213:
[----:B------:R-:W-:Y:S04]  /*5df0*/  BSSY B0, `(.L_x_1215) ;  /* 0x000000f000007945 */ /* 0x000fe80003800000 */
        /* <DEDUP_REMOVED lines=14> */
.L_x_1216:
[----:B------:R-:W-:Y:S05]  /*5ee0*/  BSYNC B0 ;  /* 0x0000000000007941 */ /* 0x000fea0003800000 */
.L_x_1215:
[----:B------:R-:W-:Y:S05]  /*5ef0*/  EXIT ;  /* 0x000000000000794d */ /* 0x000fea0003800000 */
.L_x_1156:
[----:B------:R-:W-:-:S08]  /*5f00*/  NOP ;  /* 0x0000000000007918 */ /* 0x000fd00000000000 */
[----:B------:R-:W1:-:S00]  /*5f10*/  USETMAXREG.DEALLOC.CTAPOOL 0x20 ;  /* 0x00000020000079c8 */ /* 0x000e4000080e0500 */
[----:B-1----:R-:W-:Y:S01]  /*5f20*/  LOP3.LUT R0, R0, 0x3, RZ, 0xc0, !PT ;  /* 0x0000000300007812 */ /* 0x002fe200078ec0ff */
[----:B------:R-:W-:Y:S01]  /*5f30*/  BSSY B0, `(.L_x_1217) ;  /* 0x0000365000007945 */ /* 0x000fe20003800000 */
[----:B------:R-:W-:-:S04]  /*5f40*/  IMAD.MOV.U32 R18, RZ, RZ, RZ ;  /* 0x000000ffff127224 */ /* 0x000fc800078e00ff */
        /* <DEDUP_REMOVED lines=8> */
[----:B------:R-:W1:Y:S01]  /*5fd0*/  S2UR UR9, SR_CTAID.X ;  /* 0x00000000000979c3 */ /* 0x000e620000002500 */
[----:B------:R-:W-:Y:S01]  /*5fe0*/  ULDC UR4, c[0x0][0x280] ;  /* 0x0000a00000047ab9 */ /* 0x000fe20000000800 */
[----:B------:R-:W-:Y:S01]  /*5ff0*/  ULDC UR6, c[0x0][0x290] ;  /* 0x0000a40000067ab9 */ /* 0x000fe20000000800 */
[----:B------:R-:W-:-:S05]  /*6000*/  ULDC UR7, c[0x0][0x74c] ;  /* 0x0001d30000077ab9 */ /* 0x000fca0000000800 */
[----:B------:R-:W2:Y:S01]  /*6010*/  S2UR UR13, SR_CTAID.Y ;  /* 0x00000000000d79c3 */ /* 0x000ea20000002600 */
[----:B-1----:R-:W-:Y:S02]  /*6020*/  UIMAD UR5, UR9, 0x60, UR4 ;  /* 0x00000060090578a4 */ /* 0x002fe4000f8e0204 */
[----:B------:R-:W-:Y:S02]  /*6030*/  ISETP.LE.AND P0, PT, RZ, UR9, PT ;  /* 0x00000009ff007c0c */ /* 0x000fe4000bf03270 */
[----:B------:R-:W-:-:S04]  /*6040*/  UIADD3 UR5, -UR7, UR5, -UR6 ;  /* 0x0000000507057290 */ /* 0x000fc8000fffe906 */
[----:B------:R-:W-:-:S04]  /*6050*/  USHF.R.S32.HI UR6, URZ, 0x1f, UR5 ;  /* 0x0000001f3f067899 */ /* 0x000fc80008011405 */
[----:B------:R-:W-:-:S04]  /*6060*/  ULEA.HI UR6, UR6, UR5, URZ, 0x6 ;  /* 0x0000000506067291 */ /* 0x000fc8000f8f303f */
[----:B------:R-:W-:Y:S02]  /*6070*/  USHF.R.S32.HI UR5, URZ, 0x6, UR6 ;  /* 0x000000063f057899 */ /* 0x000fe40008011406 */
[----:B------:R-:W-:Y:S02]  /*6080*/  UIADD3 UR6, UR4, 0x3f, URZ ;  /* 0x0000003f04067890 */ /* 0x000fe4000fffe03f */
[----:B------:R-:W-:Y:S02]  /*6090*/  UISETP.LT.AND UP0, UPT, URZ, UR5, UPT ;  /* 0x000000053f00728c */ /* 0x000fe4000bf01270 */
[----:B------:R-:W-:Y:S02]  /*60a0*/  USHF.R.S32.HI UR7, URZ, 0x1f, UR6 ;  /* 0x0000001f3f077899 */ /* 0x000fe40008011406 */
[----:B------:R-:W-:Y:S02]  /*60b0*/  USEL UR5, URZ, UR5, !UP0 ;  /* 0x000000053f057287 */ /* 0x000fe4000c000000 */
[----:B------:R-:W-:-:S04]  /*60c0*/  ULEA.HI UR7, UR7, UR6, URZ, 0x6 ;  /* 0x0000000607077291 */ /* 0x000fc8000f8f303f */
[----:B------:R-:W-:Y:S01]  /*60d0*/  USHF.R.S32.HI UR8, URZ, 0x6, UR7 ;  /* 0x000000063f087899 */ /* 0x000fe20008011407 */
[----:B--2---:R-:W-:Y:S11]  /*60e0*/  @!P0 BRA `(.L_x_1220) ;  /* 0x0000000000288947 */ /* 0x004ff60003800000 */
        /* <DEDUP_REMOVED lines=10> */
.L_x_1220:
[----:B------:R-:W-:Y:S02]  /*6190*/  UISETP.GT.AND UP0, UPT, UR8, UR5, UPT ;  /* 0x000000050800728c */ /* 0x000fe4000bf04270 */
[----:B------:R-:W-:Y:S02]  /*61a0*/  USHF.R.S32.HI UR14, URZ, 0x1f, UR12 ;  /* 0x0000001f3f0e7899 */ /* 0x000fe4000801140c */
[----:B------:R-:W-:Y:S02]  /*61b0*/  USHF.R.S32.HI UR9, URZ, 0x1f, UR13 ;  /* 0x0000001f3f097899 */ /* 0x000fe4000801140d */
[----:B------:R-:W-:-:S13]  /*61c0*/  PLOP3.LUT P0, PT, PT, PT, UP0, 0x80, 0x0 ;  /* 0x000000000000781c */ /* 0x000fda0003f0f008 */
[----:B------:R-:W-:Y:S05]  /*61d0*/  @!P0 BRA `(.L_x_1219) ;  /* 0x0000003000e88947 */ /* 0x000fea0003800000 */
[----:B------:R-:W-:Y:S01]  /*61e0*/  UIADD3 UR4, -UR5, UR8, URZ ;  /* 0x0000000805047290 */ /* 0x000fe2000fffe13f */
[----:B------:R-:W-:Y:S01]  /*61f0*/  ULDC.64 UR10, c[0x0][0x2d8] ;  /* 0x0000b600000a7ab9 */ /* 0x000fe20000000a00 */
[----:B------:R-:W-:Y:S02]  /*6200*/  ELECT P0, URZ, PT ;  /* 0x00000000003f782f */ /* 0x000fe40003800000 */
[----:B------:R-:W-:Y:S02]  /*6210*/  ULOP3.LUT UR4, UR4, 0x1, URZ, 0xc0, !UPT ;  /* 0x0000000104047892 */ /* 0x000fe4000f8ec03f */
[----:B------:R-:W-:Y:S02]  /*6220*/  UIMAD UR9, UR9, UR10, URZ ;  /* 0x0000000a090972a4 */ /* 0x000fe4000f8e023f */
[----:B------:R-:W-:Y:S02]  /*6230*/  UISETP.NE.U32.AND UP0, UPT, UR4, 0x1, UPT ;  /* 0x000000010400788c */ /* 0x000fe4000bf05070 */
[----:B------:R-:W-:-:S02]  /*6240*/  UIMAD.WIDE.U32 UR6, UR13, UR10, URZ ;  /* 0x0000000a0d0672a5 */ /* 0x000fc4000f8e003f */
[----:B------:R-:W-:Y:S02]  /*6250*/  UIMAD UR9, UR13, UR11, UR9 ;  /* 0x0000000b0d0972a4 */ /* 0x000fe4000f8e0209 */
[----:B------:R-:W-:Y:S01]  /*6260*/  PLOP3.LUT P1, PT, PT, PT, UP0, 0x80, 0x0 ;  /* 0x000000000000781c */ /* 0x000fe20003f2f008 */
[----:B------:R-:W-:Y:S01]  /*6270*/  ULDC.64 UR10, c[0x0][0x2e0] ;  /* 0x0000b800000a7ab9 */ /* 0x000fe20000000a00 */
[----:B------:R-:W-:Y:S02]  /*6280*/  UIADD3 UR7, UR7, UR9, URZ ;  /* 0x0000000907077290 */ /* 0x000fe4000fffe03f */
[----:B------:R-:W-:Y:S02]  /*6290*/  UIMAD UR9, UR14, UR10, URZ ;  /* 0x0000000a0e0972a4 */ /* 0x000fe4000f8e023f */
[----:B------:R-:W-:Y:S02]  /*62a0*/  UIMAD.WIDE.U32 UR6, UR12, UR10, UR6 ;  /* 0x0000000a0c0672a5 */ /* 0x000fe4000f8e0006 */
[----:B------:R-:W-:-:S04]  /*62b0*/  UIMAD UR9, UR12, UR11, UR9 ;  /* 0x0000000b0c0972a4 */ /* 0x000fc8000f8e0209 */
[----:B------:R-:W-:Y:S01]  /*62c0*/  UIADD3 UR9, UR7, UR9, URZ ;  /* 0x0000000907097290 */ /* 0x000fe2000fffe03f */
[----:B------:R-:W-:Y:S11]  /*62d0*/  @P1 BRA `(.L_x_1221) ;  /* 0x00000004001c1947 */ /* 0x000ff60003800000 */
[----:B------:R-:W-:Y:S01]  /*62e0*/  UIMAD UR14, UR5, 0x3000, URZ ;  /* 0x00003000050e78a4 */ /* 0x000fe2000f8e023f */
        /* <DEDUP_REMOVED lines=9> */
[----:B------:R-:W-:Y:S01]  /*6380*/  UMOV UR16, 0x0 ;  /* 0x0000000000107882 */ /* 0x000fe20000000000 */
[----:B------:R-:W-:Y:S02]  /*6390*/  UMOV UR17, 0x14f00000 ;  /* 0x14f0000000117882 */ /* 0x000fe40000000000 */
[----:B------:R-:W-:-:S02]  /*63a0*/  ULEA.HI.X UR11, UR13, UR11, UR15, 0x2, UP0 ;  /* 0x0000000b0d0b7291 */ /* 0x000fc400080f140f */
[----:B-1----:R-:W-:-:S03]  /*63b0*/  ULEA UR4, UR12, UR4, 0x18 ;  /* 0x000000040c047291 */ /* 0x002fc6000f8ec03f */
[----:B------:R-:W-:Y:S01]  /*63c0*/  UMOV UR12, 0x400 ;  /* 0x00000400000c7882 */ /* 0x000fe20000000000 */
[----:B------:R-:W-:-:S09]  /*63d0*/  UIADD3 UR4, UR4, 0x12000, URZ ;  /* 0x0001200004047890 */ /* 0x000fd2000fffe03f */
[----:B------:R1:W-:Y:S02]  /*63e0*/  UBLKRED.G.S.ADD.F32.RN [UR10], [UR4], UR12, desc[UR16] ;  /* 0x0000100a040073bb */ /* 0x0003e400080a140c */
[----:B-1----:R0:W-:Y:S02]  /*63f0*/  UTMACMDFLUSH ;  /* 0x00000000000079b7 */ /* 0x0021e40000000000 */
.L_x_1223:
[----:B------:R-:W-:Y:S05]  /*6400*/  BSYNC B1 ;  /* 0x0000000000017941 */ /* 0x000fea0003800000 */
.L_x_1222:
        /* <DEDUP_REMOVED lines=9> */
[----:B------:R-:W-:Y:S02]  /*64a0*/  UMOV UR17, 0x14f00000 ;  /* 0x14f0000000117882 */ /* 0x000fe40000000000 */
[----:B------:R-:W-:Y:S02]  /*64b0*/  ULEA.HI.X.SX32 UR4, UR4, UR9, 0x1, UP0 ;  /* 0x0000000904047291 */ /* 0x000fe400080f0e3f */
[----:B------:R-:W-:-:S04]  /*64c0*/  ULEA UR10, UP0, UR15, UR10, 0x2 ;  /* 0x0000000a0f0a7291 */ /* 0x000fc8000f80103f */
[----:B------:R-:W-:-:S03]  /*64d0*/  ULEA.HI.X UR11, UR15, UR11, UR4, 0x2, UP0 ;  /* 0x0000000b0f0b7291 */ /* 0x000fc600080f1404 */
[----:B------:R-:W-:Y:S01]  /*64e0*/  UMOV UR4, 0x400 ;  /* 0x0000040000047882 */ /* 0x000fe20000000000 */
[----:B-1----:R-:W-:-:S04]  /*64f0*/  ULEA UR12, UR13, UR12, 0x18 ;  /* 0x0000000c0d0c7291 */ /* 0x002fc8000f8ec03f */
[----:B------:R-:W-:-:S09]  /*6500*/  UIADD3 UR12, UR12, 0x16000, URZ ;  /* 0x000160000c0c7890 */ /* 0x000fd2000fffe03f */
[----:B------:R1:W-:Y:S02]  /*6510*/  UBLKRED.G.S.ADD.F32.RN [UR10], [UR12], UR4, desc[UR16] ;  /* 0x0000100a0c0073bb */ /* 0x0003e400080a1404 */
[----:B-1----:R0:W-:Y:S02]  /*6520*/  UTMACMDFLUSH ;  /* 0x00000000000079b7 */ /* 0x0021e40000000000 */
.L_x_1225:
[----:B------:R-:W-:Y:S05]  /*6530*/  BSYNC B1 ;  /* 0x0000000000017941 */ /* 0x000fea0003800000 */
.L_x_1224:
        /* <DEDUP_REMOVED lines=16> */
[----:B------:R1:W-:Y:S01]  /*6640*/  UBLKRED.G.S.ADD.F32.RN [UR10], [UR12], UR4, desc[UR16] ;  /* 0x0000100a0c0073bb */ /* 0x0003e200080a1404 */
[----:B------:R0:W-:Y:S01]  /*6650*/  UTMACMDFLUSH ;  /* 0x00000000000079b7 */ /* 0x0001e20000000000 */
[----:B-1----:R-:W-:-:S04]  /*6660*/  DEPBAR.LE SB0, 0x2 ;  /* 0x000080800000791a */ /* 0x002fc80000000000 */
.L_x_1227:
[----:B------:R-:W-:Y:S05]  /*6670*/  BSYNC B1 ;  /* 0x0000000000017941 */ /* 0x000fea0003800000 */
.L_x_1226:
[----:B------:R-:W-:Y:S06]  /*6680*/  BAR.ARV 0xa, 0xa0 ;  /* 0x0282800000007b1d */ /* 0x000fec0000002000 */
[----:B------:R-:W-:Y:S04]  /*6690*/  BSSY B1, `(.L_x_1228) ;  /* 0x0000003000017945 */ /* 0x000fe80003800000 */
[----:B------:R-:W-:Y:S05]  /*66a0*/  @!P0 BRA `(.L_x_1229) ;  /* 0x0000000000048947 */ /* 0x000fea0003800000 */
[----:B------:R-:W-:-:S04]  /*66b0*/  DEPBAR.LE SB0, 0x1 ;  /* 0x000080400000791a */ /* 0x000fc80000000000 */
.L_x_1229:
[----:B------:R-:W-:Y:S05]  /*66c0*/  BSYNC B1 ;  /* 0x0000000000017941 */ /* 0x000fea0003800000 */
.L_x_1228:
[----:B------:R-:W-:Y:S06]  /*66d0*/  BAR.ARV 0xb, 0xa0 ;  /* 0x02c2800000007b1d */ /* 0x000fec0000002000 */
[----:B------:R-:W-:Y:S04]  /*66e0*/  BSSY B1, `(.L_x_1230) ;  /* 0x0000003000017945 */ /* 0x000fe80003800000 */
[----:B------:R-:W-:Y:S05]  /*66f0*/  @!P0 BRA `(.L_x_1231) ;  /* 0x0000000000048947 */ /* 0x000fea0003800000 */
[----:B------:R-:W-:-:S04]  /*6700*/  DEPBAR.LE SB0, 0x0 ;  /* 0x000080000000791a */ /* 0x000fc80000000000 */
.L_x_1231:
[----:B------:R-:W-:Y:S05]  /*6710*/  BSYNC B1 ;  /* 0x0000000000017941 */ /* 0x000fea0003800000 */
.L_x_1230:
[----:B------:R-:W-:Y:S06]  /*6720*/  BAR.ARV 0xc, 0xa0 ;  /* 0x0302800000007b1d */ /* 0x000fec0000002000 */
[----:B------:R-:W-:Y:S01]  /*6730*/  UIADD3 UR12, UR5, 0x1, URZ ;  /* 0x00000001050c7890 */ /* 0x000fe2000fffe03f */
[----:B------:R-:W-:Y:S11]  /*6740*/  BRA `(.L_x_1232) ;  /* 0x0000000000047947 */ /* 0x000ff60003800000 */
.L_x_1221:
[----:B------:R-:W-:-:S05]  /*6750*/  UMOV UR12, UR5 ;  /* 0x00000005000c7c82 */ /* 0x000fca0008000000 */
.L_x_1232:
[----:B------:R-:W-:-:S04]  /*6760*/  UIADD3 UR4, UR5, 0x1, URZ ;  /* 0x0000000105047890 */ /* 0x000fc8000fffe03f */
[----:B------:R-:W-:-:S06]  /*6770*/  UISETP.NE.AND UP0, UPT, UR8, UR4, UPT ;  /* 0x000000040800728c */ /* 0x000fcc000bf05270 */
[----:B------:R-:W-:-:S13]  /*6780*/  PLOP3.LUT P1, PT, PT, PT, UP0, 0x80, 0x0 ;  /* 0x000000000000781c */ /* 0x000fda0003f2f008 */
[----:B------:R-:W-:Y:S05]  /*6790*/  @!P1 BRA `(.L_x_1219) ;  /* 0x0000002c00789947 */ /* 0x000fea0003800000 */
[----:B------:R-:W-:Y:S01]  /*67a0*/  ULDC.64 UR22, c[0x0][0x2c0] ;  /* 0x0000b00000167ab9 */ /* 0x000fe20000000a00 */
[----:B------:R-:W-:Y:S02]  /*67b0*/  UIMAD UR13, UR12, 0x3000, URZ ;  /* 0x000030000c0d78a4 */ /* 0x000fe4000f8e023f */
[----:B------:R-:W-:Y:S01]  /*67c0*/  ULEA UR22, UP0, UR6, UR22, 0x2 ;  /* 0x0000001606167291 */ /* 0x000fe2000f80103f */
[----:B------:R-:W-:Y:S01]  /*67d0*/  UMOV UR4, URZ ;  /* 0x0000003f00047c82 */ /* 0x000fe20008000000 */
[----:B------:R-:W-:Y:S02]  /*67e0*/  ULDC.64 UR28, c[0x0][0x2c0] ;  /* 0x0000b000001c7ab9 */ /* 0x000fe40000000a00 */
        /* <DEDUP_REMOVED lines=11> */
[----:B------:R-:W-:-:S11]  /*68a0*/  UMOV UR24, UR13 ;  /* 0x0000000d00187c82 */ /* 0x000fd60008000000 */
.L_x_1253:
[----:B------:R-:W-:Y:S01]  /*68b0*/  UIADD3 UR10, UR13, UR4, URZ ;  /* 0x000000040d0a7290 */ /* 0x000fe2000fffe03f */
[----:B------:R-:W-:Y:S03]  /*68c0*/  BAR.SYNC.DEFER_BLOCKING 0xd, 0xa0 ;  /* 0x0342800000007b1d */ /* 0x000fe60000010000 */
        /* <DEDUP_REMOVED lines=9> */
[----:B------:R-:W-:Y:S01]  /*6960*/  UMOV UR25, 0x400 ;  /* 0x0000040000197882 */ /* 0x000fe20000000000 */
[----:B------:R-:W-:Y:S02]  /*6970*/  UMOV UR40, 0x0 ;  /* 0x0000000000287882 */ /* 0x000fe40000000000 */
[----:B------:R-:W-:Y:S01]  /*6980*/  ULEA.HI.X.SX32 UR39, UR24, UR9, 0x1, UP0 ;  /* 0x0000000918277291 */ /* 0x000fe200080f0e3f */
[----:B------:R-:W-:Y:S01]  /*6990*/  UMOV UR41, 0x14f00000 ;  /* 0x14f0000000297882 */ /* 0x000fe20000000000 */
[----:B-1----:R-:W-:Y:S02]  /*69a0*/  ULEA UR25, UR26, UR25, 0x18 ;  /* 0x000000191a197291 */ /* 0x002fe4000f8ec03f */
[----:B------:R-:W-:Y:S02]  /*69b0*/  ULEA UR26, UP0, UR27, UR28, 0x2 ;  /* 0x0000001c1b1a7291 */ /* 0x000fe4000f80103f */
[----:B------:R-:W-:-:S02]  /*69c0*/  UIADD3 UR25, UR25, 0x12000, URZ ;  /* 0x0001200019197890 */ /* 0x000fc4000fffe03f */
[----:B------:R-:W-:-:S03]  /*69d0*/  ULEA.HI.X UR27, UR27, UR29, UR39, 0x2, UP0 ;  /* 0x0000001d1b1b7291 */ /* 0x000fc600080f1427 */
[----:B------:R-:W-:-:S06]  /*69e0*/  UMOV UR39, 0x400 ;  /* 0x0000040000277882 */ /* 0x000fcc0000000000 */
[----:B------:R1:W-:Y:S02]  /*69f0*/  UBLKRED.G.S.ADD.F32.RN [UR26], [UR25], UR39, desc[UR40] ;  /* 0x0000281a190073bb */ /* 0x0003e400080a1427 */
[----:B-1----:R0:W-:Y:S02]  /*6a00*/  UTMACMDFLUSH ;  /* 0x00000000000079b7 */ /* 0x0021e40000000000 */
.L_x_1234:
[----:B------:R-:W-:Y:S05]  /*6a10*/  BSYNC B1 ;  /* 0x0000000000017941 */ /* 0x000fea0003800000 */
.L_x_1233:
        /* <DEDUP_REMOVED lines=12> */
.L_x_1236:
[----:B------:R-:W-:Y:S05]  /*6ae0*/  BSYNC B1 ;  /* 0x0000000000017941 */ /* 0x000fea0003800000 */
.L_x_1235:
        /* <DEDUP_REMOVED lines=13> */
.L_x_1238:
[----:B------:R-:W-:Y:S05]  /*6bc0*/  BSYNC B1 ;  /* 0x0000000000017941 */ /* 0x000fea0003800000 */
.L_x_1237:
[----:B------:R-:W-:Y:S06]  /*6bd0*/  BAR.ARV 0xa, 0xa0 ;  /* 0x0282800000007b1d */ /* 0x000fec0000002000 */
[----:B------:R-:W-:Y:S04]  /*6be0*/  BSSY B1, `(.L_x_1239) ;  /* 0x0000003000017945 */ /* 0x000fe80003800000 */
[----:B------:R-:W-:Y:S05]  /*6bf0*/  @!P0 BRA `(.L_x_1240) ;  /* 0x0000000000048947 */ /* 0x000fea0003800000 */
[----:B------:R-:W-:-:S04]  /*6c00*/  DEPBAR.LE SB0, 0x1 ;  /* 0x000080400000791a */ /* 0x000fc80000000000 */
.L_x_1240:
[----:B------:R-:W-:Y:S05]  /*6c10*/  BSYNC B1 ;  /* 0x0000000000017941 */ /* 0x000fea0003800000 */
.L_x_1239:
[----:B------:R-:W-:Y:S06]  /*6c20*/  BAR.ARV 0xb, 0xa0 ;  /* 0x02c2800000007b1d */ /* 0x000fec0000002000 */
[----:B------:R-:W-:Y:S04]  /*6c30*/  BSSY B1, `(.L_x_1241) ;  /* 0x0000003000017945 */ /* 0x000fe80003800000 */
[----:B------:R-:W-:Y:S05]  /*6c40*/  @!P0 BRA `(.L_x_1242) ;  /* 0x0000000000048947 */ /* 0x000fea0003800000 */
[----:B------:R-:W-:-:S04]  /*6c50*/  DEPBAR.LE SB0, 0x0 ;  /* 0x000080000000791a */ /* 0x000fc80000000000 */
.L_x_1242:
[----:B------:R-:W-:Y:S05]  /*6c60*/  BSYNC B1 ;  /* 0x0000000000017941 */ /* 0x000fea0003800000 */
.L_x_1241:
        /* <DEDUP_REMOVED lines=13> */
.L_x_1244:
[----:B------:R-:W-:Y:S05]  /*6d40*/  BSYNC B1 ;  /* 0x0000000000017941 */ /* 0x000fea0003800000 */
.L_x_1243:
        /* <DEDUP_REMOVED lines=12> */
.L_x_1246:
[----:B------:R-:W-:Y:S05]  /*6e10*/  BSYNC B1 ;  /* 0x0000000000017941 */ /* 0x000fea0003800000 */
.L_x_1245:
        /* <DEDUP_REMOVED lines=13> */
.L_x_1248:
[----:B------:R-:W-:Y:S05]  /*6ef0*/  BSYNC B1 ;  /* 0x0000000000017941 */ /* 0x000fea0003800000 */
.L_x_1247:
[----:B------:R-:W-:Y:S06]  /*6f00*/  BAR.ARV 0xa, 0xa0 ;  /* 0x0282800000007b1d */ /* 0x000fec0000002000 */
[----:B------:R-:W-:Y:S04]  /*6f10*/  BSSY B1, `(.L_x_1249) ;  /* 0x0000003000017945 */ /* 0x000fe80003800000 */
[----:B------:R-:W-:Y:S05]  /*6f20*/  @!P0 BRA `(.L_x_1250) ;  /* 0x0000000000048947 */ /* 0x000fea0003800000 */
[----:B------:R-:W-:-:S04]  /*6f30*/  DEPBAR.LE SB0, 0x1 ;  /* 0x000080400000791a */ /* 0x000fc80000000000 */
.L_x_1250:
[----:B------:R-:W-:Y:S05]  /*6f40*/  BSYNC B1 ;  /* 0x0000000000017941 */ /* 0x000fea0003800000 */
.L_x_1249:
[----:B------:R-:W-:Y:S01]  /*6f50*/  UIADD3 UR12, UR12, 0x2, URZ ;  /* 0x000000020c0c7890 */ /* 0x000fe2000fffe03f */
[----:B------:R-:W-:Y:S06]  /*6f60*/  BAR.ARV 0xb, 0xa0 ;  /* 0x02c2800000007b1d */ /* 0x000fec0000002000 */
[----:B------:R-:W-:Y:S01]  /*6f70*/  UISETP.GE.AND UP0, UPT, UR12, UR8, UPT ;  /* 0x000000080c00728c */ /* 0x000fe2000bf06270 */
[----:B------:R-:W-:Y:S04]  /*6f80*/  BSSY B1, `(.L_x_1251) ;  /* 0x0000003000017945 */ /* 0x000fe80003800000 */
[----:B------:R-:W-:Y:S06]  /*6f90*/  @!P0 BRA `(.L_x_1252) ;  /* 0x0000000000048947 */ /* 0x000fec0003800000 */
[----:B------:R-:W-:-:S04]  /*6fa0*/  DEPBAR.LE SB0, 0x0 ;  /* 0x000080000000791a */ /* 0x000fc80000000000 */
.L_x_1252:
[----:B------:R-:W-:Y:S05]  /*6fb0*/  BSYNC B1 ;  /* 0x0000000000017941 */ /* 0x000fea0003800000 */
.L_x_1251:
[----:B------:R-:W-:Y:S06]  /*6fc0*/  BAR.ARV 0xc, 0xa0 ;  /* 0x0302800000007b1d */ /* 0x000fec0000002000 */
[----:B------:R-:W-:Y:S01]  /*6fd0*/  PLOP3.LUT P1, PT, PT, PT, UP0, 0x80, 0x0 ;  /* 0x000000000000781c */ /* 0x000fe20003f2f008 */
[----:B------:R-:W-:Y:S02]  /*6fe0*/  UIADD3 UR24, UR24, 0x6000, URZ ;  /* 0x0000600018187890 */ /* 0x000fe4000fffe03f */
[----:B------:R-:W-:-:S10]  /*6ff0*/  UIADD3 UR4, UR4, 0x6000, URZ ;  /* 0x0000600004047890 */ /* 0x000fd4000fffe03f */
[----:B------:R-:W-:Y:S05]  /*7000*/  @!P1 BRA `(.L_x_1253) ;  /* 0xfffffff800289947 */ /* 0x000fea000383ffff */
[----:B------:R-:W-:Y:S05]  /*7010*/  BRA `(.L_x_1219) ;  /* 0x0000002400587947 */ /* 0x000fea0003800000 */
.L_x_1218:
[----:B------:R-:W1:Y:S01]  /*7020*/  S2UR UR29, SR_CTAID.Z ;  /* 0x00000000001d79c3 */ /* 0x000e620000002700 */
[----:B------:R-:W-:Y:S02]  /*7030*/  IMAD.MOV.U32 R7, RZ, RZ, 0x1 ;  /* 0x00000001ff077424 */ /* 0x000fe400078e00ff */
[----:B------:R-:W-:Y:S01]  /*7040*/  IMAD.MOV.U32 R5, RZ, RZ, 0x1 ;  /* 0x00000001ff057424 */ /* 0x000fe200078e00ff */
[----:B-1----:R-:W-:-:S13]  /*7050*/  ISETP.LE.AND P0, PT, RZ, UR29, PT ;  /* 0x0000001dff007c0c */ /* 0x002fda000bf03270 */
[----:B------:R-:W-:Y:S05]  /*7060*/  @!P0 BRA `(.L_x_1254) ;  /* 0x0000002000c08947 */ /* 0x000fea0003800000 */
[----:B------:R-:W1:Y:S01]  /*7070*/  S2UR UR9, SR_CTAID.X ;  /* 0x00000000000979c3 */ /* 0x000e620000002500 */
[----:B------:R-:W-:Y:S01]  /*7080*/  ULDC UR8, c[0x0][0x280] ;  /* 0x0000a00000087ab9 */ /* 0x000fe20000000800 */
[----:B------:R-:W-:Y:S01]  /*7090*/  ULDC UR4, c[0x0][0x290] ;  /* 0x0000a40000047ab9 */ /* 0x000fe20000000800 */
[----:B------:R-:W-:-:S05]  /*70a0*/  ULDC UR5, c[0x0][0x74c] ;  /* 0x0001d30000057ab9 */ /* 0x000fca0000000800 */
[----:B------:R-:W2:Y:S01]  /*70b0*/  S2UR UR28, SR_CTAID.Y ;  /* 0x00000000001c79c3 */ /* 0x000ea20000002600 */
[----:B-1----:R-:W-:Y:S02]  /*70c0*/  UIMAD UR35, UR9, 0x60, URZ ;  /* 0x00000060092378a4 */ /* 0x002fe4000f8e023f */
[----:B------:R-:W-:Y:S02]  /*70d0*/  ISETP.LE.AND P0, PT, RZ, UR9, PT ;  /* 0x00000009ff007c0c */ /* 0x000fe4000bf03270 */
[----:B------:R-:W-:-:S04]  /*70e0*/  UIADD3 UR4, -UR4, UR35, UR8 ;  /* 0x0000002304047290 */ /* 0x000fc8000fffe108 */
[----:B------:R-:W-:-:S04]  /*70f0*/  UIADD3 UR4, UR4, -UR5, URZ ;  /* 0x8000000504047290 */ /* 0x000fc8000fffe03f */
[----:B------:R-:W-:-:S04]  /*7100*/  USHF.R.S32.HI UR5, URZ, 0x1f, UR4 ;  /* 0x0000001f3f057899 */ /* 0x000fc80008011404 */
[----:B------:R-:W-:Y:S02]  /*7110*/  ULEA.HI UR5, UR5, UR4, URZ, 0x6 ;  /* 0x0000000405057291 */ /* 0x000fe4000f8f303f */
[----:B------:R-:W-:Y:S02]  /*7120*/  UIADD3 UR4, UR8, 0x3f, URZ ;  /* 0x0000003f08047890 */ /* 0x000fe4000fffe03f */
[----:B------:R-:W-:Y:S02]  /*7130*/  USHF.R.S32.HI UR5, URZ, 0x6, UR5 ;  /* 0x000000063f057899 */ /* 0x000fe40008011405 */
[----:B------:R-:W-:Y:S02]  /*7140*/  USHF.R.S32.HI UR6, URZ, 0x1f, UR4 ;  /* 0x0000001f3f067899 */ /* 0x000fe40008011404 */
[----:B------:R-:W-:Y:S02]  /*7150*/  UISETP.LT.AND UP0, UPT, URZ, UR5, UPT ;  /* 0x000000053f00728c */ /* 0x000fe4000bf01270 */
[----:B------:R-:W-:-:S02]  /*7160*/  ULEA.HI UR6, UR6, UR4, URZ, 0x6 ;  /* 0x0000000406067291 */ /* 0x000fc4000f8f303f */
[----:B------:R-:W-:Y:S02]  /*7170*/  USEL UR7, URZ, UR5, !UP0 ;  /* 0x000000053f077287 */ /* 0x000fe4000c000000 */
[----:B------:R-:W-:Y:S01]  /*7180*/  USHF.R.S32.HI UR6, URZ, 0x6, UR6 ;  /* 0x000000063f067899 */ /* 0x000fe20008011406 */
[----:B--2---:R-:W-:Y:S11]  /*7190*/  @!P0 BRA `(.L_x_1255) ;  /* 0x0000000000288947 */ /* 0x004ff60003800000 */
[----:B------:R-:W-:Y:S01]  /*71a0*/  UIMAD UR8, UR9, 0x60, UR8 ;  /* 0x00000060090878a4 */ /* 0x000fe2000f8e0208 */
[----:B------:R-:W-:Y:S01]  /*71b0*/  ULDC UR4, c[0x0][0x290] ;  /* 0x0000a40000047ab9 */ /* 0x000fe20000000800 */
[----:B------:R-:W-:Y:S02]  /*71c0*/  ULDC UR5, c[0x0][0x748] ;  /* 0x0001d20000057ab9 */ /* 0x000fe40000000800 */
[----:B------:R-:W-:-:S04]  /*71d0*/  UIADD3 UR4, -UR4, 0x9f, UR8 ;  /* 0x0000009f04047890 */ /* 0x000fc8000fffe108 */
[----:B------:R-:W-:-:S04]  /*71e0*/  UIADD3 UR4, UR4, UR5, URZ ;  /* 0x0000000504047290 */ /* 0x000fc8000fffe03f */
[----:B------:R-:W-:-:S04]  /*71f0*/  USHF.R.S32.HI UR5, URZ, 0x1f, UR4 ;  /* 0x0000001f3f057899 */ /* 0x000fc80008011404 */
[----:B------:R-:W-:-:S04]  /*7200*/  ULEA.HI UR5, UR5, UR4, URZ, 0x6 ;  /* 0x0000000405057291 */ /* 0x000fc8000f8f303f */
[----:B------:R-:W-:-:S04]  /*7210*/  USHF.R.S32.HI UR5, URZ, 0x6, UR5 ;  /* 0x000000063f057899 */ /* 0x000fc80008011405 */
[----:B------:R-:W-:-:S04]  /*7220*/  UISETP.LT.AND UP0, UPT, UR5, UR6, UPT ;  /* 0x000000060500728c */ /* 0x000fc8000bf01270 */
[----:B------:R-:W-:-:S12]  /*7230*/  USEL UR6, UR5, UR6, UP0 ;  /* 0x0000000605067287 */ /* 0x000fd80008000000 */
.L_x_1255:
[----:B------:R-:W-:Y:S01]  /*7240*/  UISETP.GT.AND UP0, UPT, UR6, UR7, UPT ;  /* 0x000000070600728c */ /* 0x000fe2000bf04270 */
[----:B------:R-:W-:-:S05]  /*7250*/  IMAD.MOV.U32 R5, RZ, RZ, 0x1 ;  /* 0x00000001ff057424 */ /* 0x000fca00078e00ff */
[----:B------:R-:W-:-:S13]  /*7260*/  PLOP3.LUT P0, PT, PT, PT, UP0, 0x80, 0x0 ;  /* 0x000000000000781c */ /* 0x000fda0003f0f008 */
[----:B------:R-:W-:Y:S05]  /*7270*/  @!P0 BRA `(.L_x_1254) ;  /* 0x00000020003c8947 */ /* 0x000fea0003800000 */
[----:B------:R-:W-:Y:S01]  /*7280*/  USHF.R.S32.HI UR10, URZ, 0x1f, UR28 ;  /* 0x0000001f3f0a7899 */ /* 0x000fe2000801141c */
[----:B------:R-:W-:Y:S01]  /*7290*/  IMAD.U32 R4, RZ, RZ, UR7 ;  /* 0x00000007ff047e24 */ /* 0x000fe2000f8e00ff */
[----:B------:R-:W-:Y:S01]  /*72a0*/  ULDC.64 UR8, c[0x0][0x718] ;  /* 0x0001c60000087ab9 */ /* 0x000fe20000000a00 */
[----:B------:R-:W-:Y:S01]  /*72b0*/  ULDC.64 UR12, c[0x0][0x730] ;  /* 0x0001cc00000c7ab9 */ /* 0x000fe20000000a00 */
[----:B------:R-:W-:Y:S01]  /*72c0*/  UIMAD.WIDE.U32 UR4, UR28, UR8, URZ ;  /* 0x000000081c0472a5 */ /* 0x000fe2000f8e003f */
[----:B------:R-:W-:Y:S01]  /*72d0*/  BSSY B1, `(.L_x_1254) ;  /* 0x0000209000017945 */ /* 0x000fe20003800000 */
[----:B------:R-:W-:Y:S01]  /*72e0*/  UIMAD UR8, UR10, UR8, URZ ;  /* 0x000000080a0872a4 */ /* 0x000fe2000f8e023f */
[----:B------:R-:W-:Y:S01]  /*72f0*/  IMAD.MOV.U32 R18, RZ, RZ, RZ ;  /* 0x000000ffff127224 */ /* 0x000fe200078e00ff */
[----:B------:R-:W-:Y:S01]  /*7300*/  UIMAD UR10, UR10, UR12, URZ ;  /* 0x0000000c0a0a72a4 */ /* 0x000fe2000f8e023f */
[----:B------:R-:W-:Y:S01]  /*7310*/  IMAD.MOV.U32 R5, RZ, RZ, 0x1 ;  /* 0x00000001ff057424 */ /* 0x000fe200078e00ff */
[----:B------:R-:W-:-:S02]  /*7320*/  UIMAD UR22, UR28, UR9, UR8 ;  /* 0x000000091c1672a4 */ /* 0x000fc4000f8e0208 */
[----:B------:R-:W-:Y:S02]  /*7330*/  UIMAD UR11, UR28, UR13, UR10 ;  /* 0x0000000d1c0b72a4 */ /* 0x000fe4000f8e020a */
[----:B------:R-:W-:Y:S01]  /*7340*/  UIMAD.WIDE.U32 UR8, UR28, UR12, URZ ;  /* 0x0000000c1c0872a5 */ /* 0x000fe2000f8e003f */
[----:B------:R-:W-:Y:S01]  /*7350*/  ULDC UR10, c[0x0][0x2e8] ;  /* 0x0000ba00000a7ab9 */ /* 0x000fe20000000800 */
[----:B------:R-:W-:Y:S02]  /*7360*/  USHF.R.S32.HI UR12, URZ, 0x1f, UR29 ;  /* 0x0000001f3f0c7899 */ /* 0x000fe4000801141d */
[----:B------:R-:W-:Y:S01]  /*7370*/  UISETP.NE.AND UP0, UPT, UR10, 0x1, UPT ;  /* 0x000000010a00788c */ /* 0x000fe2000bf05270 */
[----:B------:R-:W-:Y:S01]  /*7380*/  ULDC.64 UR14, c[0x0][0x720] ;  /* 0x0001c800000e7ab9 */ /* 0x000fe20000000a00 */
[----:B------:R-:W-:Y:S01]  /*7390*/  ELECT P0, URZ, PT ;  /* 0x00000000003f782f */ /* 0x000fe20003800000 */
[----:B------:R-:W-:Y:S02]  /*73a0*/  UIMAD UR10, UR12, UR14, URZ ;  /* 0x0000000e0c0a72a4 */ /* 0x000fe4000f8e023f */
[----:B------:R-:W-:-:S02]  /*73b0*/  UIADD3 UR23, UR5, UR22, URZ ;  /* 0x0000001605177290 */ /* 0x000fc4000fffe03f */
[----:B------:R-:W-:Y:S02]  /*73c0*/  UIMAD UR5, UR29, UR15, UR10 ;  /* 0x0000000f1d0572a4 */ /* 0x000fe4000f8e020a */
[----:B------:R-:W-:Y:S01]  /*73d0*/  UIADD3 UR9, UR9, UR11, URZ ;  /* 0x0000000b09097290 */ /* 0x000fe2000fffe03f */
[----:B------:R-:W-:Y:S01]  /*73e0*/  ULDC.64 UR16, c[0x0][0x738] ;  /* 0x0001ce0000107ab9 */ /* 0x000fe20000000a00 */
[----:B------:R-:W-:Y:S01]  /*73f0*/  UMOV UR22, UR4 ;  /* 0x0000000400167c82 */ /* 0x000fe20008000000 */
[----:B------:R-:W-:Y:S01]  /*7400*/  @UP0 ULDC UR10, c[0x0][0x2ec] ;  /* 0x0000bb00000a0ab9 */ /* 0x000fe20000000800 */
[----:B------:R-:W-:Y:S02]  /*7410*/  UIMAD UR12, UR12, UR16, URZ ;  /* 0x000000100c0c72a4 */ /* 0x000fe4000f8e023f */
[----:B------:R-:W-:Y:S02]  /*7420*/  UIMAD.WIDE.U32 UR22, UR29, UR14, UR22 ;  /* 0x0000000e1d1672a5 */ /* 0x000fe4000f8e0016 */
[----:B------:R-:W-:-:S02]  /*7430*/  UIMAD.WIDE.U32 UR10, UR28, UR10, URZ ;  /* 0x0000000a1c0a72a5 */ /* 0x000fc4000f8e003f */
[----:B------:R-:W-:Y:S01]  /*7440*/  UIMAD.WIDE.U32 UR14, UR29, UR16, UR8 ;  /* 0x000000101d0e72a5 */ /* 0x000fe2000f8e0008 */
[----:B------:R-:W-:Y:S02]  /*7450*/  UMOV UR36, UR28 ;  /* 0x0000001c00247c82 */ /* 0x000fe40008000000 */
[----:B------:R-:W-:Y:S01]  /*7460*/  @UP0 ULDC UR8, c[0x0][0x2f0] ;  /* 0x0000bc0000080ab9 */ /* 0x000fe20000000800 */
[----:B------:R-:W-:Y:S02]  /*7470*/  UIMAD UR4, UR29, UR17, UR12 ;  /* 0x000000111d0472a4 */ /* 0x000fe4000f8e020c */
[----:B------:R-:W-:Y:S01]  /*7480*/  @UP0 USHF.R.U32.HI UR36, URZ, UR8, UR11 ;  /* 0x000000083f240299 */ /* 0x000fe2000801160b */
[----:B------:R-:W-:Y:S11]  /*7490*/  @!P0 BRA `(.L_x_1256) ;  /* 0x0000001c00b08947 */ /* 0x000ff60003800000 */
[----:B------:R-:W1:Y:S01]  /*74a0*/  S2R R3, SR_CgaCtaId ;  /* 0x0000000000037919 */ /* 0x000e620000008800 */
[----:B------:R-:W-:Y:S01]  /*74b0*/  IMAD.MOV.U32 R6, RZ, RZ, 0x1 ;  /* 0x00000001ff067424 */ /* 0x000fe200078e00ff */
[----:B------:R-:W-:Y:S01]  /*74c0*/  MOV R0, 0x400 ;  /* 0x0000040000007802 */ /* 0x000fe20000000f00 */
[----:B------:R-:W-:Y:S01]  /*74d0*/  IMAD.U32 R8, RZ, RZ, UR23 ;  /* 0x00000017ff087e24 */ /* 0x000fe2000f8e00ff */
[----:B------:R-:W2:Y:S01]  /*74e0*/  S2R R2, SR_TID.X ;  /* 0x0000000000027919 */ /* 0x000ea20000002100 */
[----:B------:R-:W-:Y:S01]  /*74f0*/  IMAD.U32 R9, RZ, RZ, UR15 ;  /* 0x0000000fff097e24 */ /* 0x000fe2000f8e00ff */
[----:B------:R-:W-:Y:S01]  /*7500*/  SHF.L.U32 R6, R6, 0x1f, RZ ;  /* 0x0000001f06067819 */ /* 0x000fe200000006ff */
[----:B------:R-:W-:Y:S01]  /*7510*/  IMAD.MOV.U32 R7, RZ, RZ, 0x1 ;  /* 0x00000001ff077424 */ /* 0x000fe200078e00ff */
[----:B-1----:R-:W-:-:S04]  /*7520*/  LEA R0, R3, R0, 0x18 ;  /* 0x0000000003007211 */ /* 0x002fc800078ec0ff */
[----:B------:R-:W1:Y:S01]  /*7530*/  SYNCS.PHASECHK.TRANS64.TRYWAIT P1, [R0+URZ+0x36420], R6 ;  /* 0x03642006000075a7 */ /* 0x000e62000802017f */
[----:B--2---:R-:W-:Y:S01]  /*7540*/  LOP3.LUT P0, RZ, R2, 0x7f, RZ, 0xc0, !PT ;  /* 0x0000007f02ff7812 */ /* 0x004fe2000780c0ff */
[----:B-1----:R-:W-:-:S12]  /*7550*/  @!P1 BRA `(.L_x_1257) ;  /* 0x0000002000689947 */ /* 0x002fd80003800000 */
.L_x_1284:
[----:B------:R-:W-:Y:S02]  /*7560*/  VIADD R8, R8, UR5 ;  /* 0x0000000508087c36 */ /* 0x000fe40008000000 */
[----:B------:R-:W-:Y:S01]  /*7570*/  VIADD R9, R9, UR4 ;  /* 0x0000000409097c36 */ /* 0x000fe20008000000 */
[----:B------:R-:W-:Y:S06]  /*7580*/  @P0 BRA `(.L_x_1258) ;  /* 0x0000000000180947 */ /* 0x000fec0003800000 */
[----:B------:R-:W2:Y:S01]  /*7590*/  S2R R2, SR_TID.X ;  /* 0x0000000000027919 */ /* 0x000ea20000002100 */
[----:B------:R-:W-:-:S04]  /*75a0*/  IMAD.MOV.U32 R3, RZ, RZ, 0x6100 ;  /* 0x00006100ff037424 */ /* 0x000fc800078e00ff */
[----:B------:R3:W-:Y:S01]  /*75b0*/  SYNCS.ARRIVE.TRANS64 RZ, [R0+URZ+0x36410], R3 ;  /* 0x0364100300ff79a7 */ /* 0x0007e2000800003f */
[----:B--2---:R-:W-:-:S13]  /*75c0*/  LOP3.LUT P1, RZ, R2, 0x1f, RZ, 0xc0, !PT ;  /* 0x0000001f02ff7812 */ /* 0x004fda000782c0ff */
[----:B---3--:R-:W-:Y:S05]  /*75d0*/  @!P1 BRA `(.L_x_1258) ;  /* 0x0000000000049947 */ /* 0x008fea0003800000 */
[----:B------:R-:W-:Y:S01]  /*75e0*/  BPT.TRAP 0x1 ;  /* 0x000000040000795c */ /* 0x000fe20000300000 */
.L_x_1258:
[----:B------:R-:W2:Y:S01]  /*75f0*/  LDC.64 R12, c[0x0][0x198] ;  /* 0x00006600ff0c7b82 */ /* 0x000ea20000000a00 */
[----:B------:R-:W-:Y:S01]  /*7600*/  R2UR UR27, R4 ;  /* 0x00000000041b72ca */ /* 0x000fe200000e0000 */
[----:B------:R-:W-:Y:S01]  /*7610*/  ULDC.64 UR10, c[0x0][0x700] ;  /* 0x0001c000000a7ab9 */ /* 0x000fe20000000a00 */
[----:B------:R-:W-:Y:S01]  /*7620*/  R2UR UR7, R8 ;  /* 0x00000000080772ca */ /* 0x000fe200000e0000 */
[----:B------:R-:W-:Y:S01]  /*7630*/  UMOV UR48, 0x0 ;  /* 0x0000000000307882 */ /* 0x000fe20000000000 */
[----:B------:R-:W-:Y:S01]  /*7640*/  R2UR UR32, R0 ;  /* 0x00000000002072ca */ /* 0x000fe200000e0000 */
[----:B------:R-:W-:Y:S01]  /*7650*/  UMOV UR49, 0x14f00000 ;  /* 0x14f0000000317882 */ /* 0x000fe20000000000 */
[----:B------:R-:W-:Y:S01]  /*7660*/  UMOV UR26, URZ ;  /* 0x0000003f001a7c82 */ /* 0x000fe20008000000 */
[----:B------:R-:W-:Y:S01]  /*7670*/  UMOV UR18, 0x40 ;  /* 0x0000004000127882 */ /* 0x000fe20000000000 */
[----:B------:R-:W-:Y:S01]  /*7680*/  UMOV UR20, UR28 ;  /* 0x0000001c00147c82 */ /* 0x000fe20008000000 */
[----:B------:R-:W-:Y:S01]  /*7690*/  UMOV UR21, UR29 ;  /* 0x0000001d00157c82 */ /* 0x000fe20008000000 */
[----:B------:R-:W-:Y:S01]  /*76a0*/  UMOV UR12, UR28 ;  /* 0x0000001c000c7c82 */ /* 0x000fe20008000000 */
[----:B------:R-:W-:Y:S01]  /*76b0*/  UMOV UR13, UR29 ;  /* 0x0000001d000d7c82 */ /* 0x000fe20008000000 */
[----:B------:R-:W-:Y:S01]  /*76c0*/  UMOV UR30, 0x0 ;  /* 0x00000000001e7882 */ /* 0x000fe20000000000 */
[----:B------:R-:W-:Y:S01]  /*76d0*/  USHF.L.U32 UR27, UR27, 0x6, URZ ;  /* 0x000000061b1b7899 */ /* 0x000fe2000800063f */
[----:B------:R-:W-:Y:S01]  /*76e0*/  IMAD.MOV.U32 R18, RZ, RZ, 0x1 ;  /* 0x00000001ff127424 */ /* 0x000fe200078e00ff */
[----:B------:R-:W-:Y:S01]  /*76f0*/  UMOV UR31, 0x10000000 ;  /* 0x10000000001f7882 */ /* 0x000fe20000000000 */
[----:B------:R-:W-:Y:S01]  /*7700*/  UMOV UR37, UR29 ;  /* 0x0000001d00257c82 */ /* 0x000fe20008000000 */
[----:B------:R-:W-:-:S02]  /*7710*/  UIADD3 UR8, UP0, UR27, UR22, URZ ;  /* 0x000000161b087290 */ /* 0x000fc4000ff1e03f */
[----:B------:R-:W-:Y:S02]  /*7720*/  UIADD3 UR24, UR32, 0x1e000, URZ ;  /* 0x0001e00020187890 */ /* 0x000fe4000fffe03f */
[----:B------:R-:W-:Y:S01]  /*7730*/  ULEA.HI.X.SX32 UR7, UR27, UR7, 0x1, UP0 ;  /* 0x000000071b077291 */ /* 0x000fe200080f0e3f */
[----:B--2---:R-:W-:Y:S01]  /*7740*/  IMAD.MOV.U32 R10, RZ, RZ, R12 ;  /* 0x000000ffff0a7224 */ /* 0x004fe200078e000c */
[----:B------:R-:W-:Y:S01]  /*7750*/  UIADD3 UR25, UR32, 0x36410, URZ ;  /* 0x0003641020197890 */ /* 0x000fe2000fffe03f */
[----:B------:R-:W-:Y:S01]  /*7760*/  IMAD.MOV.U32 R11, RZ, RZ, R13 ;  /* 0x000000ffff0b7224 */ /* 0x000fe200078e000d */
[----:B------:R-:W-:Y:S01]  /*7770*/  UIADD3 UR16, UR32, 0x20000, URZ ;  /* 0x0002000020107890 */ /* 0x000fe2000fffe03f */
[----:B------:R-:W-:Y:S01]  /*7780*/  IMAD.U32 R12, RZ, RZ, UR10 ;  /* 0x0000000aff0c7e24 */ /* 0x000fe2000f8e00ff */
[C---:B------:R-:W-:Y:S01]  /*7790*/  IADD3 R3, P2, R10.reuse, 0x3f0, RZ ;  /* 0x000003f00a037810 */ /* 0x040fe20007f5e0ff */
[----:B------:R-:W-:Y:S01]  /*77a0*/  IMAD.U32 R13, RZ, RZ, UR11 ;  /* 0x0000000bff0d7e24 */ /* 0x000fe2000f8e00ff */
[----:B------:R-:W-:Y:S01]  /*77b0*/  IADD3 R2, P1, R10, 0x2f0, RZ ;  /* 0x000002f00a027810 */ /* 0x000fe20007f3e0ff */
[----:B------:R-:W-:Y:S01]  /*77c0*/  IMAD.U32 R14, RZ, RZ, UR8 ;  /* 0x00000008ff0e7e24 */ /* 0x000fe2000f8e00ff */
[----:B------:R-:W-:Y:S01]  /*77d0*/  R2UR UR46, R3 ;  /* 0x00000000032e72ca */ /* 0x000fe200000e0000 */
[----:B------:R-:W-:Y:S01]  /*77e0*/  IMAD.U32 R3, RZ, RZ, UR8 ;  /* 0x00000008ff037e24 */ /* 0x000fe2000f8e00ff */
[----:B------:R-:W-:Y:S01]  /*77f0*/  R2UR UR54, R2 ;  /* 0x00000000023672ca */ /* 0x000fe200000e0000 */
[----:B------:R-:W-:Y:S01]  /*7800*/  IMAD.X R15, RZ, RZ, R11, P1 ;  /* 0x000000ffff0f7224 */ /* 0x000fe200008e060b */
[----:B------:R-:W-:Y:S01]  /*7810*/  UIADD3 UR8, UR32, 0x22000, URZ ;  /* 0x0002200020087890 */ /* 0x000fe2000fffe03f */
[----:B------:R-:W-:Y:S01]  /*7820*/  IMAD.U32 R5, RZ, RZ, UR7 ;  /* 0x00000007ff057e24 */ /* 0x000fe2000f8e00ff */
[----:B------:R-:W-:Y:S01]  /*7830*/  LEA R2, P1, R3, R12, 0x2 ;  /* 0x0000000c03027211 */ /* 0x000fe200078210ff */
[----:B------:R-:W-:Y:S01]  /*7840*/  UIADD3 UR33, UR32, 0x36400, URZ ;  /* 0x0003640020217890 */ /* 0x000fe2000fffe03f */
[----:B------:R-:W-:Y:S01]  /*7850*/  R2UR UR55, R15 ;  /* 0x000000000f3772ca */ /* 0x000fe200000e0000 */
[----:B------:R-:W-:Y:S01]  /*7860*/  IMAD.U32 R15, RZ, RZ, UR6 ;  /* 0x00000006ff0f7e24 */ /* 0x000fe2000f8e00ff */
[----:B------:R-:W-:Y:S01]  /*7870*/  LEA.HI.X R5, R14, R13, R5, 0x2, P1 ;  /* 0x0000000d0e057211 */ /* 0x000fe200008f1405 */
[--C-:B------:R-:W-:Y:S01]  /*7880*/  IMAD.X R14, RZ, RZ, R11.reuse, P2 ;  /* 0x000000ffff0e7224 */ /* 0x100fe200010e060b */
[----:B------:R-:W-:Y:S01]  /*7890*/  R2UR UR56, R2 ;  /* 0x00000000023872ca */ /* 0x000fe200000e0000 */
[----:B------:R-:W-:Y:S01]  /*78a0*/  UMOV UR17, UR25 ;  /* 0x0000001900117c82 */ /* 0x000fe20008000000 */
[----:B------:R-:W-:Y:S01]  /*78b0*/  IADD3 R2, P1, R10, 0xf0, RZ ;  /* 0x000000f00a027810 */ /* 0x000fe20007f3e0ff */
[----:B------:R-:W-:Y:S01]  /*78c0*/  UMOV UR19, UR27 ;  /* 0x0000001b00137c82 */ /* 0x000fe20008000000 */
[----:B------:R-:W-:Y:S01]  /*78d0*/  R2UR UR57, R5 ;  /* 0x00000000053972ca */ /* 0x000fe200000e0000 */
[----:B------:R-:W-:Y:S01]  /*78e0*/  VIADD R15, R15, 0xffffffff ;  /* 0xffffffff0f0f7836 */ /* 0x000fe20000000000 */
[----:B------:R-:W-:Y:S01]  /*78f0*/  R2UR UR40, R2 ;  /* 0x00000000022872ca */ /* 0x000fe200000e0000 */
[----:B------:R-:W-:Y:S01]  /*7900*/  IMAD.X R3, RZ, RZ, R11, P1 ;  /* 0x000000ffff037224 */ /* 0x000fe200008e060b */
[----:B------:R-:W-:Y:S01]  /*7910*/  UMOV UR10, 0x80 ;  /* 0x00000080000a7882 */ /* 0x000fe20000000000 */
[----:B------:R-:W-:Y:S01]  /*7920*/  UMOV UR9, UR25 ;  /* 0x0000001900097c82 */ /* 0x000fe20008000000 */
[----:B------:R-:W-:Y:S01]  /*7930*/  UMOV UR11, UR27 ;  /* 0x0000001b000b7c82 */ /* 0x000fe20008000000 */
[----:B------:R-:W-:Y:S01]  /*7940*/  R2UR UR47, R14 ;  /* 0x000000000e2f72ca */ /* 0x000fe200000e0000 */
[----:B------:R-:W-:Y:S01]  /*7950*/  IMAD.MOV.U32 R5, RZ, RZ, 0x12000 ;  /* 0x00012000ff057424 */ /* 0x000fe200078e00ff */
[----:B------:R-:W-:Y:S01]  /*7960*/  R2UR UR41, R3 ;  /* 0x00000000032972ca */ /* 0x000fe200000e0000 */
[----:B------:R-:W-:Y:S01]  /*7970*/  UMOV UR7, 0x10 ;  /* 0x0000001000077882 */ /* 0x000fe20000000000 */
[----:B------:R-:W-:Y:S01]  /*7980*/  UMOV UR34, UR26 ;  /* 0x0000001a00227c82 */ /* 0x000fe20008000000 */
[----:B------:R-:W-:Y:S01]  /*7990*/  ISETP.GE.AND P1, PT, R4, R15, PT ;  /* 0x0000000f0400720c */ /* 0x000fe20003f26270 */
[----:B------:R-:W-:Y:S01]  /*79a0*/  UMOV UR50, 0x40 ;  /* 0x0000004000327882 */ /* 0x000fe20000000000 */
[----:B------:R-:W-:Y:S01]  /*79b0*/  UMOV UR51, UR35 ;  /* 0x0000002300337c82 */ /* 0x000fe20008000000 */
[----:B------:R-:W-:Y:S01]  /*79c0*/  UMOV UR52, UR36 ;  /* 0x0000002400347c82 */ /* 0x000fe20008000000 */
[----:B------:R-:W-:Y:S01]  /*79d0*/  UMOV UR53, UR29 ;  /* 0x0000001d00357c82 */ /* 0x000fe20008000000 */
[----:B------:R-:W-:Y:S01]  /*79e0*/  UMOV UR42, 0x80 ;  /* 0x00000080002a7882 */ /* 0x000fe20000000000 */
[----:B------:R-:W-:Y:S01]  /*79f0*/  UMOV UR43, UR35 ;  /* 0x00000023002b7c82 */ /* 0x000fe20008000000 */
[----:B------:R-:W-:Y:S01]  /*7a00*/  UMOV UR44, UR36 ;  /* 0x00000024002c7c82 */ /* 0x000fe20008000000 */
[----:B------:R-:W-:-:S02]  /*7a10*/  UMOV UR45, UR29 ;  /* 0x0000001d002d7c82 */ /* 0x000fc40008000000 */
[----:B------:R2:W-:Y:S01]  /*7a20*/  UTMALDG.4D [UR24], [UR40], desc[UR48] ;  /* 0x00003018280075b4 */ /* 0x0005e20008019000 */
[----:B------:R3:W-:Y:S01]  /*7a30*/  UTMALDG.4D [UR16], [UR40], desc[UR48] ;  /* 0x00003010280075b4 */ /* 0x0007e20008019000 */
[----:B------:R4:W-:Y:S01]  /*7a40*/  UTMALDG.4D [UR8], [UR40], desc[UR48] ;  /* 0x00003008280075b4 */ /* 0x0009e20008019000 */
[----:B--2---:R-:W-:Y:S02]  /*7a50*/  UIADD3 UR24, UR32, 0x30000, URZ ;  /* 0x0003000020187890 */ /* 0x004fe4000fffe03f */
[----:B---3--:R-:W-:-:S07]  /*7a60*/  UIADD3 UR16, UR32, 0x9000, URZ ;  /* 0x0000900020107890 */ /* 0x008fce000fffe03f */
[----:B------:R-:W-:Y:S01]  /*7a70*/  UBLKCP.S.G [UR24], [UR56], UR7 ;  /* 0x00000018380073ba */ /* 0x000fe20008000207 */
[----:B------:R2:W-:Y:S01]  /*7a80*/  SYNCS.ARRIVE.TRANS64 RZ, [R0+URZ+0x36400], R5 ;  /* 0x0364000500ff79a7 */ /* 0x0005e2000800003f */
[----:B------:R-:W-:Y:S01]  /*7a90*/  UMOV UR19, UR35 ;  /* 0x0000002300137c82 */ /* 0x000fe20008000000 */
[----:B------:R-:W-:Y:S01]  /*7aa0*/  UMOV UR20, UR36 ;  /* 0x0000002400147c82 */ /* 0x000fe20008000000 */
[----:B------:R-:W-:Y:S01]  /*7ab0*/  UMOV UR18, UR26 ;  /* 0x0000001a00127c82 */ /* 0x000fe20008000000 */
[----:B------:R-:W-:Y:S01]  /*7ac0*/  UMOV UR17, UR33 ;  /* 0x0000002100117c82 */ /* 0x000fe20008000000 */
[----:B----4-:R-:W-:Y:S02]  /*7ad0*/  UIADD3 UR48, UR32, 0x3000, URZ ;  /* 0x0000300020307890 */ /* 0x010fe4000fffe03f */
[----:B------:R3:W-:Y:S01]  /*7ae0*/  UTMALDG.4D [UR32], [UR54], desc[UR30] ;  /* 0x00001e20360075b4 */ /* 0x0007e20008019000 */
[----:B------:R-:W-:Y:S02]  /*7af0*/  UIADD3 UR40, UR32, 0x6000, URZ ;  /* 0x0000600020287890 */ /* 0x000fe4000fffe03f */
[----:B------:R-:W-:Y:S01]  /*7b00*/  UIADD3 UR8, UR32, 0xc000, URZ ;  /* 0x0000c00020087890 */ /* 0x000fe2000fffe03f */
[----:B--2---:R-:W-:Y:S01]  /*7b10*/  IMAD.MOV.U32 R5, RZ, RZ, 0x1 ;  /* 0x00000001ff057424 */ /* 0x004fe200078e00ff */
[----:B------:R-:W-:Y:S01]  /*7b20*/  UMOV UR49, UR33 ;  /* 0x0000002100317c82 */ /* 0x000fe20008000000 */
[----:B------:R-:W-:Y:S01]  /*7b30*/  UMOV UR41, UR33 ;  /* 0x0000002100297c82 */ /* 0x000fe20008000000 */
[----:B------:R-:W-:Y:S01]  /*7b40*/  UMOV UR10, 0x40 ;  /* 0x00000040000a7882 */ /* 0x000fe20000000000 */
[----:B------:R2:W-:Y:S01]  /*7b50*/  UTMALDG.4D [UR48], [UR54], desc[UR30] ;  /* 0x00001e30360075b4 */ /* 0x0005e20008019000 */
[----:B------:R-:W-:Y:S01]  /*7b60*/  UMOV UR11, UR35 ;  /* 0x00000023000b7c82 */ /* 0x000fe20008000000 */
[----:B------:R-:W-:Y:S01]  /*7b70*/  UMOV UR12, UR36 ;  /* 0x00000024000c7c82 */ /* 0x000fe20008000000 */
[----:B------:R-:W-:Y:S01]  /*7b80*/  UMOV UR9, UR33 ;  /* 0x0000002100097c82 */ /* 0x000fe20008000000 */
[----:B------:R2:W-:Y:S01]  /*7b90*/  UTMALDG.4D [UR40], [UR54], desc[UR30] ;  /* 0x00001e28360075b4 */ /* 0x0005e20008019000 */
[----:B------:R2:W-:Y:S01]  /*7ba0*/  UTMALDG.4D [UR16], [UR46], desc[UR30] ;  /* 0x00001e102e0075b4 */ /* 0x0005e20008019000 */
[----:B---3--:R-:W-:Y:S01]  /*7bb0*/  UIADD3 UR32, UR32, 0xf000, URZ ;  /* 0x0000f00020207890 */ /* 0x008fe2000fffe03f */
[----:B------:R-:W-:Y:S01]  /*7bc0*/  UMOV UR34, 0x80 ;  /* 0x0000008000227882 */ /* 0x000fe20000000000 */
[----:B------:R2:W-:Y:S07]  /*7bd0*/  UTMALDG.4D [UR8], [UR46], desc[UR30] ;  /* 0x00001e082e0075b4 */ /* 0x0005ee0008019000 */
[----:B------:R2:W-:Y:S02]  /*7be0*/  UTMALDG.4D [UR32], [UR46], desc[UR30] ;  /* 0x00001e202e0075b4 */ /* 0x0005e40008019000 */
[----:B--2---:R-:W-:Y:S05]  /*7bf0*/  @P1 BRA `(.L_x_1259) ;  /* 0x0000001400041947 */ /* 0x004fea0003800000 */
[----:B------:R-:W2:Y:S01]  /*7c00*/  S2R R16, SR_TID.X ;  /* 0x0000000000107919 */ /* 0x000ea20000002100 */
[C---:B------:R-:W-:Y:S01]  /*7c10*/  R2UR UR7, R4.reuse ;  /* 0x00000000040772ca */ /* 0x040fe200000e0000 */
[----:B------:R-:W-:Y:S01]  /*7c20*/  UIADD3 UR8, UR6, -0x2, URZ ;  /* 0xfffffffe06087890 */ /* 0x000fe2000fffe03f */
[----:B------:R-:W-:Y:S02]  /*7c30*/  IMAD.MOV.U32 R18, RZ, RZ, 0x1 ;  /* 0x00000001ff127424 */ /* 0x000fe400078e00ff */
[----:B------:R-:W-:Y:S02]  /*7c40*/  IMAD.MOV.U32 R21, RZ, RZ, R4 ;  /* 0x000000ffff157224 */ /* 0x000fe400078e0004 */
[----:B------:R-:W-:Y:S01]  /*7c50*/  IMAD.MOV.U32 R7, RZ, RZ, 0x1 ;  /* 0x00000001ff077424 */ /* 0x000fe200078e00ff */
[----:B------:R-:W-:-:S06]  /*7c60*/  ISETP.NE.AND P1, PT, R4, UR8, PT ;  /* 0x0000000804007c0c */ /* 0x000fcc000bf25270 */
[----:B------:R-:W-:-:S04]  /*7c70*/  ULOP3.LUT UR7, URZ, UR7, URZ, 0x33, !UPT ;  /* 0x000000073f077292 */ /* 0x000fc8000f8e333f */
[----:B------:R-:W-:-:S06]  /*7c80*/  UIADD3 UR7, UR7, UR6, URZ ;  /* 0x0000000607077290 */ /* 0x000fcc000fffe03f */
[----:B------:R-:W-:-:S05]  /*7c90*/  IMAD.U32 R19, RZ, RZ, UR7 ;  /* 0x00000007ff137e24 */ /* 0x000fca000f8e00ff */
[----:B------:R-:W-:Y:S02]  /*7ca0*/  LOP3.LUT R19, R19, 0x1, RZ, 0xc0, !PT ;  /* 0x0000000113137812 */ /* 0x000fe400078ec0ff */
[----:B--2---:R-:W-:Y:S01]  /*7cb0*/  LOP3.LUT R20, R16, 0x1f, RZ, 0xc0, !PT ;  /* 0x0000001f10147812 */ /* 0x004fe200078ec0ff */
[----:B------:R-:W-:Y:S06]  /*7cc0*/  @!P1 BRA `(.L_x_1260) ;  /* 0x0000000c00389947 */ /* 0x000fec0003800000 */
[----:B------:R-:W-:Y:S01]  /*7cd0*/  R2UR UR8, R19 ;  /* 0x00000000130872ca */ /* 0x000fe200000e0000 */
[----:B------:R-:W-:Y:S02]  /*7ce0*/  IMAD.MOV.U32 R21, RZ, RZ, R4 ;  /* 0x000000ffff157224 */ /* 0x000fe400078e0004 */
[----:B------:R-:W-:-:S10]  /*7cf0*/  IMAD.MOV.U32 R7, RZ, RZ, 0x1 ;  /* 0x00000001ff077424 */ /* 0x000fd400078e00ff */
[----:B------:R-:W-:-:S06]  /*7d00*/  UIADD3 UR7, UR7, -UR8, URZ ;  /* 0x8000000807077290 */ /* 0x000fcc000fffe03f */
[----:B------:R-:W-:-:S07]  /*7d10*/  IMAD.U32 R22, RZ, RZ, UR7 ;  /* 0x00000007ff167e24 */ /* 0x000fce000f8e00ff */
.L_x_1269:
[----:B-1----:R-:W-:-:S05]  /*7d20*/  IMAD.MOV.U32 R6, RZ, RZ, 0x1 ;  /* 0x00000001ff067424 */ /* 0x002fca00078e00ff */
[----:B------:R-:W-:-:S04]  /*7d30*/  SHF.L.U32 R6, R6, 0x1f, RZ ;  /* 0x0000001f06067819 */ /* 0x000fc800000006ff */
[----:B------:R-:W1:Y:S02]  /*7d40*/  SYNCS.PHASECHK.TRANS64.TRYWAIT P1, [R0+URZ+0x36438], R6 ;  /* 0x03643806000075a7 */ /* 0x000e64000802017f */
[----:B-123--:R-:W-:Y:S05]  /*7d50*/  @!P1 BRA `(.L_x_1261) ;  /* 0x00000018007c9947 */ /* 0x00efea0003800000 */
.L_x_1285:
[----:B------:R-:W-:Y:S05]  /*7d60*/  @P0 BRA `(.L_x_1262) ;  /* 0x0000000000140947 */ /* 0x000fea0003800000 */
[----:B------:R-:W-:Y:S01]  /*7d70*/  ISETP.NE.AND P1, PT, R20, RZ, PT ;  /* 0x000000ff1400720c */ /* 0x000fe20003f25270 */
[----:B------:R-:W-:-:S04]  /*7d80*/  IMAD.MOV.U32 R3, RZ, RZ, 0x6100 ;  /* 0x00006100ff037424 */ /* 0x000fc800078e00ff */
[----:B------:R2:W-:Y:S08]  /*7d90*/  SYNCS.ARRIVE.TRANS64 RZ, [R0+URZ+0x36430], R3 ;  /* 0x0364300300ff79a7 */ /* 0x0005f0000800003f */
[----:B------:R-:W-:Y:S05]  /*7da0*/  @!P1 BRA `(.L_x_1262) ;  /* 0x0000000000049947 */ /* 0x000fea0003800000 */
[----:B------:R-:W-:Y:S01]  /*7db0*/  BPT.TRAP 0x1 ;  /* 0x000000040000795c */ /* 0x000fe20000300000 */
.L_x_1262:
[----:B------:R-:W3:Y:S01]  /*7dc0*/  LDC.64 R16, c[0x0][0x728] ;  /* 0x0001ca00ff107b82 */ /* 0x000ee20000000a00 */
[----:B------:R-:W-:Y:S01]  /*7dd0*/  IMAD.SHL.U32 R28, R21, 0x40, RZ ;  /* 0x00000040151c7824 */ /* 0x000fe200078e00ff */
[----:B------:R-:W-:Y:S01]  /*7de0*/  UMOV UR32, 0x0 ;  /* 0x0000000000207882 */ /* 0x000fe20000000000 */
[C---:B------:R-:W-:Y:S01]  /*7df0*/  VIADD R23, R0.reuse, 0x36430 ;  /* 0x0003643000177836 */ /* 0x040fe20000000000 */
[----:B------:R-:W-:Y:S01]  /*7e00*/  UMOV UR33, 0x14f00000 ;  /* 0x14f0000000217882 */ /* 0x000fe20000000000 */
[----:B------:R-:W-:Y:S01]  /*7e10*/  VIADD R24, R0, 0x2a000 ;  /* 0x0002a00000187836 */ /* 0x000fe20000000000 */
[----:B------:R-:W-:Y:S01]  /*7e20*/  IADD3 R2, P1, R28, UR14, RZ ;  /* 0x0000000e1c027c10 */ /* 0x000fe2000ff3e0ff */
[C---:B------:R-:W-:Y:S01]  /*7e30*/  VIADD R25, R0.reuse, 0x2c000 ;  /* 0x0002c00000197836 */ /* 0x040fe20000000000 */
[----:B------:R-:W4:Y:S01]  /*7e40*/  LDC.64 R12, c[0x0][0x198] ;  /* 0x00006600ff0c7b82 */ /* 0x000f220000000a00 */
[----:B------:R-:W-:Y:S01]  /*7e50*/  VIADD R26, R0, 0x2e000 ;  /* 0x0002e000001a7836 */ /* 0x000fe20000000000 */
[----:B--2---:R-:W-:Y:S01]  /*7e60*/  LEA.HI.X.SX32 R3, R28, R9, 0x1, P1 ;  /* 0x000000091c037211 */ /* 0x004fe200008f0eff */
[----:B------:R-:W-:Y:S01]  /*7e70*/  VIADD R27, R0, 0x30200 ;  /* 0x00030200001b7836 */ /* 0x000fe20000000000 */
[----:B------:R-:W-:Y:S01]  /*7e80*/  R2UR UR27, R28 ;  /* 0x000000001c1b72ca */ /* 0x000fe200000e0000 */
[----:B------:R-:W-:Y:S01]  /*7e90*/  UMOV UR26, URZ ;  /* 0x0000003f001a7c82 */ /* 0x000fe20008000000 */
[----:B------:R-:W-:Y:S01]  /*7ea0*/  R2UR UR25, R23 ;  /* 0x00000000171972ca */ /* 0x000fe200000e0000 */
[----:B------:R-:W-:Y:S01]  /*7eb0*/  UMOV UR18, 0x40 ;  /* 0x0000004000127882 */ /* 0x000fe20000000000 */
        /* <DEDUP_REMOVED lines=8> */
[C---:B---3--:R-:W-:Y:S01]  /*7f40*/  LEA R4, P1, R2.reuse, R16, 0x2 ;  /* 0x0000001002047211 */ /* 0x048fe200078210ff */
[----:B------:R-:W-:Y:S01]  /*7f50*/  UMOV UR19, UR27 ;  /* 0x0000001b00137c82 */ /* 0x000fe20008000000 */
[----:B------:R-:W-:Y:S01]  /*7f60*/  UMOV UR13, UR29 ;  /* 0x0000001d000d7c82 */ /* 0x000fe20008000000 */
[----:B------:R-:W-:Y:S01]  /*7f70*/  UMOV UR17, UR25 ;  /* 0x0000001900117c82 */ /* 0x000fe20008000000 */
[----:B------:R-:W-:Y:S01]  /*7f80*/  LEA.HI.X R2, R2, R17, R3, 0x2, P1 ;  /* 0x0000001102027211 */ /* 0x000fe200008f1403 */
[----:B------:R-:W-:Y:S01]  /*7f90*/  UMOV UR9, UR25 ;  /* 0x0000001900097c82 */ /* 0x000fe20008000000 */
[----:B------:R-:W-:Y:S01]  /*7fa0*/  R2UR UR40, R4 ;  /* 0x00000000042872ca */ /* 0x000fe200000e0000 */
[----:B------:R-:W-:Y:S01]  /*7fb0*/  UMOV UR11, UR27 ;  /* 0x0000001b000b7c82 */ /* 0x000fe20008000000 */
[----:B----4-:R-:W-:Y:S01]  /*7fc0*/  IMAD.MOV.U32 R10, RZ, RZ, R12 ;  /* 0x000000ffff0a7224 */ /* 0x010fe200078e000c */
[----:B------:R-:W-:Y:S01]  /*7fd0*/  R2UR UR41, R2 ;  /* 0x00000000022972ca */ /* 0x000fe200000e0000 */
[----:B------:R-:W-:Y:S01]  /*7fe0*/  IMAD.MOV.U32 R11, RZ, RZ, R13 ;  /* 0x000000ffff0b7224 */ /* 0x000fe200078e000d */
[----:B------:R-:W-:Y:S01]  /*7ff0*/  SHF.L.U32 R3, R7, 0x1f, RZ ;  /* 0x0000001f07037819 */ /* 0x000fe200000006ff */
[----:B------:R-:W-:Y:S01]  /*8000*/  UMOV UR7, 0x10 ;  /* 0x0000001000077882 */ /* 0x000fe20000000000 */
[----:B------:R-:W-:Y:S01]  /*8010*/  IADD3 R4, P1, R10, 0x1f0, RZ ;  /* 0x000001f00a047810 */ /* 0x000fe20007f3e0ff */
[----:B------:R-:W-:-:S03]  /*8020*/  UMOV UR43, UR25 ;  /* 0x00000019002b7c82 */ /* 0x000fc60008000000 */
[----:B------:R-:W-:Y:S01]  /*8030*/  R2UR UR30, R4 ;  /* 0x00000000041e72ca */ /* 0x000fe200000e0000 */
[----:B------:R-:W-:-:S05]  /*8040*/  IMAD.X R5, RZ, RZ, R11, P1 ;  /* 0x000000ffff057224 */ /* 0x000fca00008e060b */
[----:B------:R-:W-:-:S13]  /*8050*/  R2UR UR31, R5 ;  /* 0x00000000051f72ca */ /* 0x000fda00000e0000 */
[----:B------:R2:W-:Y:S01]  /*8060*/  UTMALDG.4D [UR24], [UR30], desc[UR32] ;  /* 0x000020181e0075b4 */ /* 0x0005e20008019000 */
[----:B------:R2:W-:Y:S01]  /*8070*/  UTMALDG.4D [UR16], [UR30], desc[UR32] ;  /* 0x000020101e0075b4 */ /* 0x0005e20008019000 */
[----:B------:R2:W-:Y:S01]  /*8080*/  UTMALDG.4D [UR8], [UR30], desc[UR32] ;  /* 0x000020081e0075b4 */ /* 0x0005e20008019000 */
[----:B------:R2:W-:Y:S01]  /*8090*/  UBLKCP.S.G [UR42], [UR40], UR7 ;  /* 0x0000002a280073ba */ /* 0x0005e20008000207 */
[----:B------:R-:W3:Y:S02]  /*80a0*/  SYNCS.PHASECHK.TRANS64.TRYWAIT P1, [R0+URZ+0x36428], R3 ;  /* 0x03642803000075a7 */ /* 0x000ee4000802017f */
[----:B--23--:R-:W-:Y:S05]  /*80b0*/  @!P1 BRA `(.L_x_1263) ;  /* 0x0000001400b89947 */ /* 0x00cfea0003800000 */
.L_x_1286:
[----:B------:R-:W-:Y:S05]  /*80c0*/  @P0 BRA `(.L_x_1264) ;  /* 0x0000000000140947 */ /* 0x000fea0003800000 */
[----:B------:R-:W-:Y:S01]  /*80d0*/  ISETP.NE.AND P1, PT, R20, RZ, PT ;  /* 0x000000ff1400720c */ /* 0x000fe20003f25270 */
[----:B--2---:R-:W-:-:S04]  /*80e0*/  IMAD.MOV.U32 R3, RZ, RZ, 0x6100 ;  /* 0x00006100ff037424 */ /* 0x004fc800078e00ff */
[----:B------:R3:W-:Y:S08]  /*80f0*/  SYNCS.ARRIVE.TRANS64 RZ, [R0+URZ+0x36418], R3 ;  /* 0x0364180300ff79a7 */ /* 0x0007f0000800003f */
[----:B------:R-:W-:Y:S05]  /*8100*/  @!P1 BRA `(.L_x_1264) ;  /* 0x0000000000049947 */ /* 0x000fea0003800000 */
[----:B------:R-:W-:Y:S01]  /*8110*/  BPT.TRAP 0x1 ;  /* 0x000000040000795c */ /* 0x000fe20000300000 */
.L_x_1264:
[----:B------:R-:W-:Y:S01]  /*8120*/  VIADD R28, R28, 0x40 ;  /* 0x000000401c1c7836 */ /* 0x000fe20000000000 */
[----:B------:R-:W-:Y:S01]  /*8130*/  ULDC.64 UR8, c[0x0][0x700] ;  /* 0x0001c00000087ab9 */ /* 0x000fe20000000a00 */
[----:B------:R-:W-:Y:S01]  /*8140*/  R2UR UR40, R0 ;  /* 0x00000000002872ca */ /* 0x000fe200000e0000 */
[----:B------:R-:W-:Y:S01]  /*8150*/  IMAD.U32 R12, RZ, RZ, UR8 ;  /* 0x00000008ff0c7e24 */ /* 0x000fe2000f8e00ff */
[----:B------:R-:W-:Y:S01]  /*8160*/  UMOV UR32, 0x0 ;  /* 0x0000000000207882 */ /* 0x000fe20000000000 */
[----:B------:R-:W-:Y:S01]  /*8170*/  IADD3 R2, P1, R28, UR22, RZ ;  /* 0x000000161c027c10 */ /* 0x000fe2000ff3e0ff */
[----:B------:R-:W-:Y:S01]  /*8180*/  IMAD.U32 R13, RZ, RZ, UR9 ;  /* 0x00000009ff0d7e24 */ /* 0x000fe2000f8e00ff */
[----:B------:R-:W-:Y:S01]  /*8190*/  SHF.R.S32.HI R14, RZ, 0x1f, R28 ;  /* 0x0000001fff0e7819 */ /* 0x000fe2000001141c */
[----:B------:R-:W-:Y:S01]  /*81a0*/  UMOV UR33, 0x14f00000 ;  /* 0x14f0000000217882 */ /* 0x000fe20000000000 */
[----:B--23--:R-:W-:Y:S01]  /*81b0*/  LEA R3, P2, R2, R12, 0x2 ;  /* 0x0000000c02037211 */ /* 0x00cfe200078410ff */
[----:B------:R-:W-:Y:S01]  /*81c0*/  UMOV UR18, URZ ;  /* 0x0000003f00127c82 */ /* 0x000fe20008000000 */
[----:B------:R-:W-:Y:S01]  /*81d0*/  R2UR UR19, R28 ;  /* 0x000000001c1372ca */ /* 0x000fe200000e0000 */
[----:B------:R-:W-:Y:S01]  /*81e0*/  UMOV UR20, UR28 ;  /* 0x0000001c00147c82 */ /* 0x000fe20008000000 */
[----:B------:R-:W-:Y:S01]  /*81f0*/  R2UR UR42, R3 ;  /* 0x00000000032a72ca */ /* 0x000fe200000e0000 */
[----:B------:R-:W-:Y:S01]  /*8200*/  IMAD.X R3, R14, 0x1, R8, P1 ;  /* 0x000000010e037824 */ /* 0x000fe200008e0608 */
[----:B------:R-:W-:Y:S01]  /*8210*/  UIADD3 UR17, UR40, 0x36418, URZ ;  /* 0x0003641828117890 */ /* 0x000fe2000fffe03f */
[----:B------:R-:W-:Y:S01]  /*8220*/  SHF.L.U32 R29, RZ, 0x1f, RZ ;  /* 0x0000001fff1d7819 */ /* 0x000fe200000006ff */
[----:B------:R-:W-:-:S02]  /*8230*/  UIADD3 UR16, UR40, 0x24000, URZ ;  /* 0x0002400028107890 */ /* 0x000fc4000fffe03f */
[----:B------:R-:W-:Y:S01]  /*8240*/  LEA.HI.X R3, R2, R13, R3, 0x2, P2 ;  /* 0x0000000d02037211 */ /* 0x000fe200010f1403 */
[----:B------:R-:W-:Y:S01]  /*8250*/  UIADD3 UR8, UR40, 0x26000, URZ ;  /* 0x0002600028087890 */ /* 0x000fe2000fffe03f */
[----:B------:R-:W-:Y:S01]  /*8260*/  IADD3 R2, P1, R10, 0xf0, RZ ;  /* 0x000000f00a027810 */ /* 0x000fe20007f3e0ff */
[----:B------:R-:W-:Y:S01]  /*8270*/  UIADD3 UR24, UR40, 0x28000, URZ ;  /* 0x0002800028187890 */ /* 0x000fe2000fffe03f */
[----:B------:R-:W-:Y:S01]  /*8280*/  R2UR UR43, R3 ;  /* 0x00000000032b72ca */ /* 0x000fe200000e0000 */
[----:B------:R-:W-:Y:S01]  /*8290*/  UIADD3 UR40, UR40, 0x30100, URZ ;  /* 0x0003010028287890 */ /* 0x000fe2000fffe03f */
[----:B------:R-:W-:Y:S01]  /*82a0*/  R2UR UR30, R2 ;  /* 0x00000000021e72ca */ /* 0x000fe200000e0000 */
[----:B------:R-:W-:Y:S01]  /*82b0*/  IMAD.X R3, RZ, RZ, R11, P1 ;  /* 0x000000ffff037224 */ /* 0x000fe200008e060b */
[----:B------:R-:W-:Y:S01]  /*82c0*/  UMOV UR21, UR29 ;  /* 0x0000001d00157c82 */ /* 0x000fe20008000000 */
[----:B------:R-:W-:Y:S01]  /*82d0*/  UMOV UR10, 0x40 ;  /* 0x00000040000a7882 */ /* 0x000fe20000000000 */
[----:B------:R-:W-:Y:S01]  /*82e0*/  UMOV UR12, UR28 ;  /* 0x0000001c000c7c82 */ /* 0x000fe20008000000 */
[----:B------:R-:W-:Y:S01]  /*82f0*/  UMOV UR13, UR29 ;  /* 0x0000001d000d7c82 */ /* 0x000fe20008000000 */
[----:B------:R-:W-:Y:S01]  /*8300*/  R2UR UR31, R3 ;  /* 0x00000000031f72ca */ /* 0x000fe200000e0000 */
[----:B------:R-:W-:Y:S01]  /*8310*/  UMOV UR9, UR17 ;  /* 0x0000001100097c82 */ /* 0x000fe20008000000 */
[----:B------:R-:W-:Y:S01]  /*8320*/  UMOV UR11, UR19 ;  /* 0x00000013000b7c82 */ /* 0x000fe20008000000 */
[----:B------:R-:W-:Y:S01]  /*8330*/  UMOV UR26, 0x80 ;  /* 0x00000080001a7882 */ /* 0x000fe20000000000 */
[----:B------:R-:W-:Y:S01]  /*8340*/  UMOV UR25, UR17 ;  /* 0x0000001100197c82 */ /* 0x000fe20008000000 */
[----:B------:R-:W-:Y:S01]  /*8350*/  UMOV UR27, UR19 ;  /* 0x00000013001b7c82 */ /* 0x000fe20008000000 */
[----:B------:R-:W-:Y:S01]  /*8360*/  UMOV UR41, UR17 ;  /* 0x0000001100297c82 */ /* 0x000fe20008000000 */
[----:B------:R-:W-:-:S06]  /*8370*/  UMOV UR7, 0x10 ;  /* 0x0000001000077882 */ /* 0x000fcc0000000000 */
[----:B------:R2:W-:Y:S01]  /*8380*/  UTMALDG.4D [UR16], [UR30], desc[UR32] ;  /* 0x000020101e0075b4 */ /* 0x0005e20008019000 */
[----:B------:R2:W-:Y:S01]  /*8390*/  UTMALDG.4D [UR8], [UR30], desc[UR32] ;  /* 0x000020081e0075b4 */ /* 0x0005e20008019000 */
[----:B------:R2:W-:Y:S01]  /*83a0*/  UTMALDG.4D [UR24], [UR30], desc[UR32] ;  /* 0x000020181e0075b4 */ /* 0x0005e20008019000 */
[----:B------:R2:W-:Y:S01]  /*83b0*/  UBLKCP.S.G [UR40], [UR42], UR7 ;  /* 0x000000282a0073ba */ /* 0x0005e20008000207 */
[----:B------:R-:W3:Y:S02]  /*83c0*/  SYNCS.PHASECHK.TRANS64.TRYWAIT P1, [R0+URZ+0x36438], R29 ;  /* 0x0364381d000075a7 */ /* 0x000ee4000802017f */
[----:B--23--:R-:W-:Y:S05]  /*83d0*/  @!P1 BRA `(.L_x_1265) ;  /* 0x0000001400049947 */ /* 0x00cfea0003800000 */
.L_x_1287:
[----:B------:R-:W-:Y:S05]  /*83e0*/  @P0 BRA `(.L_x_1266) ;  /* 0x0000000000140947 */ /* 0x000fea0003800000 */
[----:B------:R-:W-:Y:S01]  /*83f0*/  ISETP.NE.AND P1, PT, R20, RZ, PT ;  /* 0x000000ff1400720c */ /* 0x000fe20003f25270 */
[----:B--2---:R-:W-:-:S04]  /*8400*/  IMAD.MOV.U32 R29, RZ, RZ, 0x6100 ;  /* 0x00006100ff1d7424 */ /* 0x004fc800078e00ff */
[----:B------:R3:W-:Y:S08]  /*8410*/  SYNCS.ARRIVE.TRANS64 RZ, [R0+URZ+0x36430], R29 ;  /* 0x0364301d00ff79a7 */ /* 0x0007f0000800003f */
[----:B------:R-:W-:Y:S05]  /*8420*/  @!P1 BRA `(.L_x_1266) ;  /* 0x0000000000049947 */ /* 0x000fea0003800000 */
[----:B------:R-:W-:Y:S01]  /*8430*/  BPT.TRAP 0x1 ;  /* 0x000000040000795c */ /* 0x000fe20000300000 */
.L_x_1266:
[C---:B------:R-:W-:Y:S01]  /*8440*/  R2UR UR27, R28.reuse ;  /* 0x000000001c1b72ca */ /* 0x040fe200000e0000 */
[----:B------:R-:W-:Y:S01]  /*8450*/  UMOV UR32, 0x0 ;  /* 0x0000000000207882 */ /* 0x000fe20000000000 */
[----:B------:R-:W-:Y:S01]  /*8460*/  IADD3 R28, P1, R28, UR14, RZ ;  /* 0x0000000e1c1c7c10 */ /* 0x000fe2000ff3e0ff */
        /* <DEDUP_REMOVED lines=32> */
[----:B------:R-:W5:Y:S02]  /*8670*/  SYNCS.PHASECHK.TRANS64.TRYWAIT P1, [R0+URZ+0x36420], R5 ;  /* 0x03642005000075a7 */ /* 0x000f64000802017f */
[----:B----45:R-:W-:Y:S05]  /*8680*/  @!P1 BRA `(.L_x_1267) ;  /* 0x00000010006c9947 */ /* 0x030fea0003800000 */
.L_x_1289:
[----:B------:R-:W-:Y:S05]  /*8690*/  @P0 BRA `(.L_x_1268) ;  /* 0x0000000000140947 */ /* 0x000fea0003800000 */
[----:B------:R-:W-:Y:S01]  /*86a0*/  ISETP.NE.AND P1, PT, R20, RZ, PT ;  /* 0x000000ff1400720c */ /* 0x000fe20003f25270 */
[----:B----4-:R-:W-:-:S04]  /*86b0*/  IMAD.MOV.U32 R5, RZ, RZ, 0x6100 ;  /* 0x00006100ff057424 */ /* 0x010fc800078e00ff */
[----:B------:R5:W-:Y:S08]  /*86c0*/  SYNCS.ARRIVE.TRANS64 RZ, [R0+URZ+0x36410], R5 ;  /* 0x0364100500ff79a7 */ /* 0x000bf0000800003f */
[----:B------:R-:W-:Y:S05]  /*86d0*/  @!P1 BRA `(.L_x_1268) ;  /* 0x0000000000049947 */ /* 0x000fea0003800000 */
[----:B------:R-:W-:Y:S01]  /*86e0*/  BPT.TRAP 0x1 ;  /* 0x000000040000795c */ /* 0x000fe20000300000 */
.L_x_1268:
        /* <DEDUP_REMOVED lines=14> */
[----:B------:R-:W-:Y:S01]  /*87d0*/  UMOV UR13, UR29 ;  /* 0x0000001d000d7c82 */ /* 0x000fe20008000000 */
[----:B------:R-:W-:-:S02]  /*87e0*/  UMOV UR26, 0x80 ;  /* 0x00000080001a7882 */ /* 0x000fc40000000000 */
[----:B------:R-:W-:Y:S02]  /*87f0*/  USHF.L.U32 UR19, UR7, 0x6, URZ ;  /* 0x0000000607137899 */ /* 0x000fe4000800063f */
[----:B------:R-:W-:Y:S01]  /*8800*/  UIADD3 UR17, UR40, 0x36410, URZ ;  /* 0x0003641028117890 */ /* 0x000fe2000fffe03f */
[----:B------:R-:W-:Y:S01]  /*8810*/  IMAD.U32 R21, RZ, RZ, UR7 ;  /* 0x00000007ff157e24 */ /* 0x000fe2000f8e00ff */
[----:B------:R-:W-:Y:S02]  /*8820*/  UIADD3 UR9, UP0, UR19, UR22, URZ ;  /* 0x0000001613097290 */ /* 0x000fe4000ff1e03f */
[----:B------:R-:W-:Y:S02]  /*8830*/  UIADD3 UR16, UR40, 0x1e000, URZ ;  /* 0x0001e00028107890 */ /* 0x000fe4000fffe03f */
[----:B------:R-:W-:Y:S02]  /*8840*/  ULEA.HI.X.SX32 UR8, UR19, UR8, 0x1, UP0 ;  /* 0x0000000813087291 */ /* 0x000fe400080f0e3f */
[----:B----45:R-:W-:Y:S01]  /*8850*/  IMAD.U32 R5, RZ, RZ, UR9 ;  /* 0x00000009ff057e24 */ /* 0x030fe2000f8e00ff */
[----:B------:R-:W-:Y:S01]  /*8860*/  UIADD3 UR24, UR40, 0x22000, URZ ;  /* 0x0002200028187890 */ /* 0x000fe2000fffe03f */
[----:B------:R-:W-:Y:S01]  /*8870*/  UMOV UR11, UR19 ;  /* 0x00000013000b7c82 */ /* 0x000fe20008000000 */
[----:B------:R-:W-:-:S02]  /*8880*/  UMOV UR25, UR17 ;  /* 0x0000001100197c82 */ /* 0x000fc40008000000 */
[----:B------:R-:W-:Y:S01]  /*8890*/  LEA R4, P1, R5, R12, 0x2 ;  /* 0x0000000c05047211 */ /* 0x000fe200078210ff */
[----:B------:R-:W-:Y:S01]  /*88a0*/  IMAD.U32 R5, RZ, RZ, UR8 ;  /* 0x00000008ff057e24 */ /* 0x000fe2000f8e00ff */
[----:B------:R-:W-:Y:S01]  /*88b0*/  UIADD3 UR8, UR40, 0x20000, URZ ;  /* 0x0002000028087890 */ /* 0x000fe2000fffe03f */
[----:B------:R4:W-:Y:S01]  /*88c0*/  UTMALDG.4D [UR16], [UR30], desc[UR32] ;  /* 0x000020101e0075b4 */ /* 0x0009e20008019000 */
[----:B------:R-:W-:Y:S01]  /*88d0*/  R2UR UR42, R4 ;  /* 0x00000000042a72ca */ /* 0x000fe200000e0000 */
[----:B------:R-:W-:Y:S01]  /*88e0*/  IMAD.U32 R4, RZ, RZ, UR9 ;  /* 0x00000009ff047e24 */ /* 0x000fe2000f8e00ff */
[----:B------:R-:W-:Y:S01]  /*88f0*/  UIADD3 UR40, UR40, 0x30000, URZ ;  /* 0x0003000028287890 */ /* 0x000fe2000fffe03f */
[----:B------:R-:W-:Y:S01]  /*8900*/  UMOV UR9, UR17 ;  /* 0x0000001100097c82 */ /* 0x000fe20008000000 */
[----:B------:R-:W-:Y:S02]  /*8910*/  UMOV UR27, UR19 ;  /* 0x00000013001b7c82 */ /* 0x000fe40008000000 */
[----:B------:R-:W-:Y:S01]  /*8920*/  LEA.HI.X R4, R4, R13, R5, 0x2, P1 ;  /* 0x0000000d04047211 */ /* 0x000fe200008f1405 */
[----:B------:R-:W-:Y:S01]  /*8930*/  UMOV UR41, UR17 ;  /* 0x0000001100297c82 */ /* 0x000fe20008000000 */
[----:B------:R-:W-:Y:S01]  /*8940*/  ISETP.NE.AND P1, PT, R22, RZ, PT ;  /* 0x000000ff1600720c */ /* 0x000fe20003f25270 */
[----:B------:R4:W-:Y:S01]  /*8950*/  UTMALDG.4D [UR8], [UR30], desc[UR32] ;  /* 0x000020081e0075b4 */ /* 0x0009e20008019000 */
[----:B------:R-:W-:Y:S01]  /*8960*/  R2UR UR43, R4 ;  /* 0x00000000042b72ca */ /* 0x000fe200000e0000 */
[----:B------:R-:W-:Y:S01]  /*8970*/  UMOV UR34, 0x10 ;  /* 0x0000001000227882 */ /* 0x000fe20000000000 */
[----:B------:R4:W-:Y:S11]  /*8980*/  UTMALDG.4D [UR24], [UR30], desc[UR32] ;  /* 0x000020181e0075b4 */ /* 0x0009f60008019000 */
[----:B------:R4:W-:Y:S02]  /*8990*/  UBLKCP.S.G [UR40], [UR42], UR34 ;  /* 0x000000282a0073ba */ /* 0x0009e40008000222 */
[----:B----4-:R-:W-:Y:S05]  /*89a0*/  @P1 BRA `(.L_x_1269) ;  /* 0xfffffff000dc1947 */ /* 0x010fea000383ffff */
.L_x_1260:
[----:B------:R-:W-:Y:S01]  /*89b0*/  ISETP.NE.AND P1, PT, R19, RZ, PT ;  /* 0x000000ff1300720c */ /* 0x000fe20003f25270 */
[----:B------:R-:W-:Y:S02]  /*89c0*/  IMAD.MOV.U32 R5, RZ, RZ, 0x1 ;  /* 0x00000001ff057424 */ /* 0x000fe400078e00ff */
[----:B------:R-:W-:-:S10]  /*89d0*/  IMAD.MOV.U32 R4, RZ, RZ, R15 ;  /* 0x000000ffff047224 */ /* 0x000fd400078e000f */
[----:B------:R-:W-:Y:S05]  /*89e0*/  @!P1 BRA `(.L_x_1259) ;  /* 0x0000000400889947 */ /* 0x000fea0003800000 */
[----:B------:R-:W4:Y:S02]  /*89f0*/  SYNCS.PHASECHK.TRANS64.TRYWAIT P1, [R0+URZ+0x36438], R6 ;  /* 0x03643806000075a7 */ /* 0x000f24000802017f */
[----:B----4-:R-:W-:Y:S05]  /*8a00*/  @!P1 BRA `(.L_x_1270) ;  /* 0x0000000c00a49947 */ /* 0x010fea0003800000 */
.L_x_1290:
[----:B------:R-:W-:Y:S05]  /*8a10*/  @P0 BRA `(.L_x_1271) ;  /* 0x0000000000140947 */ /* 0x000fea0003800000 */
[----:B------:R-:W-:Y:S01]  /*8a20*/  ISETP.NE.AND P1, PT, R20, RZ, PT ;  /* 0x000000ff1400720c */ /* 0x000fe20003f25270 */
[----:B------:R-:W-:-:S04]  /*8a30*/  IMAD.MOV.U32 R5, RZ, RZ, 0x6100 ;  /* 0x00006100ff057424 */ /* 0x000fc800078e00ff */
[----:B------:R5:W-:Y:S08]  /*8a40*/  SYNCS.ARRIVE.TRANS64 RZ, [R0+URZ+0x36430], R5 ;  /* 0x0364300500ff79a7 */ /* 0x000bf0000800003f */
[----:B------:R-:W-:Y:S05]  /*8a50*/  @!P1 BRA `(.L_x_1271) ;  /* 0x0000000000049947 */ /* 0x000fea0003800000 */
[----:B------:R-:W-:Y:S01]  /*8a60*/  BPT.TRAP 0x1 ;  /* 0x000000040000795c */ /* 0x000fe20000300000 */
.L_x_1271:
[----:B-----5:R-:W5:Y:S01]  /*8a70*/  LDC.64 R4, c[0x0][0x728] ;  /* 0x0001ca00ff047b82 */ /* 0x020f620000000a00 */
[----:B------:R-:W-:Y:S01]  /*8a80*/  IMAD.SHL.U32 R16, R21, 0x40, RZ ;  /* 0x0000004015107824 */ /* 0x000fe200078e00ff */
[----:B------:R-:W-:Y:S01]  /*8a90*/  R2UR UR24, R0 ;  /* 0x00000000001872ca */ /* 0x000fe200000e0000 */
[----:B------:R-:W-:Y:S01]  /*8aa0*/  UMOV UR32, 0x0 ;  /* 0x0000000000207882 */ /* 0x000fe20000000000 */
[----:B------:R-:W-:Y:S01]  /*8ab0*/  UMOV UR33, 0x14f00000 ;  /* 0x14f0000000217882 */ /* 0x000fe20000000000 */
[----:B------:R-:W-:Y:S01]  /*8ac0*/  UMOV UR18, URZ ;  /* 0x0000003f00127c82 */ /* 0x000fe20008000000 */
[C---:B-1--4-:R-:W-:Y:S01]  /*8ad0*/  IADD3 R6, P1, R16.reuse, UR14, RZ ;  /* 0x0000000e10067c10 */ /* 0x052fe2000ff3e0ff */
        /* <DEDUP_REMOVED lines=13> */
[C---:B-----5:R-:W-:Y:S01]  /*8bb0*/  LEA R4, P2, R6.reuse, R4, 0x2 ;  /* 0x0000000406047211 */ /* 0x060fe200078410ff */
        /* <DEDUP_REMOVED lines=19> */
[----:B-1--4-:R-:W-:Y:S05]  /*8cf0*/  @!P1 BRA `(.L_x_1272) ;  /* 0x0000000800fc9947 */ /* 0x012fea0003800000 */
.L_x_1291:
[----:B-1----:R-:W-:Y:S01]  /*8d00*/  IMAD.MOV.U32 R5, RZ, RZ, RZ ;  /* 0x000000ffff057224 */ /* 0x002fe200078e00ff */
[----:B------:R-:W-:Y:S06]  /*8d10*/  @P0 BRA `(.L_x_1273) ;  /* 0x0000000000140947 */ /* 0x000fec0003800000 */
[----:B------:R-:W-:Y:S01]  /*8d20*/  ISETP.NE.AND P1, PT, R20, RZ, PT ;  /* 0x000000ff1400720c */ /* 0x000fe20003f25270 */
[----:B------:R-:W-:-:S04]  /*8d30*/  IMAD.MOV.U32 R17, RZ, RZ, 0x6100 ;  /* 0x00006100ff117424 */ /* 0x000fc800078e00ff */
[----:B------:R1:W-:Y:S08]  /*8d40*/  SYNCS.ARRIVE.TRANS64 RZ, [R0+URZ+0x36418], R17 ;  /* 0x0364181100ff79a7 */ /* 0x0003f0000800003f */
[----:B------:R-:W-:Y:S05]  /*8d50*/  @!P1 BRA `(.L_x_1273) ;  /* 0x0000000000049947 */ /* 0x000fea0003800000 */
[----:B------:R-:W-:Y:S01]  /*8d60*/  BPT.TRAP 0x1 ;  /* 0x000000040000795c */ /* 0x000fe20000300000 */
.L_x_1273:
        /* <DEDUP_REMOVED lines=8> */
[----:B------:R-:W-:Y:S01]  /*8df0*/  R2UR UR31, R3 ;  /* 0x00000000031f72ca */ /* 0x000fe200000e0000 */
[----:B------:R-:W-:Y:S01]  /*8e00*/  UMOV UR21, UR29 ;  /* 0x0000001d00157c82 */ /* 0x000fe20008000000 */
[----:B------:R-:W-:Y:S01]  /*8e10*/  UMOV UR10, 0x40 ;  /* 0x00000040000a7882 */ /* 0x000fe20000000000 */
[----:B------:R-:W-:Y:S01]  /*8e20*/  UMOV UR12, UR28 ;  /* 0x0000001c000c7c82 */ /* 0x000fe20008000000 */
[----:B------:R-:W-:Y:S01]  /*8e30*/  UMOV UR13, UR29 ;  /* 0x0000001d000d7c82 */ /* 0x000fe20008000000 */
[----:B------:R-:W-:Y:S01]  /*8e40*/  UIADD3 UR19, UR19, 0x40, URZ ;  /* 0x0000004013137890 */ /* 0x000fe2000fffe03f */
[----:B------:R-:W-:Y:S01]  /*8e50*/  IMAD.MOV.U32 R4, RZ, RZ, R15 ;  /* 0x000000ffff047224 */ /* 0x000fe200078e000f */
[----:B------:R-:W-:Y:S01]  /*8e60*/  UMOV UR26, 0x80 ;  /* 0x00000080001a7882 */ /* 0x000fe20000000000 */
[----:B------:R-:W-:Y:S01]  /*8e70*/  IMAD.MOV.U32 R18, RZ, RZ, 0x2 ;  /* 0x00000002ff127424 */ /* 0x000fe200078e00ff */
[----:B------:R-:W-:-:S02]  /*8e80*/  UIADD3 UR8, UP0, UR19, UR22, URZ ;  /* 0x0000001613087290 */ /* 0x000fc4000ff1e03f */
[----:B------:R-:W-:Y:S02]  /*8e90*/  UIADD3 UR16, UR40, 0x24000, URZ ;  /* 0x0002400028107890 */ /* 0x000fe4000fffe03f */
[----:B------:R-:W-:Y:S02]  /*8ea0*/  ULEA.HI.X.SX32 UR7, UR19, UR7, 0x1, UP0 ;  /* 0x0000000713077291 */ /* 0x000fe400080f0e3f */
[----:B-1----:R-:W-:Y:S01]  /*8eb0*/  IMAD.U32 R17, RZ, RZ, UR8 ;  /* 0x00000008ff117e24 */ /* 0x002fe2000f8e00ff */
[----:B------:R-:W-:Y:S01]  /*8ec0*/  UIADD3 UR17, UR40, 0x36418, URZ ;  /* 0x0003641828117890 */ /* 0x000fe2000fffe03f */
[----:B------:R-:W-:Y:S01]  /*8ed0*/  IMAD.U32 R2, RZ, RZ, UR8 ;  /* 0x00000008ff027e24 */ /* 0x000fe2000f8e00ff */
[----:B------:R-:W-:Y:S01]  /*8ee0*/  UIADD3 UR8, UR40, 0x26000, URZ ;  /* 0x0002600028087890 */ /* 0x000fe2000fffe03f */
[----:B------:R-:W-:Y:S01]  /*8ef0*/  IMAD.U32 R3, RZ, RZ, UR7 ;  /* 0x00000007ff037e24 */ /* 0x000fe2000f8e00ff */
[----:B------:R-:W-:Y:S01]  /*8f00*/  LEA R12, P1, R17, R12, 0x2 ;  /* 0x0000000c110c7211 */ /* 0x000fe200078210ff */
[----:B------:R-:W-:-:S02]  /*8f10*/  UIADD3 UR24, UR40, 0x28000, URZ ;  /* 0x0002800028187890 */ /* 0x000fc4000fffe03f */
[----:B------:R-:W-:Y:S01]  /*8f20*/  UIADD3 UR40, UR40, 0x30100, URZ ;  /* 0x0003010028287890 */ /* 0x000fe2000fffe03f */
[----:B------:R-:W-:Y:S01]  /*8f30*/  LEA.HI.X R13, R2, R13, R3, 0x2, P1 ;  /* 0x0000000d020d7211 */ /* 0x000fe200008f1403 */
[----:B------:R-:W-:Y:S01]  /*8f40*/  UMOV UR9, UR17 ;  /* 0x0000001100097c82 */ /* 0x000fe20008000000 */
[----:B------:R-:W-:Y:S01]  /*8f50*/  R2UR UR42, R12 ;  /* 0x000000000c2a72ca */ /* 0x000fe200000e0000 */
[----:B------:R-:W-:Y:S01]  /*8f60*/  UMOV UR11, UR19 ;  /* 0x00000013000b7c82 */ /* 0x000fe20008000000 */
[----:B------:R-:W-:Y:S01]  /*8f70*/  R2UR UR43, R13 ;  /* 0x000000000d2b72ca */ /* 0x000fe200000e0000 */
[----:B------:R4:W-:Y:S01]  /*8f80*/  UTMALDG.4D [UR16], [UR30], desc[UR32] ;  /* 0x000020101e0075b4 */ /* 0x0009e20008019000 */
[----:B------:R-:W-:Y:S01]  /*8f90*/  UMOV UR25, UR17 ;  /* 0x0000001100197c82 */ /* 0x000fe20008000000 */
[----:B------:R-:W-:Y:S01]  /*8fa0*/  UMOV UR27, UR19 ;  /* 0x00000013001b7c82 */ /* 0x000fe20008000000 */
[----:B------:R-:W-:Y:S01]  /*8fb0*/  UMOV UR41, UR17 ;  /* 0x0000001100297c82 */ /* 0x000fe20008000000 */
[----:B------:R-:W-:Y:S01]  /*8fc0*/  UMOV UR7, 0x10 ;  /* 0x0000001000077882 */ /* 0x000fe20000000000 */
[----:B------:R4:W-:Y:S01]  /*8fd0*/  UTMALDG.4D [UR8], [UR30], desc[UR32] ;  /* 0x000020081e0075b4 */ /* 0x0009e20008019000 */
[----:B------:R4:W-:Y:S06]  /*8fe0*/  UTMALDG.4D [UR24], [UR30], desc[UR32] ;  /* 0x000020181e0075b4 */ /* 0x0009ec0008019000 */
[----:B------:R4:W-:Y:S02]  /*8ff0*/  UBLKCP.S.G [UR40], [UR42], UR7 ;  /* 0x000000282a0073ba */ /* 0x0009e40008000207 */
[----:B----4-:R-:W-:Y:S01]  /*9000*/  NOP ;  /* 0x0000000000007918 */ /* 0x010fe20000000000 */
.L_x_1259:
[----:B------:R-:W-:-:S04]  /*9010*/  SHF.L.U32 R3, R5, 0x1f, RZ ;  /* 0x0000001f05037819 */ /* 0x000fc800000006ff */
[----:B------:R-:W4:Y:S02]  /*9020*/  SYNCS.PHASECHK.TRANS64.TRYWAIT P1, [R0+URZ+0x36438], R3 ;  /* 0x03643803000075a7 */ /* 0x000f24000802017f */
[----:B----4-:R-:W-:Y:S05]  /*9030*/  @!P1 BRA `(.L_x_1274) ;  /* 0x0000000800409947 */ /* 0x010fea0003800000 */
.L_x_1292:
[----:B------:R-:W-:Y:S05]  /*9040*/  @P0 BRA `(.L_x_1275) ;  /* 0x0000000000180947 */ /* 0x000fea0003800000 */
[----:B------:R-:W5:Y:S01]  /*9050*/  S2R R2, SR_TID.X ;  /* 0x0000000000027919 */ /* 0x000f620000002100 */
[----:B----4-:R-:W-:-:S04]  /*9060*/  IMAD.MOV.U32 R3, RZ, RZ, 0x6100 ;  /* 0x00006100ff037424 */ /* 0x010fc800078e00ff */
[----:B------:R4:W-:Y:S01]  /*9070*/  SYNCS.ARRIVE.TRANS64 RZ, [R0+URZ+0x36430], R3 ;  /* 0x0364300300ff79a7 */ /* 0x0009e2000800003f */
[----:B-----5:R-:W-:-:S13]  /*9080*/  LOP3.LUT P0, RZ, R2, 0x1f, RZ, 0xc0, !PT ;  /* 0x0000001f02ff7812 */ /* 0x020fda000780c0ff */
[----:B----4-:R-:W-:Y:S05]  /*9090*/  @!P0 BRA `(.L_x_1275) ;  /* 0x0000000000048947 */ /* 0x010fea0003800000 */
[----:B------:R-:W-:Y:S01]  /*90a0*/  BPT.TRAP 0x1 ;  /* 0x000000040000795c */ /* 0x000fe20000300000 */
.L_x_1275:
[----:B------:R-:W-:Y:S01]  /*90b0*/  R2UR UR19, R4 ;  /* 0x00000000041372ca */ /* 0x000fe200000e0000 */
[----:B------:R-:W-:Y:S01]  /*90c0*/  ULDC.64 UR30, c[0x0][0x728] ;  /* 0x0001ca00001e7ab9 */ /* 0x000fe20000000a00 */
[----:B------:R-:W-:Y:S01]  /*90d0*/  R2UR UR7, R9 ;  /* 0x00000000090772ca */ /* 0x000fe200000e0000 */
[----:B------:R-:W-:Y:S01]  /*90e0*/  UMOV UR40, 0x0 ;  /* 0x0000000000287882 */ /* 0x000fe20000000000 */
[----:B------:R-:W-:Y:S01]  /*90f0*/  IADD3 R10, P0, R10, 0x1f0, RZ ;  /* 0x000001f00a0a7810 */ /* 0x000fe20007f1e0ff */
[----:B------:R-:W-:Y:S01]  /*9100*/  UMOV UR41, 0x14f00000 ;  /* 0x14f0000000297882 */ /* 0x000fe20000000000 */
[----:B------:R-:W-:Y:S01]  /*9110*/  R2UR UR24, R0 ;  /* 0x00000000001872ca */ /* 0x000fe200000e0000 */
[----:B------:R-:W-:Y:S01]  /*9120*/  UMOV UR18, URZ ;  /* 0x0000003f00127c82 */ /* 0x000fe20008000000 */
[----:B------:R-:W-:Y:S01]  /*9130*/  R2UR UR32, R10 ;  /* 0x000000000a2072ca */ /* 0x000fe200000e0000 */
[----:B------:R-:W-:Y:S01]  /*9140*/  IMAD.X R11, RZ, RZ, R11, P0 ;  /* 0x000000ffff0b7224 */ /* 0x000fe200000e060b */
[----:B------:R-:W-:Y:S01]  /*9150*/  UMOV UR20, UR28 ;  /* 0x0000001c00147c82 */ /* 0x000fe20008000000 */
[----:B------:R-:W-:Y:S01]  /*9160*/  UMOV UR21, UR29 ;  /* 0x0000001d00157c82 */ /* 0x000fe20008000000 */
[----:B------:R-:W-:Y:S01]  /*9170*/  UMOV UR10, 0x40 ;  /* 0x00000040000a7882 */ /* 0x000fe20000000000 */
[----:B------:R-:W-:Y:S01]  /*9180*/  USHF.L.U32 UR19, UR19, 0x6, URZ ;  /* 0x0000000613137899 */ /* 0x000fe2000800063f */
[----:B------:R-:W-:Y:S01]  /*9190*/  R2UR UR33, R11 ;  /* 0x000000000b2172ca */ /* 0x000fe200000e0000 */
[----:B------:R-:W-:Y:S01]  /*91a0*/  UMOV UR12, UR28 ;  /* 0x0000001c000c7c82 */ /* 0x000fe20008000000 */
[----:B------:R-:W-:Y:S01]  /*91b0*/  UMOV UR13, UR29 ;  /* 0x0000001d000d7c82 */ /* 0x000fe20008000000 */
[----:B------:R-:W-:Y:S01]  /*91c0*/  UIADD3 UR8, UP0, UR19, UR14, URZ ;  /* 0x0000000e13087290 */ /* 0x000fe2000ff1e03f */
[C---:B------:R-:W-:Y:S01]  /*91d0*/  ISETP.NE.AND P0, PT, R18.reuse, 0x2, PT ;  /* 0x000000021200780c */ /* 0x040fe20003f05270 */
[----:B------:R-:W-:Y:S01]  /*91e0*/  UIADD3 UR17, UR24, 0x36430, URZ ;  /* 0x0003643018117890 */ /* 0x000fe2000fffe03f */
[----:B------:R-:W-:Y:S01]  /*91f0*/  LOP3.LUT R5, R5, 0x1, RZ, 0x3c, !PT ;  /* 0x0000000105057812 */ /* 0x000fe200078e3cff */
[----:B------:R-:W-:Y:S01]  /*9200*/  ULEA.HI.X.SX32 UR7, UR19, UR7, 0x1, UP0 ;  /* 0x0000000713077291 */ /* 0x000fe200080f0e3f */
[----:B-1234-:R-:W-:Y:S01]  /*9210*/  SEL R0, RZ, 0x1, P0 ;  /* 0x00000001ff007807 */ /* 0x01efe20000000000 */
[----:B------:R-:W-:Y:S01]  /*9220*/  ULEA UR30, UP0, UR8, UR30, 0x2 ;  /* 0x0000001e081e7291 */ /* 0x000fe2000f80103f */
[----:B------:R-:W-:Y:S01]  /*9230*/  SEL R18, R18, RZ, P0 ;  /* 0x000000ff12127207 */ /* 0x000fe20000000000 */
[----:B------:R-:W-:Y:S01]  /*9240*/  UIADD3 UR16, UR24, 0x2a000, URZ ;  /* 0x0002a00018107890 */ /* 0x000fe2000fffe03f */
[----:B------:R-:W-:Y:S01]  /*9250*/  LOP3.LUT R7, R7, R0, RZ, 0x3c, !PT ;  /* 0x0000000007077212 */ /* 0x000fe200078e3cff */
[----:B------:R-:W-:-:S02]  /*9260*/  ULEA.HI.X UR31, UR8, UR31, UR7, 0x2, UP0 ;  /* 0x0000001f081f7291 */ /* 0x000fc400080f1407 */
[----:B------:R-:W-:Y:S02]  /*9270*/  UIADD3 UR42, UR24, 0x30200, URZ ;  /* 0x00030200182a7890 */ /* 0x000fe4000fffe03f */
[----:B------:R-:W-:Y:S02]  /*9280*/  UIADD3 UR8, UR24, 0x2c000, URZ ;  /* 0x0002c00018087890 */ /* 0x000fe4000fffe03f */
[----:B------:R-:W-:Y:S01]  /*9290*/  UIADD3 UR24, UR24, 0x2e000, URZ ;  /* 0x0002e00018187890 */ /* 0x000fe2000fffe03f */
[----:B------:R1:W-:Y:S01]  /*92a0*/  UTMALDG.4D [UR16], [UR32], desc[UR40] ;  /* 0x00002810200075b4 */ /* 0x0003e20008019000 */
[----:B------:R-:W-:Y:S01]  /*92b0*/  UMOV UR9, UR17 ;  /* 0x0000001100097c82 */ /* 0x000fe20008000000 */
[----:B------:R-:W-:Y:S01]  /*92c0*/  UMOV UR11, UR19 ;  /* 0x00000013000b7c82 */ /* 0x000fe20008000000 */
[----:B------:R-:W-:Y:S01]  /*92d0*/  UMOV UR26, 0x80 ;  /* 0x00000080001a7882 */ /* 0x000fe20000000000 */
[----:B------:R-:W-:Y:S01]  /*92e0*/  UMOV UR25, UR17 ;  /* 0x0000001100197c82 */ /* 0x000fe20008000000 */
[----:B------:R-:W-:Y:S01]  /*92f0*/  UMOV UR27, UR19 ;  /* 0x00000013001b7c82 */ /* 0x000fe20008000000 */
[----:B------:R-:W-:Y:S01]  /*9300*/  UMOV UR43, UR17 ;  /* 0x00000011002b7c82 */ /* 0x000fe20008000000 */
[----:B------:R-:W-:Y:S01]  /*9310*/  UMOV UR7, 0x10 ;  /* 0x0000001000077882 */ /* 0x000fe20000000000 */
[----:B------:R1:W-:Y:S01]  /*9320*/  UTMALDG.4D [UR8], [UR32], desc[UR40] ;  /* 0x00002808200075b4 */ /* 0x0003e20008019000 */
[----:B------:R1:W-:Y:S01]  /*9330*/  UTMALDG.4D [UR24], [UR32], desc[UR40] ;  /* 0x00002818200075b4 */ /* 0x0003e20008019000 */
[----:B------:R1:W-:Y:S02]  /*9340*/  UBLKCP.S.G [UR42], [UR30], UR7 ;  /* 0x0000002a1e0073ba */ /* 0x0003e40008000207 */
[----:B-1----:R-:W-:Y:S01]  /*9350*/  NOP ;  /* 0x0000000000007918 */ /* 0x002fe20000000000 */
.L_x_1256:
[----:B------:R-:W-:Y:S05]  /*9360*/  BSYNC B1 ;  /* 0x0000000000017941 */ /* 0x000fea0003800000 */
.L_x_1254:
[----:B------:R-:W-:-:S03]  /*9370*/  UMOV UR7, 0xffffffff ;  /* 0xffffffff00077882 */ /* 0x000fc60000000000 */
[----:B------:R-:W-:Y:S05]  /*9380*/  BRA.DIV UR7, `(.L_x_1276) ;  /* 0x0000000607807947 */ /* 0x000fea000b800000 */
[----:B------:R-:W-:-:S13]  /*9390*/  ELECT P6, URZ, PT ;  /* 0x00000000003f782f */ /* 0x000fda00038c0000 */
.L_x_1295:
[----:B------:R-:W-:Y:S05]  /*93a0*/  @!P6 BRA `(.L_x_1219) ;  /* 0x000000000074e947 */ /* 0x000fea0003800000 */
[----:B------:R-:W-:-:S06]  /*93b0*/  ULOP3.LUT UR7, UR38, 0x2, URZ, 0xfc, !UPT ;  /* 0x0000000226077892 */ /* 0x000fcc000f8efc3f */
[----:B------:R-:W-:-:S05]  /*93c0*/  IMAD.U32 R0, RZ, RZ, UR7 ;  /* 0x00000007ff007e24 */ /* 0x000fca000f8e00ff */
[----:B------:R-:W-:-:S13]  /*93d0*/  ISETP.NE.AND P2, PT, R0, 0x3, PT ;  /* 0x000000030000780c */ /* 0x000fda0003f45270 */
[----:B------:R-:W-:Y:S05]  /*93e0*/  @!P2 BRA `(.L_x_1277) ;  /* 0x000000000004a947 */ /* 0x000fea0003800000 */
[----:B------:R-:W-:Y:S01]  /*93f0*/  BPT.TRAP 0x1 ;  /* 0x000000040000795c */ /* 0x000fe20000300000 */
.L_x_1277:
[----:B------:R-:W1:Y:S01]  /*9400*/  S2R R3, SR_CgaCtaId ;  /* 0x0000000000037919 */ /* 0x000e620000008800 */
[----:B------:R-:W-:Y:S02]  /*9410*/  MOV R0, 0x400 ;  /* 0x0000040000007802 */ /* 0x000fe40000000f00 */
[----:B------:R-:W-:Y:S02]  /*9420*/  SHF.L.U32 R2, R7, 0x1f, RZ ;  /* 0x0000001f07027819 */ /* 0x000fe400000006ff */
[----:B-1----:R-:W-:-:S05]  /*9430*/  LEA R4, R3, R0, 0x18 ;  /* 0x0000000003047211 */ /* 0x002fca00078ec0ff */
        /* <DEDUP_REMOVED lines=11> */
.L_x_1296:
[----:B------:R-:W2:Y:S02]  /*94f0*/  SYNCS.PHASECHK.TRANS64.TRYWAIT P0, [R3+URZ], R0 ;  /* 0x00000000030075a7 */ /* 0x000ea4000800017f */
[----:B--2---:R-:W-:Y:S05]  /*9500*/  @!P0 BRA `(.L_x_1279) ;  /* 0x0000000400548947 */ /* 0x004fea0003800000 */
.L_x_1297:
[----:B------:R-:W-:Y:S05]  /*9510*/  @!P2 BRA `(.L_x_1280) ;  /* 0x000000000004a947 */ /* 0x000fea0003800000 */
[----:B------:R-:W-:Y:S01]  /*9520*/  BPT.TRAP 0x1 ;  /* 0x000000040000795c */ /* 0x000fe20000300000 */
.L_x_1280:
[----:B------:R-:W-:-:S07]  /*9530*/  SHF.L.U32 R5, R5, 0x1f, RZ ;  /* 0x0000001f05057819 */ /* 0x000fce00000006ff */
.L_x_1281:
[----:B---3--:R3:W4:Y:S02]  /*9540*/  SYNCS.PHASECHK.TRANS64.TRYWAIT P0, [R4+URZ+0x36438], R5 ;  /* 0x03643805040075a7 */ /* 0x008724000800017f */
[----:B----4-:R-:W-:Y:S05]  /*9550*/  @!P0 NANOSLEEP.SYNCS 0x989680 ;  /* 0x009896800000895d */ /* 0x010fea0003900000 */
[----:B------:R-:W4:Y:S02]  /*9560*/  @!P0 SYNCS.PHASECHK.TRANS64 P0, [R4+URZ+0x36438], R5 ;  /* 0x03643805040085a7 */ /* 0x000f24000800007f */
[----:B----4-:R-:W-:Y:S05]  /*9570*/  @!P0 BRA `(.L_x_1281) ;  /* 0xfffffffc00f08947 */ /* 0x010fea000383ffff */
.L_x_1219:
[----:B------:R-:W-:Y:S05]  /*9580*/  BSYNC B0 ;  /* 0x0000000000007941 */ /* 0x000fea0003800000 */
.L_x_1217:
[----:B------:R-:W-:Y:S05]  /*9590*/  EXIT ;  /* 0x000000000000794d */ /* 0x000fea0003800000 */
.L_x_1164:
[----:B------:R-:W-:Y:S02]  /*95a0*/  IMAD.MOV.U32 R12, RZ, RZ, RZ ;  /* 0x000000ffff0c7224 */ /* 0x000fe400078e00ff */
[----:B------:R-:W-:Y:S02]  /*95b0*/  IMAD.MOV.U32 R11, RZ, RZ, 0x1f ;  /* 0x0000001fff0b7424 */ /* 0x000fe400078e00ff */
[----:B------:R-:W-:-:S07]  /*95c0*/  IMAD.MOV.U32 R15, RZ, RZ, -0x1 ;  /* 0xffffffffff0f7424 */ /* 0x000fce00078e00ff */
[----:B------:R-:W-:Y:S05]  /*95d0*/  WARPSYNC.COLLECTIVE R15, `(.L_x_1282) ;  /* 0x000000000f087348 */ /* 0x000fea0003c00000 */
[----:B------:R1:W2:Y:S02]  /*95e0*/  SHFL.IDX P6, R14, R13, R12, R11 ;  /* 0x0000000c0d0e7389 */ /* 0x0002a400000c000b */
[----:B-12---:R-:W-:Y:S01]  /*95f0*/  ENDCOLLECTIVE ;  /* 0x000000000000791b */ /* 0x006fe20003800000 */
.L_x_1282:
[----:B------:R-:W-:Y:S05]  /*9600*/  BRA `(.L_x_1283) ;  /* 0xffffff7800b47947 */ /* 0x000fea000383ffff */
.L_x_1166:
[----:B--2---:R2:W3:Y:S02]  /*9610*/  SYNCS.PHASECHK.TRANS64.TRYWAIT P0, [R153+URZ+0x36400], R10 ;  /* 0x0364000a990075a7 */ /* 0x0044e4000800017f */
[----:B---3--:R-:W-:Y:S05]  /*9620*/  @!P0 NANOSLEEP.SYNCS 0x989680 ;  /* 0x009896800000895d */ /* 0x008fea0003900000 */
[----:B------:R-:W3:Y:S02]  /*9630*/  @!P0 SYNCS.PHASECHK.TRANS64 P0, [R153+URZ+0x36400], R10 ;  /* 0x0364000a990085a7 */ /* 0x000ee4000800007f */
[----:B---3--:R-:W-:Y:S05]  /*9640*/  @!P0 BRA `(.L_x_1166) ;  /* 0xfffffffc00f08947 */ /* 0x008fea000383ffff */
[----:B------:R-:W-:Y:S05]  /*9650*/  BRA `(.L_x_1165) ;  /* 0xffffff7800ec7947 */ /* 0x000fea000383ffff */
.L_x_1170:
[----:B--2---:R2:W3:Y:S02]  /*9660*/  SYNCS.PHASECHK.TRANS64.TRYWAIT P1, [R4+URZ+0x36410], R17 ;  /* 0x03641011040075a7 */ /* 0x0044e4000802017f */
[----:B---3--:R-:W-:Y:S05]  /*9670*/  @!P1 NANOSLEEP.SYNCS 0x989680 ;  /* 0x009896800000995d */ /* 0x008fea0003900000 */
[----:B------:R-:W3:Y:S02]  /*9680*/  @!P1 SYNCS.PHASECHK.TRANS64 P1, [R4+URZ+0x36410], R17 ;  /* 0x03641011040095a7 */ /* 0x000ee4000802007f */
[----:B---3--:R-:W-:Y:S05]  /*9690*/  @!P1 BRA `(.L_x_1170) ;  /* 0xfffffffc00f09947 */ /* 0x008fea000383ffff */
[----:B------:R-:W-:Y:S05]  /*96a0*/  BRA `(.L_x_1169) ;  /* 0xffffff8000bc7947 */ /* 0x000fea000383ffff */
.L_x_1174:
[----:B------:R1:W1:Y:S02]  /*96b0*/  SYNCS.PHASECHK.TRANS64.TRYWAIT P1, [R153+URZ+0x36430], R16 ;  /* 0x03643010990075a7 */ /* 0x000264000802017f */
[----:B-1----:R-:W-:Y:S05]  /*96c0*/  @!P1 NANOSLEEP.SYNCS 0x989680 ;  /* 0x009896800000995d */ /* 0x002fea0003900000 */
[----:B------:R-:W1:Y:S02]  /*96d0*/  @!P1 SYNCS.PHASECHK.TRANS64 P1, [R153+URZ+0x36430], R16 ;  /* 0x03643010990095a7 */ /* 0x000e64000802007f */
[----:B-1----:R-:W-:Y:S05]  /*96e0*/  @!P1 BRA `(.L_x_1174) ;  /* 0xfffffffc00f09947 */ /* 0x002fea000383ffff */
[----:B------:R-:W-:Y:S05]  /*96f0*/  BRA `(.L_x_1173) ;  /* 0xffffff8800607947 */ /* 0x000fea000383ffff */
.L_x_1257:
[----:B-1----:R1:W2:Y:S02]  /*9700*/  SYNCS.PHASECHK.TRANS64.TRYWAIT P1, [R0+URZ+0x36420], R6 ;  /* 0x03642006000075a7 */ /* 0x0022a4000802017f */
[----:B--2---:R-:W-:Y:S05]  /*9710*/  @!P1 NANOSLEEP.SYNCS 0x989680 ;  /* 0x009896800000995d */ /* 0x004fea0003900000 */
[----:B------:R-:W2:Y:S02]  /*9720*/  @!P1 SYNCS.PHASECHK.TRANS64 P1, [R0+URZ+0x36420], R6 ;  /* 0x03642006000095a7 */ /* 0x000ea4000802007f */
[----:B--2---:R-:W-:Y:S05]  /*9730*/  @!P1 BRA `(.L_x_1257) ;  /* 0xfffffffc00f09947 */ /* 0x004fea000383ffff */
[----:B------:R-:W-:Y:S05]  /*9740*/  BRA `(.L_x_1284) ;  /* 0xffffffdc00847947 */ /* 0x000fea000383ffff */
.L_x_1261:
[----:B-1----:R1:W2:Y:S02]  /*9750*/  SYNCS.PHASECHK.TRANS64.TRYWAIT P1, [R0+URZ+0x36438], R6 ;  /* 0x03643806000075a7 */ /* 0x0022a4000802017f */
[----:B--2---:R-:W-:Y:S05]  /*9760*/  @!P1 NANOSLEEP.SYNCS 0x989680 ;  /* 0x009896800000995d */ /* 0x004fea0003900000 */
[----:B------:R-:W2:Y:S02]  /*9770*/  @!P1 SYNCS.PHASECHK.TRANS64 P1, [R0+URZ+0x36438], R6 ;  /* 0x03643806000095a7 */ /* 0x000ea4000802007f */
[----:B--2---:R-:W-:Y:S05]  /*9780*/  @!P1 BRA `(.L_x_1261) ;  /* 0xfffffffc00f09947 */ /* 0x004fea000383ffff */
[----:B------:R-:W-:Y:S05]  /*9790*/  BRA `(.L_x_1285) ;  /* 0xffffffe400707947 */ /* 0x000fea000383ffff */
.L_x_1263:
[----:B--2---:R2:W3:Y:S02]  /*97a0*/  SYNCS.PHASECHK.TRANS64.TRYWAIT P1, [R0+URZ+0x36428], R3 ;  /* 0x03642803000075a7 */ /* 0x0044e4000802017f */
[----:B---3--:R-:W-:Y:S05]  /*97b0*/  @!P1 NANOSLEEP.SYNCS 0x989680 ;  /* 0x009896800000995d */ /* 0x008fea0003900000 */
[----:B------:R-:W3:Y:S02]  /*97c0*/  @!P1 SYNCS.PHASECHK.TRANS64 P1, [R0+URZ+0x36428], R3 ;  /* 0x03642803000095a7 */ /* 0x000ee4000802007f */
[----:B---3--:R-:W-:Y:S05]  /*97d0*/  @!P1 BRA `(.L_x_1263) ;  /* 0xfffffffc00f09947 */ /* 0x008fea000383ffff */
[----:B------:R-:W-:Y:S05]  /*97e0*/  BRA `(.L_x_1286) ;  /* 0xffffffe800347947 */ /* 0x000fea000383ffff */
.L_x_1265:
[----:B--2---:R2:W3:Y:S02]  /*97f0*/  SYNCS.PHASECHK.TRANS64.TRYWAIT P1, [R0+URZ+0x36438], R29 ;  /* 0x0364381d000075a7 */ /* 0x0044e4000802017f */
[----:B---3--:R-:W-:Y:S05]  /*9800*/  @!P1 NANOSLEEP.SYNCS 0x989680 ;  /* 0x009896800000995d */ /* 0x008fea0003900000 */
[----:B------:R-:W3:Y:S02]  /*9810*/  @!P1 SYNCS.PHASECHK.TRANS64 P1, [R0+URZ+0x36438], R29 ;  /* 0x0364381d000095a7 */ /* 0x000ee4000802007f */
[----:B---3--:R-:W-:Y:S05]  /*9820*/  @!P1 BRA `(.L_x_1265) ;  /* 0xfffffffc00f09947 */ /* 0x008fea000383ffff */
[----:B------:R-:W-:Y:S05]  /*9830*/  BRA `(.L_x_1287) ;  /* 0xffffffe800e87947 */ /* 0x000fea000383ffff */
.L_x_1267:
[----:B------:R-:W-:-:S07]  /*9840*/  SHF.L.U32 R5, R7, 0x1f, RZ ;  /* 0x0000001f07057819 */ /* 0x000fce00000006ff */
.L_x_1288:
[----:B----4-:R4:W5:Y:S02]  /*9850*/  SYNCS.PHASECHK.TRANS64.TRYWAIT P1, [R0+URZ+0x36420], R5 ;  /* 0x03642005000075a7 */ /* 0x010964000802017f */
[----:B-----5:R-:W-:Y:S05]  /*9860*/  @!P1 NANOSLEEP.SYNCS 0x989680 ;  /* 0x009896800000995d */ /* 0x020fea0003900000 */
[----:B------:R-:W5:Y:S02]  /*9870*/  @!P1 SYNCS.PHASECHK.TRANS64 P1, [R0+URZ+0x36420], R5 ;  /* 0x03642005000095a7 */ /* 0x000f64000802007f */
[----:B-----5:R-:W-:Y:S05]  /*9880*/  @!P1 BRA `(.L_x_1288) ;  /* 0xfffffffc00f09947 */ /* 0x020fea000383ffff */
[----:B------:R-:W-:Y:S05]  /*9890*/  BRA `(.L_x_1289) ;  /* 0xffffffec007c7947 */ /* 0x000fea000383ffff */
.L_x_1270:
[----:B----4-:R4:W5:Y:S02]  /*98a0*/  SYNCS.PHASECHK.TRANS64.TRYWAIT P1, [R0+URZ+0x36438], R6 ;  /* 0x03643806000075a7 */ /* 0x010964000802017f */
[----:B-----5:R-:W-:Y:S05]  /*98b0*/  @!P1 NANOSLEEP.SYNCS 0x989680 ;  /* 0x009896800000995d */ /* 0x020fea0003900000 */
[----:B------:R-:W5:Y:S02]  /*98c0*/  @!P1 SYNCS.PHASECHK.TRANS64 P1, [R0+URZ+0x36438], R6 ;  /* 0x03643806000095a7 */ /* 0x000f64000802007f */
[----:B-----5:R-:W-:Y:S05]  /*98d0*/  @!P1 BRA `(.L_x_1270) ;  /* 0xfffffffc00f09947 */ /* 0x020fea000383ffff */
[----:B------:R-:W-:Y:S05]  /*98e0*/  BRA `(.L_x_1290) ;  /* 0xfffffff000487947 */ /* 0x000fea000383ffff */
.L_x_1272:
[----:B-1----:R1:W4:Y:S02]  /*98f0*/  SYNCS.PHASECHK.TRANS64.TRYWAIT P1, [R0+URZ+0x36428], R5 ;  /* 0x03642805000075a7 */ /* 0x002324000802017f */
[----:B----4-:R-:W-:Y:S05]  /*9900*/  @!P1 NANOSLEEP.SYNCS 0x989680 ;  /* 0x009896800000995d */ /* 0x010fea0003900000 */
[----:B------:R-:W4:Y:S02]  /*9910*/  @!P1 SYNCS.PHASECHK.TRANS64 P1, [R0+URZ+0x36428], R5 ;  /* 0x03642805000095a7 */ /* 0x000f24000802007f */
[----:B----4-:R-:W-:Y:S05]  /*9920*/  @!P1 BRA `(.L_x_1272) ;  /* 0xfffffffc00f09947 */ /* 0x010fea000383ffff */
[----:B------:R-:W-:Y:S05]  /*9930*/  BRA `(.L_x_1291) ;  /* 0xfffffff000f07947 */ /* 0x000fea000383ffff */
.L_x_1274:
[----:B----4-:R4:W5:Y:S02]  /*9940*/  SYNCS.PHASECHK.TRANS64.TRYWAIT P1, [R0+URZ+0x36438], R3 ;  /* 0x03643803000075a7 */ /* 0x010964000802017f */
[----:B-----5:R-:W-:Y:S05]  /*9950*/  @!P1 NANOSLEEP.SYNCS 0x989680 ;  /* 0x009896800000995d */ /* 0x020fea0003900000 */
[----:B------:R-:W5:Y:S02]  /*9960*/  @!P1 SYNCS.PHASECHK.TRANS64 P1, [R0+URZ+0x36438], R3 ;  /* 0x03643803000095a7 */ /* 0x000f64000802007f */
[----:B-----5:R-:W-:Y:S05]  /*9970*/  @!P1 BRA `(.L_x_1274) ;  /* 0xfffffffc00f09947 */ /* 0x020fea000383ffff */
[----:B------:R-:W-:Y:S05]  /*9980*/  BRA `(.L_x_1292) ;  /* 0xfffffff400ac7947 */ /* 0x000fea000383ffff */
.L_x_1276:
[----:B------:R-:W-:Y:S01]  /*9990*/  BSSY B1, `(.L_x_1293) ;  /* 0x0000006000017945 */ /* 0x000fe20003800000 */
[----:B------:R-:W-:-:S07]  /*99a0*/  IMAD.MOV.U32 R15, RZ, RZ, -0x1 ;  /* 0xffffffffff0f7424 */ /* 0x000fce00078e00ff */
[----:B------:R-:W-:Y:S05]  /*99b0*/  WARPSYNC.COLLECTIVE R15, `(.L_x_1294) ;  /* 0x000000000f0c7348 */ /* 0x000fea0003c00000 */
[----:B------:R-:W-:Y:S02]  /*99c0*/  ELECT P6, UR62, PT ;  /* 0x00000000003e782f */ /* 0x000fe400038c0000 */
[----:B------:R-:W-:Y:S01]  /*99d0*/  MOV R14, UR62 ;  /* 0x0000003e000e7c02 */ /* 0x000fe20008000f00 */
[----:B------:R-:W-:Y:S10]  /*99e0*/  ENDCOLLECTIVE ;  /* 0x000000000000791b */ /* 0x000ff40003800000 */
.L_x_1294:
[----:B------:R-:W-:Y:S05]  /*99f0*/  BSYNC B1 ;  /* 0x0000000000017941 */ /* 0x000fea0003800000 */
.L_x_1293:
[----:B------:R-:W-:Y:S05]  /*9a00*/  BRA `(.L_x_1295) ;  /* 0xfffffff800647947 */ /* 0x000fea000383ffff */
.L_x_1278:
[----:B-1----:R1:W2:Y:S02]  /*9a10*/  SYNCS.PHASECHK.TRANS64.TRYWAIT P0, [R9+URZ], R2 ;  /* 0x00000002090075a7 */ /* 0x0022a4000800017f */
[----:B--2---:R-:W-:Y:S05]  /*9a20*/  @!P0 NANOSLEEP.SYNCS 0x989680 ;  /* 0x009896800000895d */ /* 0x004fea0003900000 */
[----:B------:R-:W2:Y:S02]  /*9a30*/  @!P0 SYNCS.PHASECHK.TRANS64 P0, [R9+URZ], R2 ;  /* 0x00000002090085a7 */ /* 0x000ea4000800007f */
[----:B--2---:R-:W-:Y:S05]  /*9a40*/  @!P0 BRA `(.L_x_1278) ;  /* 0xfffffffc00f08947 */ /* 0x004fea000383ffff */
[----:B------:R-:W-:Y:S05]  /*9a50*/  BRA `(.L_x_1296) ;  /* 0xfffffff800a47947 */ /* 0x000fea000383ffff */
.L_x_1279:
[----:B--2---:R2:W3:Y:S02]  /*9a60*/  SYNCS.PHASECHK.TRANS64.TRYWAIT P0, [R3+URZ], R0 ;  /* 0x00000000030075a7 */ /* 0x0044e4000800017f */
[----:B---3--:R-:W-:Y:S05]  /*9a70*/  @!P0 NANOSLEEP.SYNCS 0x989680 ;  /* 0x009896800000895d */ /* 0x008fea0003900000 */
[----:B------:R-:W3:Y:S02]  /*9a80*/  @!P0 SYNCS.PHASECHK.TRANS64 P0, [R3+URZ], R0 ;  /* 0x00000000030085a7 */ /* 0x000ee4000800007f */
[----:B---3--:R-:W-:Y:S05]  /*9a90*/  @!P0 BRA `(.L_x_1279) ;  /* 0xfffffffc00f08947 */ /* 0x008fea000383ffff */
[----:B------:R-:W-:Y:S05]  /*9aa0*/  BRA `(.L_x_1297) ;  /* 0xfffffff800987947 */ /* 0x000fea000383ffff */
.L_x_1298:
        /* <DEDUP_REMOVED lines=13> */
.L_x_3863:


//--------------------- .text._ZN7cutlass13device_kernelIN5flash11enable_sm90INS1_16FlashAttnBwdSm90INS1_25CollectiveMainloopBwdSm90ILi2ELi1ELi1EN4cute5tupleIJNS5_1CILi1EEES8_S8_EEENS6_IJNS7_ILi64EEENS7_ILi96EEENS7_ILi192EEEEEENS_6half_tEfNS_4arch4Sm90ELb0ELb1ELb0ELb0ELb1ELb0ELb1ELb0ELi3ELi1ELi1ELi1ELb0EEENS1_21CollectiveEpilogueBwdISD_SE_SG_Li384ELb0ELb1ELi3EEENS1_19SingleTileSchedulerILb0ELb0ELb0ELi96EEEEEEEEEvNT_6ParamsE --------------------------
	.section	.text._ZN7cutlass13device_kernelIN5flash11enable_sm90INS1_16FlashAttnBwdSm90INS1_25CollectiveMainloopBwdSm90ILi2ELi1ELi1EN4cute5tupleIJNS5_1CILi1EEES8_S8_EEENS6_IJNS7_ILi64EEENS7_ILi96EEENS7_ILi192EEEEEENS_6half_tEfNS_4arch4Sm90ELb0ELb1ELb0ELb0ELb1ELb0ELb1ELb0ELi3ELi1ELi1ELi1ELb0EEENS1_21CollectiveEpilogueBwdISD_SE_SG_Li384ELb0ELb1ELi3EEENS1_19SingleTileSchedulerILb0ELb0ELb0ELi96EEEEEEEEEvNT_6ParamsE,"ax",@progbits
	.align	128
.text._ZN7cutlass13device_kernelIN5flash11enable_sm90INS1_16FlashAttnBwdSm90INS1_25CollectiveMainloopBwdSm90ILi2ELi1ELi1EN4cute5tupleIJNS5_1CILi1EEES8_S8_EEENS6_IJNS7_ILi64EEENS7_ILi96EEENS7_ILi192EEEEEENS_6half_tEfNS_4arch4Sm90ELb0ELb1ELb0ELb0ELb1ELb0ELb1ELb0ELi3ELi1ELi1ELi1ELb0EEENS1_21CollectiveEpilogueBwdISD_SE_SG_Li384ELb0ELb1ELi3EEENS1_19SingleTileSchedulerILb0ELb0ELb0ELi96EEEEEEEEEvNT_6ParamsE:
        .type           _ZN7cutlass13device_kernelIN5flash11enable_sm90INS1_16FlashAttnBwdSm90INS1_25CollectiveMainloopBwdSm90ILi2ELi1ELi1EN4cute5tupleIJNS5_1CILi1EEES8_S8_EEENS6_IJNS7_ILi64EEENS7_ILi96EEENS7_ILi192EEEEEENS_6half_tEfNS_4arch4Sm90ELb0ELb1ELb0ELb0ELb1ELb0ELb1ELb0ELi3ELi1ELi1ELi1ELb0EEENS1_21CollectiveEpilogueBwdISD_SE_SG_Li384ELb0ELb1ELi3EEENS1_19SingleTileSchedulerILb0ELb0ELb0ELi96EEEEEEEEEvNT_6ParamsE,@function
        .size           _ZN7cutlass13device_kernelIN5flash11enable_sm90INS1_16FlashAttnBwdSm90INS1_25CollectiveMainloopBwdSm90ILi2ELi1ELi1EN4cute5tupleIJNS5_1CILi1EEES8_S8_EEENS6_IJNS7_ILi64EEENS7_ILi96EEENS7_ILi192EEEEEENS_6half_tEfNS_4arch4Sm90ELb0ELb1ELb0ELb0ELb1ELb0ELb1ELb0ELi3ELi1ELi1ELi1ELb0EEENS1_21CollectiveEpilogueBwdISD_SE_SG_Li384ELb0ELb1ELi3EEENS1_19SingleTileSchedulerILb0ELb0ELb0ELi96EEEEEEEEEvNT_6ParamsE,(.L_x_3864 - _ZN7cutlass13device_kernelIN5flash11enable_sm90INS1_16FlashAttnBwdSm90INS1_25CollectiveMainloopBwdSm90ILi2ELi1ELi1EN4cute5tupleIJNS5_1CILi1EEES8_S8_EEENS6_IJNS7_ILi64EEENS7_ILi96EEENS7_ILi192EEEEEENS_6half_tEfNS_4arch4Sm90ELb0ELb1ELb0ELb0ELb1ELb0ELb1ELb0ELi3ELi1ELi1ELi1ELb0EEENS1_21CollectiveEpilogueBwdISD_SE_SG_Li384ELb0ELb1ELi3EEENS1_19SingleTileSchedulerILb0ELb0ELb0ELi96EEEEEEEEEvNT_6ParamsE)
        .other          _ZN7cutlass13device_kernelIN5flash11enable_sm90INS1_16FlashAttnBwdSm90INS1_25CollectiveMainloopBwdSm90ILi2ELi1ELi1EN4cute5tupleIJNS5_1CILi1EEES8_S8_EEENS6_IJNS7_ILi64EEENS7_ILi96EEENS7_ILi192EEEEEENS_6half_tEfNS_4arch4Sm90ELb0ELb1ELb0ELb0ELb1ELb0ELb1ELb0ELi3ELi1ELi1ELi1ELb0EEENS1_21CollectiveEpilogueBwdISD_SE_SG_Li384ELb0ELb1ELi3EEENS1_19SingleTileSchedulerILb0ELb0ELb0ELi96EEEEEEEEEvNT_6ParamsE,@"STO_CUDA_ENTRY STV_DEFAULT"
_ZN7cutlass13device_kernelIN5flash11enable_sm90INS1_16FlashAttnBwdSm90INS1_25CollectiveMainloopBwdSm90ILi2ELi1ELi1EN4cute5tupleIJNS5_1CILi1EEES8_S8_EEENS6_IJNS7_ILi64EEENS7_ILi96EEENS7_ILi192EEEEEENS_6half_tEfNS_4arch4Sm90ELb0ELb1ELb0ELb0ELb1ELb0ELb1ELb0ELi3ELi1ELi1ELi1ELb0EEENS1_21CollectiveEpilogueBwdISD_SE_SG_Li384ELb0ELb1ELi3EEENS1_19SingleTileSchedulerILb0ELb0ELb0ELi96EEEEEEEEEvNT_6ParamsE:
        /* <DEDUP_REMOVED lines=29> */
.L_x_1300:
[----:B------:R-:W-:Y:S05]  /*01d0*/  BSYNC B0 ;  /* 0x0000000000007941 */ /* 0x000fea0003800000 */
.L_x_1299:
        /* <DEDUP_REMOVED lines=35> */
[----:B------:R3:W1:Y:S02]  /*0410*/  SYNCS.EXCH.64 URZ, [UR8+0x36428], UR4 ;  /* 0x03642804083f75b2 */ /* 0x0006640008000100 */
[----:B---3--:R-:W-:Y:S01]  /*0420*/  NOP ;  /* 0x0000000000007918 */ /* 0x008fe20000000000 */
.L_x_1301:
        /* <DEDUP_REMOVED lines=20> */
.L_x_1302:
[----:B------:R-:W-:Y:S01]  /*0570*/  PLOP3.LUT P0, PT, PT, PT, UP0, 0x80, 0x0 ;  /* 0x000000000000781c */ /* 0x000fe20003f0f008 */
[----:B------:R-:W-:Y:S01]  /*0580*/  NOP ;  /* 0x0000000000007918 */ /* 0x000fe20000000000 */
[----:B------:R-:W-:Y:S01]  /*0590*/  ULDC.64 UR46, c[0x0][0x208] ;  /* 0x00008200002e7ab9 */ /* 0x000fe20000000a00 */
[----:B-12-4-:R-:W-:Y:S10]  /*05a0*/  BAR.SYNC.DEFER_BLOCKING 0x0 ;  /* 0x0000000000007b1d */ /* 0x016ff40000010000 */
[----:B------:R-:W-:Y:S05]  /*05b0*/  @!P0 BRA `(.L_x_1303) ;  /* 0x0000005800488947 */ /* 0x000fea0003800000 */
.L_x_1304:
        /* <DEDUP_REMOVED lines=85> */
.L_x_1305:
        /* <DEDUP_REMOVED lines=36> */
.L_x_1308:
        /* <DEDUP_REMOVED lines=15> */
.L_x_1307:
        /* <DEDUP_REMOVED lines=20> */
.L_x_1310:
        /* <DEDUP_REMOVED lines=15> */
.L_x_1309:
        /* <DEDUP_REMOVED lines=8> */
.L_x_1459:
        /* <DEDUP_REMOVED lines=19> */
.L_x_1312:
        /* <DEDUP_REMOVED lines=109> */
.L_x_1332:
[----:B------:R-:W-:Y:S01]  /*18f0*/  ISETP.NE.AND P0, PT, R15, 0x3, PT ;  /* 0x000000030f00780c */ /* 0x000fe20003f05270 */
[----:B------:R-:W-:-:S12]  /*1900*/  YIELD ;  /* 0x0000000000007946 */ /* 0x000fd80003800000 */
[----:B------:R-:W-:Y:S05]  /*1910*/  @!P0 BRA `(.L_x_1314) ;  /* 0x0000000000048947 */ /* 0x000fea0003800000 */
[----:B------:R-:W-:Y:S01]  /*1920*/  BPT.TRAP 0x1 ;  /* 0x000000040000795c */ /* 0x000fe20000300000 */
.L_x_1314:
[----:B------:R-:W-:Y:S02]  /*1930*/  LEA R4, R3, UR37, 0x3 ;  /* 0x0000002503047c11 */ /* 0x000fe4000f8e18ff */
[----:B------:R-:W-:-:S04]  /*1940*/  SHF.L.U32 R17, R8, 0x1f, RZ ;  /* 0x0000001f08117819 */ /* 0x000fc800000006ff */
[----:B------:R1:W2:Y:S01]  /*1950*/  SYNCS.PHASECHK.TRANS64.TRYWAIT P1, [R4+URZ+0x36410], R17 ;  /* 0x03641011040075a7 */ /* 0x0002a2000802017f */
[----:B------:R-:W-:Y:S05]  /*1960*/  @!P0 BRA `(.L_x_1315) ;  /* 0x0000000000048947 */ /* 0x000fea0003800000 */
[----:B------:R-:W-:Y:S01]  /*1970*/  BPT.TRAP 0x1 ;  /* 0x000000040000795c */ /* 0x000fe20000300000 */
.L_x_1315:
[----:B--2---:R-:W-:Y:S05]  /*1980*/  @P1 BRA `(.L_x_1316) ;  /* 0x0000000000081947 */ /* 0x004fea0003800000 */
[----:B------:R-:W2:Y:S02]  /*1990*/  SYNCS.PHASECHK.TRANS64.TRYWAIT P1, [R4+URZ+0x36410], R17 ;  /* 0x03641011040075a7 */ /* 0x000ea4000802017f */
[----:B--2---:R-:W-:Y:S05]  /*19a0*/  @!P1 BRA `(.L_x_1317) ;  /* 0x0000008800e09947 */ /* 0x004fea0003800000 */
.L_x_1316:
        /* <DEDUP_REMOVED lines=15> */
[----:B------:R-:W-:Y:S02]  /*1aa0*/  USHF.R.U32.HI UR6, URZ, 0x4, UR4 ;  /* 0x000000043f067899 */ /* 0x000fe40008011604 */
[----:B------:R-:W-:Y:S02]  /*1ab0*/  UIMAD UR8, UR8, 0x600, UR5 ;  /* 0x00000600080878a4 */ /* 0x000fe4000f8e0205 */
[----:B------:R-:W-:Y:S02]  /*1ac0*/  ULOP3.LUT UR6, UR6, 0x3fff, URZ, 0xc0, !UPT ;  /* 0x00003fff06067892 */ /* 0x000fe4000f8ec03f */
[----:B------:R-:W-:-:S02]  /*1ad0*/  UIADD3 UR12, UR8, 0x2, URZ ;  /* 0x00000002080c7890 */ /* 0x000fc4000fffe03f */
[----:B------:R-:W-:-:S04]  /*1ae0*/  ULOP3.LUT UR6, UR6, 0x10000, URZ, 0xfc, !UPT ;  /* 0x0001000006067892 */ /* 0x000fc8000f8efc3f */
[----:B------:R-:W-:-:S03]  /*1af0*/  UIADD3 UR14, UR6, 0x2, URZ ;  /* 0x00000002060e7890 */ /* 0x000fc6000fffe03f */
[----:B------:R-:W-:Y:S02]  /*1b00*/  UMOV UR10, UR6 ;  /* 0x00000006000a7c82 */ /* 0x000fe40008000000 */
[----:B------:R-:W-:Y:S01]  /*1b10*/  HGMMA.64x32x16.F32 R136, gdesc[UR8], RZ, !UPT, gsb0 ;  /* 0x00600000088879f0 */ /* 0x000fe2000c0008ff */
        /* <DEDUP_REMOVED lines=66> */
[----:B------:R-:W-:Y:S01]  /*1f40*/  UIADD3 UR8, UR8, 0x406, URZ ;  /* 0x0000040608087890 */ /* 0x000fe2000fffe03f */
        /* <DEDUP_REMOVED lines=11> */
.L_x_1318:
[----:B---3--:R-:W-:-:S04]  /*2000*/  SHF.L.U32 R16, R5, 0x1f, RZ ;  /* 0x0000001f05107819 */ /* 0x008fc800000006ff */
[----:B------:R3:W1:Y:S01]  /*2010*/  SYNCS.PHASECHK.TRANS64.TRYWAIT P1, [UR37+0x36430], R16 ;  /* 0x03643010ff0075a7 */ /* 0x0006620008020165 */
[----:B------:R-:W-:Y:S05]  /*2020*/  @!P0 BRA `(.L_x_1319) ;  /* 0x0000000000048947 */ /* 0x000fea0003800000 */
[----:B------:R-:W-:Y:S01]  /*2030*/  BPT.TRAP 0x1 ;  /* 0x000000040000795c */ /* 0x000fe20000300000 */
.L_x_1319:
[----:B-1----:R-:W-:Y:S05]  /*2040*/  @P1 BRA `(.L_x_1320) ;  /* 0x0000000000081947 */ /* 0x002fea0003800000 */
[----:B------:R-:W1:Y:S02]  /*2050*/  SYNCS.PHASECHK.TRANS64.TRYWAIT P1, [UR37+0x36430], R16 ;  /* 0x03643010ff0075a7 */ /* 0x000e640008020165 */
[----:B-1----:R-:W-:Y:S05]  /*2060*/  @!P1 BRA `(.L_x_1321) ;  /* 0x0000008400449947 */ /* 0x002fea0003800000 */
.L_x_1320:
        /* <DEDUP_REMOVED lines=114> */
.L_x_1324:
[----:B------:R-:W-:-:S06]  /*2790*/  UISETP.NE.AND UP0, UPT, UR44, 0x1, UPT ;  /* 0x000000012c00788c */ /* 0x000fcc000bf05270 */
[----:B------:R-:W-:-:S05]  /*27a0*/  PLOP3.LUT P1, PT, PT, PT, UP0, 0x80, 0x0 ;  /* 0x000000000000781c */ /* 0x000fca0003f2f008 */
[----:B------:R-:W-:-:S08]  /*27b0*/  @UP0 ULDC UR5, c[0x0][0x754] ;  /* 0x0001d50000050ab9 */ /* 0x000fd00000000800 */
[----:B------:R-:W-:Y:S01]  /*27c0*/  @P1 IMAD.HI.U32 R16, R23, UR5, RZ ;  /* 0x0000000517101c27 */ /* 0x000fe2000f8e00ff */
[----:B------:R-:W-:-:S04]  /*27d0*/  @UP0 ULDC UR5, c[0x0][0x758] ;  /* 0x0001d60000050ab9 */ /* 0x000fc80000000800 */
[----:B------:R-:W-:-:S07]  /*27e0*/  @P1 SHF.R.U32.HI R23, RZ, UR5, R16 ;  /* 0x00000005ff171c19 */ /* 0x000fce0008011610 */
.L_x_1325:
[----:B------:R-:W-:Y:S05]  /*27f0*/  BSYNC B0 ;  /* 0x0000000000007941 */ /* 0x000fea0003800000 */
.L_x_1323:
[----:B------:R-:W-:Y:S01]  /*2800*/  IMAD R23, R23, UR44, R12 ;  /* 0x0000002c17177c24 */ /* 0x000fe2000f8e020c */
[----:B------:R-:W-:-:S04]  /*2810*/  IADD3 R16, R19, UR4, R6 ;  /* 0x0000000413107c10 */ /* 0x000fc8000fffe006 */
[----:B------:R-:W-:Y:S02]  /*2820*/  VIADDMNMX R17, R23, UR44, R17, PT ;  /* 0x0000002c17117c46 */ /* 0x000fe4000b800111 */
[----:B------:R-:W-:-:S07]  /*2830*/  VIMNMX R16, R16, R23, !PT ;  /* 0x0000001710107248 */ /* 0x000fce0007fe0100 */
.L_x_1322:
        /* <DEDUP_REMOVED lines=58> */
.L_x_1328:
[----:B------:R-:W-:-:S06]  /*2be0*/  UISETP.NE.AND UP0, UPT, UR44, 0x1, UPT ;  /* 0x000000012c00788c */ /* 0x000fcc000bf05270 */
[----:B------:R-:W-:-:S05]  /*2bf0*/  PLOP3.LUT P6, PT, PT, PT, UP0, 0x80, 0x0 ;  /* 0x000000000000781c */ /* 0x000fca0003fcf008 */
[----:B------:R-:W-:-:S08]  /*2c00*/  @UP0 ULDC UR4, c[0x0][0x754] ;  /* 0x0001d50000040ab9 */ /* 0x000fd00000000800 */
[----:B------:R-:W-:Y:S01]  /*2c10*/  @P6 IMAD.HI.U32 R16, R17, UR4, RZ ;  /* 0x0000000411106c27 */ /* 0x000fe2000f8e00ff */
[----:B------:R-:W-:Y:S01]  /*2c20*/  PLOP3.LUT P6, PT, PT, PT, UP0, 0x80, 0x0 ;  /* 0x000000000000781c */ /* 0x000fe20003fcf008 */
[----:B------:R-:W-:-:S12]  /*2c30*/  @UP0 ULDC UR4, c[0x0][0x758] ;  /* 0x0001d60000040ab9 */ /* 0x000fd80000000800 */
[----:B------:R-:W-:-:S07]  /*2c40*/  @P6 SHF.R.U32.HI R17, RZ, UR4, R16 ;  /* 0x00000004ff116c19 */ /* 0x000fce0008011610 */
.L_x_1329:
[----:B------:R-:W-:Y:S05]  /*2c50*/  BSYNC B0 ;  /* 0x0000000000007941 */ /* 0x000fea0003800000 */
.L_x_1327:
[----:B------:R-:W-:-:S05]  /*2c60*/  IMAD R17, R17, UR44, R12 ;  /* 0x0000002c11117c24 */ /* 0x000fca000f8e020c */
[----:B------:R-:W-:Y:S02]  /*2c70*/  VIMNMX R18, R18, R17, !PT ;  /* 0x0000001112127248 */ /* 0x000fe40007fe0100 */
[----:B------:R-:W-:-:S07]  /*2c80*/  VIADDMNMX R20, R17, UR44, R20, PT ;  /* 0x0000002c11147c46 */ /* 0x000fce000b800114 */
.L_x_1326:
        /* <DEDUP_REMOVED lines=14> */
[--C-:B------:R-:W-:Y:S01]  /*2d70*/  FFMA.FTZ R137, R16, UR45, -R21.reuse ;  /* 0x0000002d10897c23 */ /* 0x100fe20008010815 */
        /* <DEDUP_REMOVED lines=199> */
.L_x_1330:
        /* <DEDUP_REMOVED lines=59> */
.L_x_1331:
        /* <DEDUP_REMOVED lines=63> */
.L_x_1306:
        /* <DEDUP_REMOVED lines=25> */
.L_x_1334:
        /* <DEDUP_REMOVED lines=20> */
.L_x_1335:
        /* <DEDUP_REMOVED lines=18> */
.L_x_1336:
        /* <DEDUP_REMOVED lines=18> */
.L_x_1337:
        /* <DEDUP_REMOVED lines=137> */
.L_x_1339:
[----:B------:R-:W-:Y:S05]  /*4f30*/  BSYNC B0 ;  /* 0x0000000000007941 */ /* 0x000fea0003800000 */
.L_x_1338:
[----:B------:R-:W-:-:S04]  /*4f40*/  DEPBAR.LE SB0, 0x0 ;  /* 0x000080000000791a */ /* 0x000fc80000000000 */
[----:B------:R-:W-:Y:S05]  /*4f50*/  EXIT ;  /* 0x000000000000794d */ /* 0x000fea0003800000 */
.L_x_1333:
[----:B------:R-:W1:Y:S01]  /*4f60*/  S2R R0, SR_TID.X ;  /* 0x0000000000007919 */ /* 0x000e620000002100 */
[----:B------:R-:W2:Y:S01]  /*4f70*/  S2UR UR9, SR_CTAID.Y ;  /* 0x00000000000979c3 */ /* 0x000ea20000002600 */
[----:B------:R-:W-:Y:S01]  /*4f80*/  BSSY B0, `(.L_x_1340) ;  /* 0x0000032000007945 */ /* 0x000fe20003800000 */
[----:B------:R-:W3:Y:S06]  /*4f90*/  S2R R11, SR_CTAID.X ;  /* 0x00000000000b7919 */ /* 0x000eec0000002500 */
        /* <DEDUP_REMOVED lines=48> */
.L_x_1341:
[----:B------:R-:W-:Y:S05]  /*52a0*/  BSYNC B0 ;  /* 0x0000000000007941 */ /* 0x000fea0003800000 */
.L_x_1340:
        /* <DEDUP_REMOVED lines=16> */
.L_x_1343:
[----:B------:R-:W-:Y:S05]  /*53b0*/  BSYNC B0 ;  /* 0x0000000000007941 */ /* 0x000fea0003800000 */
.L_x_1342:
        /* <DEDUP_REMOVED lines=16> */
.L_x_1345:
[----:B------:R-:W-:Y:S05]  /*54c0*/  BSYNC B0 ;  /* 0x0000000000007941 */ /* 0x000fea0003800000 */
.L_x_1344:
        /* <DEDUP_REMOVED lines=17> */
.L_x_1347:
[----:B------:R-:W-:Y:S05]  /*55e0*/  BSYNC B0 ;  /* 0x0000000000007941 */ /* 0x000fea0003800000 */
.L_x_1346:
        /* <DEDUP_REMOVED lines=17> */
.L_x_1349:
[----:B------:R-:W-:Y:S05]  /*5700*/  BSYNC B0 ;  /* 0x0000000000007941 */ /* 0x000fea0003800000 */
.L_x_1348:
        /* <DEDUP_REMOVED lines=29> */
.L_x_1351:
[----:B------:R-:W-:Y:S05]  /*58e0*/  BSYNC B0 ;  /* 0x0000000000007941 */ /* 0x000fea0003800000 */
.L_x_1350:
        /* <DEDUP_REMOVED lines=13> */
.L_x_1353:
[----:B------:R-:W-:Y:S05]  /*59c0*/  BSYNC B0 ;  /* 0x0000000000007941 */ /* 0x000fea0003800000 */
.L_x_1352:
        /* <DEDUP_REMOVED lines=15> */
.L_x_1355:
[----:B------:R-:W-:Y:S05]  /*5ac0*/  BSYNC B0 ;  /* 0x0000000000007941 */ /* 0x000fea0003800000 */
.L_x_1354:
        /* <DEDUP_REMOVED lines=15> */
.L_x_1357:
[----:B------:R-:W-:Y:S05]  /*5bc0*/  BSYNC B0 ;  /* 0x0000000000007941 */ /* 0x000fea0003800000 */
.L_x_1356:
        /* <DEDUP_REMOVED lines=15> */
.L_x_1359:
[----:B------:R-:W-:Y:S05]  /*5cc0*/  BSYNC B0 ;  /* 0x0000000000007941 */ /* 0x000fea0003800000 */
.L_x_1358:
        /* <DEDUP_REMOVED lines=15> */
.L_x_1361:
[----:B------:R-:W-:Y:S05]  /*5dc0*/  BSYNC B0 ;  /* 0x0000000000007941 */ /* 0x000fea0003800000 */
.L_x_1360:
        /* <DEDUP_REMOVED lines=15> */
.L_x_1363:
[----:B------:R-:W-:Y:S05]  /*5ec0*/  BSYNC B0 ;  /* 0x0000000000007941 */ /* 0x000fea0003800000 */
.L_x_1362:
[----:B------:R-:W-:Y:S05]  /*5ed0*/  EXIT ;  /* 0x000000000000794d */ /* 0x000fea0003800000 */
.L_x_1303:
        /* <DEDUP_REMOVED lines=14> */
[----:B------:R-:W-:Y:S02]  /*5fc0*/  ULDC UR4, c[0x0][0x280] ;  /* 0x0000a00000047ab9 */ /* 0x000fe40000000800 */
[----:B------:R-:W-:-:S04]  /*5fd0*/  UIADD3 UR5, UR4, 0x3f, URZ ;  /* 0x0000003f04057890 */ /* 0x000fc8000fffe03f */
[----:B------:R-:W-:Y:S01]  /*5fe0*/  USHF.R.S32.HI UR6, URZ, 0x1f, UR5 ;  /* 0x0000001f3f067899 */ /* 0x000fe20008011405 */
[----:B------:R-:W2:Y:S03]  /*5ff0*/  S2UR UR17, SR_CTAID.Y ;  /* 0x00000000001179c3 */ /* 0x000ea60000002600 */
[----:B------:R-:W-:-:S04]  /*6000*/  ULEA.HI UR5, UR6, UR5, URZ, 0x6 ;  /* 0x0000000506057291 */ /* 0x000fc8000f8f303f */
[----:B------:R-:W-:Y:S01]  /*6010*/  USHF.R.S32.HI UR5, URZ, 0x6, UR5 ;  /* 0x000000063f057899 */ /* 0x000fe20008011405 */
[----:B-1----:R-:W-:Y:S01]  /*6020*/  ISETP.LE.AND P0, PT, RZ, UR23, PT ;  /* 0x00000017ff007c0c */ /* 0x002fe2000bf03270 */
[----:B--2---:R-:W-:-:S12]  /*6030*/  USHF.R.S32.HI UR18, URZ, 0x1f, UR17 ;  /* 0x0000001f3f127899 */ /* 0x004fd80008011411 */
[----:B------:R-:W-:Y:S05]  /*6040*/  @!P0 BRA `(.L_x_1367) ;  /* 0x00000000002c8947 */ /* 0x000fea0003800000 */
        /* <DEDUP_REMOVED lines=9> */
[----:B------:R-:W-:Y:S01]  /*60e0*/  USEL UR11, UR5, UR7, UP0 ;  /* 0x00000007050b7287 */ /* 0x000fe20008000000 */
[----:B------:R-:W-:Y:S11]  /*60f0*/  BRA `(.L_x_1368) ;  /* 0x0000000000047947 */ /* 0x000ff60003800000 */
.L_x_1367:
[----:B------:R-:W-:-:S05]  /*6100*/  UMOV UR11, UR5 ;  /* 0x00000005000b7c82 */ /* 0x000fca0008000000 */
.L_x_1368:
[----:B------:R-:W-:Y:S01]  /*6110*/  UIMAD UR4, UR23, 0x60, UR4 ;  /* 0x00000060170478a4 */ /* 0x000fe2000f8e0204 */
[----:B------:R-:W-:Y:S01]  /*6120*/  ULDC UR6, c[0x0][0x290] ;  /* 0x0000a40000067ab9 */ /* 0x000fe20000000800 */
[----:B------:R-:W-:Y:S01]  /*6130*/  ULDC UR7, c[0x0][0x74c] ;  /* 0x0001d30000077ab9 */ /* 0x000fe20000000800 */
[----:B------:R-:W-:Y:S01]  /*6140*/  ULDC.64 UR8, c[0x0][0x2d8] ;  /* 0x0000b60000087ab9 */ /* 0x000fe20000000a00 */
[----:B------:R-:W-:Y:S02]  /*6150*/  UIADD3 UR6, -UR7, UR4, -UR6 ;  /* 0x0000000407067290 */ /* 0x000fe4000fffe906 */
[----:B------:R-:W-:Y:S02]  /*6160*/  UIMAD UR4, UR18, UR8, URZ ;  /* 0x00000008120472a4 */ /* 0x000fe4000f8e023f */
[----:B------:R-:W-:Y:S02]  /*6170*/  USHF.R.S32.HI UR7, URZ, 0x1f, UR6 ;  /* 0x0000001f3f077899 */ /* 0x000fe40008011406 */
[----:B------:R-:W-:-:S02]  /*6180*/  UIMAD UR4, UR17, UR9, UR4 ;  /* 0x00000009110472a4 */ /* 0x000fc4000f8e0204 */
[----:B------:R-:W-:Y:S02]  /*6190*/  ULEA.HI UR10, UR7, UR6, URZ, 0x6 ;  /* 0x00000006070a7291 */ /* 0x000fe4000f8f303f */
[----:B------:R-:W-:Y:S02]  /*61a0*/  UIMAD.WIDE.U32 UR6, UR17, UR8, URZ ;  /* 0x00000008110672a5 */ /* 0x000fe4000f8e003f */
[----:B------:R-:W-:Y:S02]  /*61b0*/  USHF.R.S32.HI UR10, URZ, 0x6, UR10 ;  /* 0x000000063f0a7899 */ /* 0x000fe4000801140a */
[----:B------:R-:W-:Y:S02]  /*61c0*/  USHF.R.S32.HI UR9, URZ, 0x1f, UR16 ;  /* 0x0000001f3f097899 */ /* 0x000fe40008011410 */
[----:B------:R-:W-:Y:S01]  /*61d0*/  UISETP.LT.AND UP0, UPT, URZ, UR10, UPT ;  /* 0x0000000a3f00728c */ /* 0x000fe2000bf01270 */
[----:B------:R-:W-:Y:S01]  /*61e0*/  ULDC.64 UR12, c[0x0][0x2e0] ;  /* 0x0000b800000c7ab9 */ /* 0x000fe20000000a00 */
[----:B------:R-:W-:-:S02]  /*61f0*/  ULDC UR15, c[0x0][0x288] ;  /* 0x0000a200000f7ab9 */ /* 0x000fc40000000800 */
[----:B------:R-:W-:Y:S02]  /*6200*/  USEL UR8, URZ, UR10, !UP0 ;  /* 0x0000000a3f087287 */ /* 0x000fe4000c000000 */
[----:B------:R-:W-:Y:S02]  /*6210*/  UIMAD UR9, UR9, UR12, URZ ;  /* 0x0000000c090972a4 */ /* 0x000fe4000f8e023f */
[----:B------:R-:W-:Y:S02]  /*6220*/  UISETP.GT.AND UP0, UPT, UR11, UR8, UPT ;  /* 0x000000080b00728c */ /* 0x000fe4000bf04270 */
[----:B------:R-:W-:Y:S02]  /*6230*/  UIMAD UR10, UR16, UR15, URZ ;  /* 0x0000000f100a72a4 */ /* 0x000fe4000f8e023f */
[----:B------:R-:W-:Y:S02]  /*6240*/  UIMAD UR14, UR16, UR13, UR9 ;  /* 0x0000000d100e72a4 */ /* 0x000fe4000f8e0209 */
[----:B------:R-:W-:Y:S01]  /*6250*/  PLOP3.LUT P1, PT, PT, PT, UP0, 0x80, 0x0 ;  /* 0x000000000000781c */ /* 0x000fe20003f2f008 */
[----:B------:R-:W-:-:S02]  /*6260*/  UIADD3 UR7, UR7, UR4, URZ ;  /* 0x0000000407077290 */ /* 0x000fc4000fffe03f */
[----:B------:R-:W-:Y:S02]  /*6270*/  UIADD3 UR9, UP1, UR10, UR17, URZ ;  /* 0x000000110a097290 */ /* 0x000fe4000ff3e03f */
[----:B------:R-:W-:Y:S01]  /*6280*/  UIMAD.WIDE.U32 UR6, UR16, UR12, UR6 ;  /* 0x0000000c100672a5 */ /* 0x000fe2000f8e0006 */
[----:B------:R-:W-:Y:S01]  /*6290*/  ELECT P0, URZ, PT ;  /* 0x00000000003f782f */ /* 0x000fe20003800000 */
[----:B------:R-:W-:-:S06]  /*62a0*/  ULEA.HI.X.SX32 UR10, UR10, UR18, 0x1, UP1 ;  /* 0x000000120a0a7291 */ /* 0x000fcc00088f0e3f */
[----:B------:R-:W-:Y:S06]  /*62b0*/  @!P1 BRA `(.L_x_1369) ;  /* 0x0000001400509947 */ /* 0x000fec0003800000 */
[----:B------:R-:W1:Y:S01]  /*62c0*/  S2R R0, SR_TID.X ;  /* 0x0000000000007919 */ /* 0x000e620000002100 */
[----:B------:R-:W-:Y:S02]  /*62d0*/  UIADD3 UR4, -UR8, UR11, URZ ;  /* 0x0000000b08047290 */ /* 0x000fe4000fffe13f */
[----:B------:R-:W-:Y:S02]  /*62e0*/  UIADD3 UR14, UR7, UR14, URZ ;  /* 0x0000000e070e7290 */ /* 0x000fe4000fffe03f */
[----:B------:R-:W-:-:S04]  /*62f0*/  ULOP3.LUT UR4, UR4, 0x1, URZ, 0xc0, !UPT ;  /* 0x0000000104047892 */ /* 0x000fc8000f8ec03f */
[----:B------:R-:W-:-:S03]  /*6300*/  UISETP.NE.U32.AND UP0, UPT, UR4, 0x1, UPT ;  /* 0x000000010400788c */ /* 0x000fc6000bf05070 */
[----:B------:R-:W-:Y:S02]  /*6310*/  ULDC UR4, c[0x0][0x760] ;  /* 0x0001d80000047ab9 */ /* 0x000fe40000000800 */
[----:B------:R-:W-:Y:S01]  /*6320*/  UIMAD UR15, UR15, UR4, URZ ;  /* 0x000000040f0f72a4 */ /* 0x000fe2000f8e023f */
[----:B------:R-:W-:Y:S02]  /*6330*/  PLOP3.LUT P1, PT, PT, PT, UP0, 0x80, 0x0 ;  /* 0x000000000000781c */ /* 0x000fe40003f2f008 */
[----:B-1----:R-:W-:-:S11]  /*6340*/  LOP3.LUT R9, R0, 0x1f, RZ, 0xc0, !PT ;  /* 0x0000001f00097812 */ /* 0x002fd600078ec0ff */
[----:B------:R-:W-:Y:S05]  /*6350*/  @P1 BRA `(.L_x_1370) ;  /* 0x0000000400d01947 */ /* 0x000fea0003800000 */
        /* <DEDUP_REMOVED lines=8> */
[----:B------:R-:W-:-:S04]  /*63e0*/  IMAD.U32 R2, RZ, RZ, UR13 ;  /* 0x0000000dff027e24 */ /* 0x000fc8000f8e00ff */
[----:B------:R-:W-:Y:S01]  /*63f0*/  IMAD.U32 R3, RZ, RZ, UR4 ;  /* 0x00000004ff037e24 */ /* 0x000fe2000f8e00ff */
[----:B------:R-:W-:Y:S06]  /*6400*/  @P2 BRA `(.L_x_1372) ;  /* 0x0000000000142947 */ /* 0x000fec0003800000 */
.L_x_1373:
[----:B------:R-:W2:Y:S04]  /*6410*/  LDG.E.STRONG.GPU R0, desc[UR46][R2.64] ;  /* 0x0000002e02007981 */ /* 0x000ea8000c1ef900 */
[----:B--2---:R-:W-:Y:S01]  /*6420*/  CCTL.IVALL ;  /* 0x00000000ff00798f */ /* 0x004fe20002000000 */
[----:B------:R-:W-:Y:S05]  /*6430*/  YIELD ;  /* 0x0000000000007946 */ /* 0x000fea0003800000 */
[----:B------:R-:W-:-:S13]  /*6440*/  ISETP.NE.AND P1, PT, R0, UR23, PT ;  /* 0x0000001700007c0c */ /* 0x000fda000bf25270 */
[----:B------:R-:W-:Y:S05]  /*6450*/  @P1 BRA `(.L_x_1373) ;  /* 0xfffffffc00ec1947 */ /* 0x000fea000383ffff */
.L_x_1372:
[----:B------:R-:W-:Y:S05]  /*6460*/  BSYNC B1 ;  /* 0x0000000000017941 */ /* 0x000fea0003800000 */
.L_x_1371:
[----:B------:R-:W-:-:S03]  /*6470*/  UMOV UR4, 0xffffffff ;  /* 0xffffffff00047882 */ /* 0x000fc60000000000 */
[----:B------:R-:W-:Y:S05]  /*6480*/  BRA.DIV UR4, `(.L_x_1374) ;  /* 0x0000004204507947 */ /* 0x000fea000b800000 */
[----:B------:R-:W-:Y:S01]  /*6490*/  NOP ;  /* 0x0000000000007918 */ /* 0x000fe20000000000 */
.L_x_1462:
        /* <DEDUP_REMOVED lines=22> */
.L_x_1376:
[----:B------:R-:W-:Y:S05]  /*6600*/  BSYNC B1 ;  /* 0x0000000000017941 */ /* 0x000fea0003800000 */
.L_x_1375:
        /* <DEDUP_REMOVED lines=19> */
.L_x_1378:
[----:B------:R-:W-:Y:S05]  /*6740*/  BSYNC B1 ;  /* 0x0000000000017941 */ /* 0x000fea0003800000 */
.L_x_1377:
        /* <DEDUP_REMOVED lines=20> */
.L_x_1380:
[----:B------:R-:W-:Y:S05]  /*6890*/  BSYNC B1 ;  /* 0x0000000000017941 */ /* 0x000fea0003800000 */
.L_x_1379:
[----:B------:R-:W-:Y:S06]  /*68a0*/  BAR.ARV 0xa, 0xa0 ;  /* 0x0282800000007b1d */ /* 0x000fec0000002000 */
[----:B------:R-:W-:Y:S04]  /*68b0*/  BSSY B1, `(.L_x_1381) ;  /* 0x0000003000017945 */ /* 0x000fe80003800000 */
[----:B------:R-:W-:Y:S05]  /*68c0*/  @!P0 BRA `(.L_x_1382) ;  /* 0x0000000000048947 */ /* 0x000fea0003800000 */
[----:B------:R-:W-:-:S04]  /*68d0*/  DEPBAR.LE SB0, 0x1 ;  /* 0x000080400000791a */ /* 0x000fc80000000000 */
.L_x_1382:
[----:B------:R-:W-:Y:S05]  /*68e0*/  BSYNC B1 ;  /* 0x0000000000017941 */ /* 0x000fea0003800000 */
.L_x_1381:
[----:B------:R-:W-:Y:S06]  /*68f0*/  BAR.ARV 0xb, 0xa0 ;  /* 0x02c2800000007b1d */ /* 0x000fec0000002000 */
[----:B------:R-:W-:Y:S04]  /*6900*/  BSSY B1, `(.L_x_1383) ;  /* 0x0000003000017945 */ /* 0x000fe80003800000 */
[----:B------:R-:W-:Y:S05]  /*6910*/  @!P0 BRA `(.L_x_1384) ;  /* 0x0000000000048947 */ /* 0x000fea0003800000 */
[----:B------:R-:W-:-:S04]  /*6920*/  DEPBAR.LE SB0, 0x0 ;  /* 0x000080000000791a */ /* 0x000fc80000000000 */
.L_x_1384:
[----:B------:R-:W-:Y:S05]  /*6930*/  BSYNC B1 ;  /* 0x0000000000017941 */ /* 0x000fea0003800000 */
.L_x_1383:
        /* <DEDUP_REMOVED lines=19> */
.L_x_1386:
[----:B------:R-:W-:Y:S05]  /*6a70*/  BSYNC B1 ;  /* 0x0000000000017941 */ /* 0x000fea0003800000 */
.L_x_1385:
[----:B------:R-:W-:Y:S01]  /*6a80*/  UIADD3 UR18, UR8, 0x1, URZ ;  /* 0x0000000108127890 */ /* 0x000fe2000fffe03f */
[----:B------:R-:W-:Y:S11]  /*6a90*/  BRA `(.L_x_1387) ;  /* 0x0000000000047947 */ /* 0x000ff60003800000 */
.L_x_1370:
[----:B------:R-:W-:-:S05]  /*6aa0*/  UMOV UR18, UR8 ;  /* 0x0000000800127c82 */ /* 0x000fca0008000000 */
.L_x_1387:
[----:B------:R-:W-:-:S03]  /*6ab0*/  UIADD3 UR4, UR8, 0x1, URZ ;  /* 0x0000000108047890 */ /* 0x000fc6000fffe03f */
[----:B------:R-:W-:Y:S01]  /*6ac0*/  UMOV UR8, UR18 ;  /* 0x0000001200087c82 */ /* 0x000fe20008000000 */
[----:B------:R-:W-:-:S06]  /*6ad0*/  UISETP.NE.AND UP0, UPT, UR11, UR4, UPT ;  /* 0x000000040b00728c */ /* 0x000fcc000bf05270 */
[----:B------:R-:W-:-:S13]  /*6ae0*/  PLOP3.LUT P1, PT, PT, PT, UP0, 0x80, 0x0 ;  /* 0x000000000000781c */ /* 0x000fda0003f2f008 */
[----:B------:R-:W-:Y:S05]  /*6af0*/  @!P1 BRA `(.L_x_1369) ;  /* 0x0000000c00409947 */ /* 0x000fea0003800000 */
[----:B------:R-:W-:Y:S01]  /*6b00*/  ULDC.64 UR20, c[0x0][0x2c0] ;  /* 0x0000b00000147ab9 */ /* 0x000fe20000000a00 */
[----:B------:R-:W-:Y:S01]  /*6b10*/  UMOV UR4, URZ ;  /* 0x0000003f00047c82 */ /* 0x000fe20008000000 */
[----:B------:R-:W-:Y:S01]  /*6b20*/  ULEA UR20, UP0, UR6, UR20, 0x2 ;  /* 0x0000001406147291 */ /* 0x000fe2000f80103f */
[----:B------:R-:W-:-:S03]  /*6b30*/  UMOV UR8, UR18 ;  /* 0x0000001200087c82 */ /* 0x000fc60008000000 */
[----:B------:R-:W-:Y:S02]  /*6b40*/  ULEA.HI.X UR21, UR6, UR21, UR14, 0x2, UP0 ;  /* 0x0000001506157291 */ /* 0x000fe400080f140e */
[----:B------:R-:W-:-:S04]  /*6b50*/  UIADD3 UR20, UP0, UR20, 0x4000, URZ ;  /* 0x0000400014147890 */ /* 0x000fc8000ff1e03f */
[----:B------:R-:W-:-:S12]  /*6b60*/  UIADD3.X UR21, URZ, UR21, URZ, UP0, !UPT ;  /* 0x000000153f157290 */ /* 0x000fd800087fe43f */
.L_x_1420:
        /* <DEDUP_REMOVED lines=11> */
.L_x_1390:
[----:B------:R-:W2:Y:S04]  /*6c20*/  LDG.E.STRONG.GPU R0, desc[UR46][R2.64] ;  /* 0x0000002e02007981 */ /* 0x000ea8000c1ef900 */
[----:B--2---:R-:W-:Y:S01]  /*6c30*/  CCTL.IVALL ;  /* 0x00000000ff00798f */ /* 0x004fe20002000000 */
[----:B------:R-:W-:Y:S05]  /*6c40*/  YIELD ;  /* 0x0000000000007946 */ /* 0x000fea0003800000 */
[----:B------:R-:W-:-:S13]  /*6c50*/  ISETP.NE.AND P1, PT, R0, UR23, PT ;  /* 0x0000001700007c0c */ /* 0x000fda000bf25270 */
[----:B------:R-:W-:Y:S05]  /*6c60*/  @P1 BRA `(.L_x_1390) ;  /* 0xfffffffc00ec1947 */ /* 0x000fea000383ffff */
.L_x_1389:
[----:B------:R-:W-:Y:S05]  /*6c70*/  BSYNC B1 ;  /* 0x0000000000017941 */ /* 0x000fea0003800000 */
.L_x_1388:
[----:B------:R-:W-:-:S03]  /*6c80*/  UMOV UR16, 0xffffffff ;  /* 0xffffffff00107882 */ /* 0x000fc60000000000 */
[----:B------:R-:W-:Y:S05]  /*6c90*/  BRA.DIV UR16, `(.L_x_1391) ;  /* 0x0000003a10687947 */ /* 0x000fea000b800000 */
[----:B------:R-:W-:Y:S01]  /*6ca0*/  NOP ;  /* 0x0000000000007918 */ /* 0x000fe20000000000 */
.L_x_1465:
        /* <DEDUP_REMOVED lines=19> */
.L_x_1393:
[----:B------:R-:W-:Y:S05]  /*6de0*/  BSYNC B1 ;  /* 0x0000000000017941 */ /* 0x000fea0003800000 */
.L_x_1392:
[----:B------:R-:W-:Y:S01]  /*6df0*/  UIMAD UR16, UR18, 0x3000, UR4 ;  /* 0x00003000121078a4 */ /* 0x000fe2000f8e0204 */
        /* <DEDUP_REMOVED lines=13> */
.L_x_1395:
[----:B------:R-:W-:Y:S05]  /*6ed0*/  BSYNC B1 ;  /* 0x0000000000017941 */ /* 0x000fea0003800000 */
.L_x_1394:
        /* <DEDUP_REMOVED lines=15> */
.L_x_1397:
[----:B------:R-:W-:Y:S05]  /*6fd0*/  BSYNC B1 ;  /* 0x0000000000017941 */ /* 0x000fea0003800000 */
.L_x_1396:
[----:B------:R-:W-:Y:S06]  /*6fe0*/  BAR.ARV 0xa, 0xa0 ;  /* 0x0282800000007b1d */ /* 0x000fec0000002000 */
[----:B------:R-:W-:Y:S04]  /*6ff0*/  BSSY B1, `(.L_x_1398) ;  /* 0x0000003000017945 */ /* 0x000fe80003800000 */
[----:B------:R-:W-:Y:S05]  /*7000*/  @!P0 BRA `(.L_x_1399) ;  /* 0x0000000000048947 */ /* 0x000fea0003800000 */
[----:B------:R-:W-:-:S04]  /*7010*/  DEPBAR.LE SB0, 0x1 ;  /* 0x000080400000791a */ /* 0x000fc80000000000 */
.L_x_1399:
[----:B------:R-:W-:Y:S05]  /*7020*/  BSYNC B1 ;  /* 0x0000000000017941 */ /* 0x000fea0003800000 */
.L_x_1398:
[----:B------:R-:W-:Y:S06]  /*7030*/  BAR.ARV 0xb, 0xa0 ;  /* 0x02c2800000007b1d */ /* 0x000fec0000002000 */
[----:B------:R-:W-:Y:S04]  /*7040*/  BSSY B1, `(.L_x_1400) ;  /* 0x0000003000017945 */ /* 0x000fe80003800000 */
[----:B------:R-:W-:Y:S05]  /*7050*/  @!P0 BRA `(.L_x_1401) ;  /* 0x0000000000048947 */ /* 0x000fea0003800000 */
[----:B------:R-:W-:-:S04]  /*7060*/  DEPBAR.LE SB0, 0x0 ;  /* 0x000080000000791a */ /* 0x000fc80000000000 */
.L_x_1401:
[----:B------:R-:W-:Y:S05]  /*7070*/  BSYNC B1 ;  /* 0x0000000000017941 */ /* 0x000fea0003800000 */
.L_x_1400:
        /* <DEDUP_REMOVED lines=19> */
.L_x_1403:
[----:B------:R-:W-:Y:S05]  /*71b0*/  BSYNC B1 ;  /* 0x0000000000017941 */ /* 0x000fea0003800000 */
.L_x_1402:
        /* <DEDUP_REMOVED lines=9> */
.L_x_1406:
[----:B------:R-:W2:Y:S04]  /*7250*/  LDG.E.STRONG.GPU R0, desc[UR46][R2.64] ;  /* 0x0000002e02007981 */ /* 0x000ea8000c1ef900 */
[----:B--2---:R-:W-:Y:S01]  /*7260*/  CCTL.IVALL ;  /* 0x00000000ff00798f */ /* 0x004fe20002000000 */
[----:B------:R-:W-:Y:S05]  /*7270*/  YIELD ;  /* 0x0000000000007946 */ /* 0x000fea0003800000 */
[----:B------:R-:W-:-:S13]  /*7280*/  ISETP.NE.AND P1, PT, R0, UR23, PT ;  /* 0x0000001700007c0c */ /* 0x000fda000bf25270 */
[----:B------:R-:W-:Y:S05]  /*7290*/  @P1 BRA `(.L_x_1406) ;  /* 0xfffffffc00ec1947 */ /* 0x000fea000383ffff */
.L_x_1405:
[----:B------:R-:W-:Y:S05]  /*72a0*/  BSYNC B1 ;  /* 0x0000000000017941 */ /* 0x000fea0003800000 */
.L_x_1404:
[----:B------:R-:W-:-:S03]  /*72b0*/  UMOV UR12, 0xffffffff ;  /* 0xffffffff000c7882 */ /* 0x000fc60000000000 */
[----:B------:R-:W-:Y:S05]  /*72c0*/  BRA.DIV UR12, `(.L_x_1407) ;  /* 0x000000320cf87947 */ /* 0x000fea000b800000 */
[----:B------:R-:W-:Y:S01]  /*72d0*/  NOP ;  /* 0x0000000000007918 */ /* 0x000fe20000000000 */
.L_x_1468:
        /* <DEDUP_REMOVED lines=15> */
.L_x_1409:
[----:B------:R-:W-:Y:S05]  /*73d0*/  BSYNC B1 ;  /* 0x0000000000017941 */ /* 0x000fea0003800000 */
.L_x_1408:
        /* <DEDUP_REMOVED lines=14> */
.L_x_1411:
[----:B------:R-:W-:Y:S05]  /*74c0*/  BSYNC B1 ;  /* 0x0000000000017941 */ /* 0x000fea0003800000 */
.L_x_1410:
        /* <DEDUP_REMOVED lines=15> */
.L_x_1413:
[----:B------:R-:W-:Y:S05]  /*75c0*/  BSYNC B1 ;  /* 0x0000000000017941 */ /* 0x000fea0003800000 */
.L_x_1412:
[----:B------:R-:W-:Y:S06]  /*75d0*/  BAR.ARV 0xa, 0xa0 ;  /* 0x0282800000007b1d */ /* 0x000fec0000002000 */
[----:B------:R-:W-:Y:S04]  /*75e0*/  BSSY B1, `(.L_x_1414) ;  /* 0x0000003000017945 */ /* 0x000fe80003800000 */
[----:B------:R-:W-:Y:S05]  /*75f0*/  @!P0 BRA `(.L_x_1415) ;  /* 0x0000000000048947 */ /* 0x000fea0003800000 */
[----:B------:R-:W-:-:S04]  /*7600*/  DEPBAR.LE SB0, 0x1 ;  /* 0x000080400000791a */ /* 0x000fc80000000000 */
.L_x_1415:
[----:B------:R-:W-:Y:S05]  /*7610*/  BSYNC B1 ;  /* 0x0000000000017941 */ /* 0x000fea0003800000 */
.L_x_1414:
[----:B------:R-:W-:Y:S06]  /*7620*/  BAR.ARV 0xb, 0xa0 ;  /* 0x02c2800000007b1d */ /* 0x000fec0000002000 */
[----:B------:R-:W-:Y:S04]  /*7630*/  BSSY B1, `(.L_x_1416) ;  /* 0x0000003000017945 */ /* 0x000fe80003800000 */
[----:B------:R-:W-:Y:S05]  /*7640*/  @!P0 BRA `(.L_x_1417) ;  /* 0x0000000000048947 */ /* 0x000fea0003800000 */
[----:B------:R-:W-:-:S04]  /*7650*/  DEPBAR.LE SB0, 0x0 ;  /* 0x000080000000791a */ /* 0x000fc80000000000 */
.L_x_1417:
[----:B------:R-:W-:Y:S05]  /*7660*/  BSYNC B1 ;  /* 0x0000000000017941 */ /* 0x000fea0003800000 */
.L_x_1416:
        /* <DEDUP_REMOVED lines=19> */
.L_x_1419:
[----:B------:R-:W-:Y:S05]  /*77a0*/  BSYNC B1 ;  /* 0x0000000000017941 */ /* 0x000fea0003800000 */
.L_x_1418:
[----:B------:R-:W-:Y:S02]  /*77b0*/  UIADD3 UR8, UR8, 0x2, URZ ;  /* 0x0000000208087890 */ /* 0x000fe4000fffe03f */
[----:B------:R-:W-:Y:S02]  /*77c0*/  UIADD3 UR4, UR4, 0x6000, URZ ;  /* 0x0000600004047890 */ /* 0x000fe4000fffe03f */
[----:B------:R-:W-:-:S06]  /*77d0*/  UISETP.GE.AND UP0, UPT, UR8, UR11, UPT ;  /* 0x0000000b0800728c */ /* 0x000fcc000bf06270 */
[----:B------:R-:W-:-:S13]  /*77e0*/  PLOP3.LUT P1, PT, PT, PT, UP0, 0x80, 0x0 ;  /* 0x000000000000781c */ /* 0x000fda0003f2f008 */
[----:B------:R-:W-:Y:S05]  /*77f0*/  @!P1 BRA `(.L_x_1420) ;  /* 0xfffffff000dc9947 */ /* 0x000fea000383ffff */
.L_x_1369:
[----:B------:R-:W-:-:S06]  /*7800*/  UISETP.GT.AND UP0, UPT, UR5, UR8, UPT ;  /* 0x000000080500728c */ /* 0x000fcc000bf04270 */
[----:B------:R-:W-:-:S13]  /*7810*/  PLOP3.LUT P0, PT, PT, PT, UP0, 0x80, 0x0 ;  /* 0x000000000000781c */ /* 0x000fda0003f0f008 */
[----:B------:R-:W-:Y:S05]  /*7820*/  @!P0 BRA `(.L_x_1366) ;  /* 0x0000002c00088947 */ /* 0x000fea0003800000 */
[----:B------:R-:W2:Y:S01]  /*7830*/  S2R R0, SR_TID.X ;  /* 0x0000000000007919 */ /* 0x000ea20000002100 */
[----:B------:R-:W-:Y:S01]  /*7840*/  UIADD3 UR4, UR5, -UR8, URZ ;  /* 0x8000000805047290 */ /* 0x000fe2000fffe03f */
[----:B------:R-:W-:Y:S01]  /*7850*/  ULDC UR16, c[0x0][0x288] ;  /* 0x0000a20000107ab9 */ /* 0x000fe20000000800 */
[----:B------:R-:W-:Y:S02]  /*7860*/  ULDC UR17, c[0x0][0x760] ;  /* 0x0001d80000117ab9 */ /* 0x000fe40000000800 */
[----:B------:R-:W-:Y:S02]  /*7870*/  ULOP3.LUT UR4, UR4, 0x1, URZ, 0xc0, !UPT ;  /* 0x0000000104047892 */ /* 0x000fe4000f8ec03f */
[----:B------:R-:W-:Y:S02]  /*7880*/  UIMAD UR18, UR16, UR17, URZ ;  /* 0x00000011101272a4 */ /* 0x000fe4000f8e023f */
[----:B------:R-:W-:-:S06]  /*7890*/  UISETP.NE.U32.AND UP0, UPT, UR4, 0x1, UPT ;  /* 0x000000010400788c */ /* 0x000fcc000bf05070 */
[----:B------:R-:W-:Y:S02]  /*78a0*/  PLOP3.LUT P0, PT, PT, PT, UP0, 0x80, 0x0 ;  /* 0x000000000000781c */ /* 0x000fe40003f0f008 */
[----:B--2---:R-:W-:-:S11]  /*78b0*/  LOP3.LUT R0, R0, 0x1f, RZ, 0xc0, !PT ;  /* 0x0000001f00007812 */ /* 0x004fd600078ec0ff */
[----:B------:R-:W-:Y:S05]  /*78c0*/  @P0 BRA `(.L_x_1421) ;  /* 0x0000000000780947 */ /* 0x000fea0003800000 */
[----:B------:R-:W-:Y:S01]  /*78d0*/  UIMAD UR4, UR18, UR8, URZ ;  /* 0x00000008120472a4 */ /* 0x000fe2000f8e023f */
[----:B------:R-:W-:Y:S01]  /*78e0*/  ISETP.NE.AND P0, PT, R0, RZ, PT ;  /* 0x000000ff0000720c */ /* 0x000fe20003f05270 */
[----:B------:R-:W-:Y:S01]  /*78f0*/  ULDC.64 UR12, c[0x0][0x768] ;  /* 0x0001da00000c7ab9 */ /* 0x000fe20000000a00 */
[----:B------:R-:W-:Y:S01]  /*7900*/  BSSY B1, `(.L_x_1422) ;  /* 0x0000019000017945 */ /* 0x000fe20003800000 */
[----:B------:R-:W-:-:S04]  /*7910*/  UIADD3 UR6, UP0, UR4, UR9, URZ ;  /* 0x0000000904067290 */ /* 0x000fc8000ff1e03f */
[----:B------:R-:W-:Y:S02]  /*7920*/  ULEA.HI.X.SX32 UR7, UR4, UR10, 0x1, UP0 ;  /* 0x0000000a04077291 */ /* 0x000fe400080f0e3f */
[----:B------:R-:W-:Y:S02]  /*7930*/  ULEA UR11, UP0, UR6, UR12, 0x2 ;  /* 0x0000000c060b7291 */ /* 0x000fe4000f80103f */
[----:B------:R-:W-:Y:S02]  /*7940*/  UIADD3 UR4, UR8, 0x1, URZ ;  /* 0x0000000108047890 */ /* 0x000fe4000fffe03f */
[----:B------:R-:W-:Y:S01]  /*7950*/  ULEA.HI.X UR7, UR6, UR13, UR7, 0x2, UP0 ;  /* 0x0000000d06077291 */ /* 0x000fe200080f1407 */
[----:B------:R-:W-:Y:S01]  /*7960*/  NOP ;  /* 0x0000000000007918 */ /* 0x000fe20000000000 */
[----:B------:R-:W-:Y:S10]  /*7970*/  @P0 BRA `(.L_x_1423) ;  /* 0x0000000000440947 */ /* 0x000ff40003800000 */
        /* <DEDUP_REMOVED lines=9> */
[----:B-1----:R-:W1:Y:S01]  /*7a10*/  S2R R2, SR_LANEID ;  /* 0x0000000000027919 */ /* 0x002e620000000000 */
[----:B------:R-:W-:Y:S01]  /*7a20*/  VOTEU.ANY UR6, UPT, PT ;  /* 0x0000000000067886 */ /* 0x000fe200038e0100 */
[----:B------:R-:W-:Y:S01]  /*7a30*/  IMAD.U32 R3, RZ, RZ, UR7 ;  /* 0x00000007ff037e24 */ /* 0x000fe2000f8e00ff */
[----:B------:R-:W-:-:S02]  /*7a40*/  UFLO.U32 UR12, UR6 ;  /* 0x00000006000c72bd */ /* 0x000fc400080e0000 */
[----:B------:R-:W2:Y:S04]  /*7a50*/  POPC R5, UR6 ;  /* 0x0000000600057d09 */ /* 0x000ea80008000000 */
[----:B-1----:R-:W-:Y:S01]  /*7a60*/  ISETP.EQ.U32.AND P0, PT, R2, UR12, PT ;  /* 0x0000000c02007c0c */ /* 0x002fe2000bf02070 */
[----:B------:R-:W-:-:S12]  /*7a70*/  IMAD.U32 R2, RZ, RZ, UR11 ;  /* 0x0000000bff027e24 */ /* 0x000fd8000f8e00ff */
[----:B--2---:R2:W-:Y:S02]  /*7a80*/  @P0 REDG.E.ADD.S32.STRONG.GPU desc[UR46][R2.64], R5 ;  /* 0x000000050200098e */ /* 0x0045e4000c10e3ae */
.L_x_1423:
[----:B------:R-:W-:Y:S05]  /*7a90*/  BSYNC B1 ;  /* 0x0000000000017941 */ /* 0x000fea0003800000 */
.L_x_1422:
[----:B------:R-:W-:Y:S05]  /*7aa0*/  BRA `(.L_x_1424) ;  /* 0x0000000000047947 */ /* 0x000fea0003800000 */
.L_x_1421:
[----:B------:R-:W-:-:S05]  /*7ab0*/  UMOV UR4, UR8 ;  /* 0x0000000800047c82 */ /* 0x000fca0008000000 */
.L_x_1424:
[----:B------:R-:W-:-:S04]  /*7ac0*/  UIADD3 UR6, UR8, 0x1, URZ ;  /* 0x0000000108067890 */ /* 0x000fc8000fffe03f */
[----:B------:R-:W-:-:S06]  /*7ad0*/  UISETP.NE.AND UP0, UPT, UR5, UR6, UPT ;  /* 0x000000060500728c */ /* 0x000fcc000bf05270 */
[----:B------:R-:W-:-:S13]  /*7ae0*/  PLOP3.LUT P0, PT, PT, PT, UP0, 0x80, 0x0 ;  /* 0x000000000000781c */ /* 0x000fda0003f0f008 */
[----:B------:R-:W-:Y:S05]  /*7af0*/  @!P0 BRA `(.L_x_1366) ;  /* 0x0000002800548947 */ /* 0x000fea0003800000 */
[----:B------:R-:W-:Y:S01]  /*7b00*/  UIADD3 UR6, UR4, 0x1, URZ ;  /* 0x0000000104067890 */ /* 0x000fe2000fffe03f */
[----:B------:R-:W-:Y:S01]  /*7b10*/  ISETP.NE.AND P1, PT, R0, RZ, PT ;  /* 0x000000ff0000720c */ /* 0x000fe20003f25270 */
[----:B------:R-:W-:Y:S02]  /*7b20*/  UIMAD UR7, UR4, UR16, URZ ;  /* 0x00000010040772a4 */ /* 0x000fe4000f8e023f */
[----:B------:R-:W-:Y:S02]  /*7b30*/  UIADD3 UR11, -UR5, UR4, URZ ;  /* 0x00000004050b7290 */ /* 0x000fe4000fffe13f */
[----:B------:R-:W-:Y:S02]  /*7b40*/  UIMAD UR6, UR18, UR6, URZ ;  /* 0x00000006120672a4 */ /* 0x000fe4000f8e023f */
[----:B------:R-:W-:Y:S01]  /*7b50*/  UIMAD UR7, UR7, UR17, URZ ;  /* 0x00000011070772a4 */ /* 0x000fe2000f8e023f */
[----:B------:R-:W-:-:S11]  /*7b60*/  ULDC.64 UR20, c[0x0][0x768] ;  /* 0x0001da0000147ab9 */ /* 0x000fd60000000a00 */
.L_x_1429:
[----:B------:R-:W-:Y:S01]  /*7b70*/  UIADD3 UR12, UP0, UR7, UR9, URZ ;  /* 0x00000009070c7290 */ /* 0x000fe2000ff1e03f */
[----:B------:R-:W-:-:S03]  /*7b80*/  NOP ;  /* 0x0000000000007918 */ /* 0x000fc60000000000 */
[----:B------:R-:W-:Y:S01]  /*7b90*/  ULEA.HI.X.SX32 UR13, UR7, UR10, 0x1, UP0 ;  /* 0x0000000a070d7291 */ /* 0x000fe200080f0e3f */
[----:B------:R-:W-:Y:S01]  /*7ba0*/  BSSY B1, `(.L_x_1425) ;  /* 0x0000015000017945 */ /* 0x000fe20003800000 */
[----:B------:R-:W-:-:S04]  /*7bb0*/  ULEA UR15, UP0, UR12, UR20, 0x2 ;  /* 0x000000140c0f7291 */ /* 0x000fc8000f80103f */
[----:B------:R-:W-:Y:S01]  /*7bc0*/  ULEA.HI.X UR13, UR12, UR21, UR13, 0x2, UP0 ;  /* 0x000000150c0d7291 */ /* 0x000fe200080f140d */
[----:B---34-:R-:W-:Y:S11]  /*7bd0*/  @P1 BRA `(.L_x_1426) ;  /* 0x0000000000441947 */ /* 0x018ff60003800000 */
[----:B------:R-:W-:Y:S01]  /*7be0*/  @!PT LDS RZ, [RZ] ;  /* 0x00000000fffff984 */ /* 0x000fe20000000800 */
[----:B------:R-:W-:Y:S01]  /*7bf0*/  @!PT LDS RZ, [RZ] ;  /* 0x00000000fffff984 */ /* 0x000fe20000000800 */
[----:B------:R-:W-:Y:S01]  /*7c00*/  @!PT LDS RZ, [RZ] ;  /* 0x00000000fffff984 */ /* 0x000fe20000000800 */
[----:B------:R-:W-:Y:S01]  /*7c10*/  @!PT LDS RZ, [RZ] ;  /* 0x00000000fffff984 */ /* 0x000fe20000000800 */
[----:B------:R3:W-:Y:S06]  /*7c20*/  MEMBAR.ALL.CTA ;  /* 0x0000000000007992 */ /* 0x0007ec0000008000 */
[----:B---3--:R-:W-:Y:S06]  /*7c30*/  MEMBAR.ALL.GPU ;  /* 0x0000000000007992 */ /* 0x008fec000000a000 */
[----:B------:R-:W-:-:S00]  /*7c40*/  ERRBAR ;  /* 0x00000000000079ab */ /* 0x000fc00000000000 */
[----:B------:R-:W-:Y:S06]  /*7c50*/  CGAERRBAR ;  /* 0x00000000000075ab */ /* 0x000fec0000000000 */
[----:B012345:R-:W-:Y:S01]  /*7c60*/  CCTL.IVALL ;  /* 0x00000000ff00798f */ /* 0x03ffe20002000000 */
[----:B------:R-:W3:Y:S01]  /*7c70*/  S2R R0, SR_LANEID ;  /* 0x0000000000007919 */ /* 0x000ee20000000000 */
[----:B------:R-:W-:Y:S01]  /*7c80*/  VOTEU.ANY UR12, UPT, PT ;  /* 0x00000000000c7886 */ /* 0x000fe200038e0100 */
[----:B-12---:R-:W-:Y:S01]  /*7c90*/  IMAD.U32 R2, RZ, RZ, UR15 ;  /* 0x0000000fff027e24 */ /* 0x006fe2000f8e00ff */
[----:B------:R-:W-:-:S02]  /*7ca0*/  UFLO.U32 UR14, UR12 ;  /* 0x0000000c000e72bd */ /* 0x000fc400080e0000 */
[----:B------:R-:W1:Y:S01]  /*7cb0*/  POPC R5, UR12 ;  /* 0x0000000c00057d09 */ /* 0x000e620008000000 */
[----:B------:R-:W-:-:S03]  /*7cc0*/  IMAD.U32 R3, RZ, RZ, UR13 ;  /* 0x0000000dff037e24 */ /* 0x000fc6000f8e00ff */
[----:B---3--:R-:W-:-:S13]  /*7cd0*/  ISETP.EQ.U32.AND P0, PT, R0, UR14, PT ;  /* 0x0000000e00007c0c */ /* 0x008fda000bf02070 */
[----:B-1----:R3:W-:Y:S02]  /*7ce0*/  @P0 REDG.E.ADD.S32.STRONG.GPU desc[UR46][R2.64], R5 ;  /* 0x000000050200098e */ /* 0x0027e4000c10e3ae */
.L_x_1426:
[----:B------:R-:W-:Y:S05]  /*7cf0*/  BSYNC B1 ;  /* 0x0000000000017941 */ /* 0x000fea0003800000 */
.L_x_1425:
[----:B------:R-:W-:Y:S01]  /*7d00*/  UIADD3 UR12, UP0, UR6, UR9, URZ ;  /* 0x00000009060c7290 */ /* 0x000fe2000ff1e03f */
[----:B------:R-:W-:-:S03]  /*7d10*/  NOP ;  /* 0x0000000000007918 */ /* 0x000fc60000000000 */
[----:B------:R-:W-:Y:S01]  /*7d20*/  ULEA.HI.X.SX32 UR13, UR6, UR10, 0x1, UP0 ;  /* 0x0000000a060d7291 */ /* 0x000fe200080f0e3f */
[----:B------:R-:W-:Y:S01]  /*7d30*/  BSSY B1, `(.L_x_1427) ;  /* 0x0000015000017945 */ /* 0x000fe20003800000 */
[----:B------:R-:W-:-:S04]  /*7d40*/  ULEA UR15, UP0, UR12, UR20, 0x2 ;  /* 0x000000140c0f7291 */ /* 0x000fc8000f80103f */
[----:B------:R-:W-:Y:S01]  /*7d50*/  ULEA.HI.X UR13, UR12, UR21, UR13, 0x2, UP0 ;  /* 0x000000150c0d7291 */ /* 0x000fe200080f140d */
[----:B------:R-:W-:Y:S11]  /*7d60*/  @P1 BRA `(.L_x_1428) ;  /* 0x0000000000441947 */ /* 0x000ff60003800000 */
[----:B------:R-:W-:Y:S01]  /*7d70*/  @!PT LDS RZ, [RZ] ;  /* 0x00000000fffff984 */ /* 0x000fe20000000800 */
[----:B------:R-:W-:Y:S01]  /*7d80*/  @!PT LDS RZ, [RZ] ;  /* 0x00000000fffff984 */ /* 0x000fe20000000800 */
[----:B------:R-:W-:Y:S01]  /*7d90*/  @!PT LDS RZ, [RZ] ;  /* 0x00000000fffff984 */ /* 0x000fe20000000800 */
[----:B------:R-:W-:Y:S01]  /*7da0*/  @!PT LDS RZ, [RZ] ;  /* 0x00000000fffff984 */ /* 0x000fe20000000800 */
[----:B------:R4:W-:Y:S06]  /*7db0*/  MEMBAR.ALL.CTA ;  /* 0x0000000000007992 */ /* 0x0009ec0000008000 */
[----:B----4-:R-:W-:Y:S06]  /*7dc0*/  MEMBAR.ALL.GPU ;  /* 0x0000000000007992 */ /* 0x010fec000000a000 */
[----:B------:R-:W-:-:S00]  /*7dd0*/  ERRBAR ;  /* 0x00000000000079ab */ /* 0x000fc00000000000 */
[----:B------:R-:W-:Y:S06]  /*7de0*/  CGAERRBAR ;  /* 0x00000000000075ab */ /* 0x000fec0000000000 */
[----:B012345:R-:W-:Y:S01]  /*7df0*/  CCTL.IVALL ;  /* 0x00000000ff00798f */ /* 0x03ffe20002000000 */
[----:B------:R-:W4:Y:S01]  /*7e00*/  S2R R0, SR_LANEID ;  /* 0x0000000000007919 */ /* 0x000f220000000000 */
[----:B------:R-:W-:Y:S01]  /*7e10*/  VOTEU.ANY UR12, UPT, PT ;  /* 0x00000000000c7886 */ /* 0x000fe200038e0100 */
[----:B-123--:R-:W-:Y:S01]  /*7e20*/  IMAD.U32 R2, RZ, RZ, UR15 ;  /* 0x0000000fff027e24 */ /* 0x00efe2000f8e00ff */
[----:B------:R-:W-:-:S02]  /*7e30*/  UFLO.U32 UR14, UR12 ;  /* 0x0000000c000e72bd */ /* 0x000fc400080e0000 */
[----:B------:R-:W1:Y:S01]  /*7e40*/  POPC R5, UR12 ;  /* 0x0000000c00057d09 */ /* 0x000e620008000000 */
[----:B------:R-:W-:-:S03]  /*7e50*/  IMAD.U32 R3, RZ, RZ, UR13 ;  /* 0x0000000dff037e24 */ /* 0x000fc6000f8e00ff */
[----:B----4-:R-:W-:-:S13]  /*7e60*/  ISETP.EQ.U32.AND P0, PT, R0, UR14, PT ;  /* 0x0000000e00007c0c */ /* 0x010fda000bf02070 */
[----:B-1----:R4:W-:Y:S02]  /*7e70*/  @P0 REDG.E.ADD.S32.STRONG.GPU desc[UR46][R2.64], R5 ;  /* 0x000000050200098e */ /* 0x0029e4000c10e3ae */
.L_x_1428:
[----:B------:R-:W-:Y:S05]  /*7e80*/  BSYNC B1 ;  /* 0x0000000000017941 */ /* 0x000fea0003800000 */
.L_x_1427:
[----:B------:R-:W-:Y:S02]  /*7e90*/  UIADD3 UR11, UR11, 0x2, URZ ;  /* 0x000000020b0b7890 */ /* 0x000fe4000fffe03f */
[----:B------:R-:W-:Y:S02]  /*7ea0*/  ULEA UR6, UR18, UR6, 0x1 ;  /* 0x0000000612067291 */ /* 0x000fe4000f8e083f */
[----:B------:R-:W-:Y:S02]  /*7eb0*/  ULEA UR7, UR18, UR7, 0x1 ;  /* 0x0000000712077291 */ /* 0x000fe4000f8e083f */
[----:B------:R-:W-:-:S13]  /*7ec0*/  ISETP.NE.AND P0, PT, RZ, UR11, PT ;  /* 0x0000000bff007c0c */ /* 0x000fda000bf05270 */
[----:B------:R-:W-:Y:S05]  /*7ed0*/  @!P0 BRA `(.L_x_1366) ;  /* 0x00000024005c8947 */ /* 0x000fea0003800000 */
[----:B------:R-:W-:Y:S05]  /*7ee0*/  BRA `(.L_x_1429) ;  /* 0xfffffffc00207947 */ /* 0x000fea000383ffff */
.L_x_1365:
        /* <DEDUP_REMOVED lines=34> */
.L_x_1431:
        /* <DEDUP_REMOVED lines=50> */
.L_x_1469:
        /* <DEDUP_REMOVED lines=9> */
.L_x_1434:
        /* <DEDUP_REMOVED lines=115> */
.L_x_1445:
[----:B-1----:R-:W-:-:S05]  /*8bf0*/  IMAD.MOV.U32 R6, RZ, RZ, 0x1 ;  /* 0x00000001ff067424 */ /* 0x002fca00078e00ff */
[----:B------:R-:W-:-:S04]  /*8c00*/  SHF.L.U32 R6, R6, 0x1f, RZ ;  /* 0x0000001f06067819 */ /* 0x000fc800000006ff */
[----:B------:R-:W1:Y:S02]  /*8c10*/  SYNCS.PHASECHK.TRANS64.TRYWAIT P1, [R0+URZ+0x36438], R6 ;  /* 0x03643806000075a7 */ /* 0x000e64000802017f */
[----:B-123--:R-:W-:Y:S05]  /*8c20*/  @!P1 BRA `(.L_x_1437) ;  /* 0x0000001800d09947 */ /* 0x00efea0003800000 */
.L_x_1470:
[----:B------:R-:W-:Y:S05]  /*8c30*/  @P0 BRA `(.L_x_1438) ;  /* 0x0000000000140947 */ /* 0x000fea0003800000 */
[----:B------:R-:W-:Y:S01]  /*8c40*/  ISETP.NE.AND P1, PT, R20, RZ, PT ;  /* 0x000000ff1400720c */ /* 0x000fe20003f25270 */
[----:B------:R-:W-:-:S04]  /*8c50*/  IMAD.MOV.U32 R3, RZ, RZ, 0x6100 ;  /* 0x00006100ff037424 */ /* 0x000fc800078e00ff */
[----:B------:R2:W-:Y:S08]  /*8c60*/  SYNCS.ARRIVE.TRANS64 RZ, [R0+URZ+0x36430], R3 ;  /* 0x0364300300ff79a7 */ /* 0x0005f0000800003f */
[----:B------:R-:W-:Y:S05]  /*8c70*/  @!P1 BRA `(.L_x_1438) ;  /* 0x0000000000049947 */ /* 0x000fea0003800000 */
[----:B------:R-:W-:Y:S01]  /*8c80*/  BPT.TRAP 0x1 ;  /* 0x000000040000795c */ /* 0x000fe20000300000 */
.L_x_1438:
        /* <DEDUP_REMOVED lines=48> */
.L_x_1471:
[----:B------:R-:W-:Y:S05]  /*8f90*/  @P0 BRA `(.L_x_1440) ;  /* 0x0000000000140947 */ /* 0x000fea0003800000 */
[----:B------:R-:W-:Y:S01]  /*8fa0*/  ISETP.NE.AND P1, PT, R20, RZ, PT ;  /* 0x000000ff1400720c */ /* 0x000fe20003f25270 */
[----:B--2---:R-:W-:-:S04]  /*8fb0*/  IMAD.MOV.U32 R3, RZ, RZ, 0x6100 ;  /* 0x00006100ff037424 */ /* 0x004fc800078e00ff */
[----:B------:R3:W-:Y:S08]  /*8fc0*/  SYNCS.ARRIVE.TRANS64 RZ, [R0+URZ+0x36418], R3 ;  /* 0x0364180300ff79a7 */ /* 0x0007f0000800003f */
[----:B------:R-:W-:Y:S05]  /*8fd0*/  @!P1 BRA `(.L_x_1440) ;  /* 0x0000000000049947 */ /* 0x000fea0003800000 */
[----:B------:R-:W-:Y:S01]  /*8fe0*/  BPT.TRAP 0x1 ;  /* 0x000000040000795c */ /* 0x000fe20000300000 */
.L_x_1440:
        /* <DEDUP_REMOVED lines=44> */
.L_x_1472:
[----:B------:R-:W-:Y:S05]  /*92b0*/  @P0 BRA `(.L_x_1442) ;  /* 0x0000000000140947 */ /* 0x000fea0003800000 */
[----:B------:R-:W-:Y:S01]  /*92c0*/  ISETP.NE.AND P1, PT, R20, RZ, PT ;  /* 0x000000ff1400720c */ /* 0x000fe20003f25270 */
[----:B--2---:R-:W-:-:S04]  /*92d0*/  IMAD.MOV.U32 R29, RZ, RZ, 0x6100 ;  /* 0x00006100ff1d7424 */ /* 0x004fc800078e00ff */
[----:B------:R3:W-:Y:S08]  /*92e0*/  SYNCS.ARRIVE.TRANS64 RZ, [R0+URZ+0x36430], R29 ;  /* 0x0364301d00ff79a7 */ /* 0x0007f0000800003f */
[----:B------:R-:W-:Y:S05]  /*92f0*/  @!P1 BRA `(.L_x_1442) ;  /* 0x0000000000049947 */ /* 0x000fea0003800000 */
[----:B------:R-:W-:Y:S01]  /*9300*/  BPT.TRAP 0x1 ;  /* 0x000000040000795c */ /* 0x000fe20000300000 */
.L_x_1442:
        /* <DEDUP_REMOVED lines=37> */
.L_x_1474:
[----:B------:R-:W-:Y:S05]  /*9560*/  @P0 BRA `(.L_x_1444) ;  /* 0x0000000000140947 */ /* 0x000fea0003800000 */
[----:B------:R-:W-:Y:S01]  /*9570*/  ISETP.NE.AND P1, PT, R20, RZ, PT ;  /* 0x000000ff1400720c */ /* 0x000fe20003f25270 */
[----:B----4-:R-:W-:-:S04]  /*9580*/  IMAD.MOV.U32 R5, RZ, RZ, 0x6100 ;  /* 0x00006100ff057424 */ /* 0x010fc800078e00ff */
[----:B------:R4:W-:Y:S08]  /*9590*/  SYNCS.ARRIVE.TRANS64 RZ, [R0+URZ+0x36410], R5 ;  /* 0x0364100500ff79a7 */ /* 0x0009f0000800003f */
[----:B------:R-:W-:Y:S05]  /*95a0*/  @!P1 BRA `(.L_x_1444) ;  /* 0x0000000000049947 */ /* 0x000fea0003800000 */
[----:B------:R-:W-:Y:S01]  /*95b0*/  BPT.TRAP 0x1 ;  /* 0x000000040000795c */ /* 0x000fe20000300000 */
.L_x_1444:
        /* <DEDUP_REMOVED lines=22> */
[----:B----4-:R-:W-:Y:S01]  /*9720*/  IMAD.U32 R5, RZ, RZ, UR9 ;  /* 0x00000009ff057e24 */ /* 0x010fe2000f8e00ff */
        /* <DEDUP_REMOVED lines=21> */
.L_x_1436:
[----:B------:R-:W-:Y:S01]  /*9880*/  ISETP.NE.AND P1, PT, R19, RZ, PT ;  /* 0x000000ff1300720c */ /* 0x000fe20003f25270 */
[----:B------:R-:W-:Y:S02]  /*9890*/  IMAD.MOV.U32 R5, RZ, RZ, 0x1 ;  /* 0x00000001ff057424 */ /* 0x000fe400078e00ff */
[----:B------:R-:W-:-:S10]  /*98a0*/  IMAD.MOV.U32 R4, RZ, RZ, R15 ;  /* 0x000000ffff047224 */ /* 0x000fd400078e000f */
[----:B------:R-:W-:Y:S05]  /*98b0*/  @!P1 BRA `(.L_x_1435) ;  /* 0x0000000400889947 */ /* 0x000fea0003800000 */
[----:B------:R-:W4:Y:S02]  /*98c0*/  SYNCS.PHASECHK.TRANS64.TRYWAIT P1, [R0+URZ+0x36438], R6 ;  /* 0x03643806000075a7 */ /* 0x000f24000802017f */
[----:B----4-:R-:W-:Y:S05]  /*98d0*/  @!P1 BRA `(.L_x_1446) ;  /* 0x0000000c00f89947 */ /* 0x010fea0003800000 */
.L_x_1475:
[----:B------:R-:W-:Y:S05]  /*98e0*/  @P0 BRA `(.L_x_1447) ;  /* 0x0000000000140947 */ /* 0x000fea0003800000 */
[----:B------:R-:W-:Y:S01]  /*98f0*/  ISETP.NE.AND P1, PT, R20, RZ, PT ;  /* 0x000000ff1400720c */ /* 0x000fe20003f25270 */
[----:B------:R-:W-:-:S04]  /*9900*/  IMAD.MOV.U32 R5, RZ, RZ, 0x6100 ;  /* 0x00006100ff057424 */ /* 0x000fc800078e00ff */
[----:B------:R1:W-:Y:S08]  /*9910*/  SYNCS.ARRIVE.TRANS64 RZ, [R0+URZ+0x36430], R5 ;  /* 0x0364300500ff79a7 */ /* 0x0003f0000800003f */
[----:B------:R-:W-:Y:S05]  /*9920*/  @!P1 BRA `(.L_x_1447) ;  /* 0x0000000000049947 */ /* 0x000fea0003800000 */
[----:B------:R-:W-:Y:S01]  /*9930*/  BPT.TRAP 0x1 ;  /* 0x000000040000795c */ /* 0x000fe20000300000 */
.L_x_1447:
[----:B-1----:R-:W1:Y:S01]  /*9940*/  LDC.64 R4, c[0x0][0x728] ;  /* 0x0001ca00ff047b82 */ /* 0x002e620000000a00 */
[----:B------:R-:W-:Y:S01]  /*9950*/  IMAD.SHL.U32 R16, R21, 0x40, RZ ;  /* 0x0000004015107824 */ /* 0x000fe200078e00ff */
[----:B------:R-:W-:Y:S01]  /*9960*/  R2UR UR24, R0 ;  /* 0x00000000001872ca */ /* 0x000fe200000e0000 */
[----:B------:R-:W-:Y:S01]  /*9970*/  UMOV UR32, 0x0 ;  /* 0x0000000000207882 */ /* 0x000fe20000000000 */
[----:B------:R-:W-:Y:S01]  /*9980*/  UMOV UR33, 0x14f00000 ;  /* 0x14f0000000217882 */ /* 0x000fe20000000000 */
[----:B------:R-:W-:Y:S01]  /*9990*/  UMOV UR18, URZ ;  /* 0x0000003f00127c82 */ /* 0x000fe20008000000 */
[C---:B----4-:R-:W-:Y:S01]  /*99a0*/  IADD3 R6, P1, R16.reuse, UR14, RZ ;  /* 0x0000000e10067c10 */ /* 0x050fe2000ff3e0ff */
        /* <DEDUP_REMOVED lines=13> */
[C---:B-1----:R-:W-:Y:S01]  /*9a80*/  LEA R4, P2, R6.reuse, R4, 0x2 ;  /* 0x0000000406047211 */ /* 0x042fe200078410ff */
        /* <DEDUP_REMOVED lines=20> */
.L_x_1476:
[----:B-1----:R-:W-:Y:S01]  /*9bd0*/  IMAD.MOV.U32 R5, RZ, RZ, RZ ;  /* 0x000000ffff057224 */ /* 0x002fe200078e00ff */
[----:B------:R-:W-:Y:S06]  /*9be0*/  @P0 BRA `(.L_x_1449) ;  /* 0x0000000000140947 */ /* 0x000fec0003800000 */
[----:B------:R-:W-:Y:S01]  /*9bf0*/  ISETP.NE.AND P1, PT, R20, RZ, PT ;  /* 0x000000ff1400720c */ /* 0x000fe20003f25270 */
[----:B------:R-:W-:-:S04]  /*9c00*/  IMAD.MOV.U32 R17, RZ, RZ, 0x6100 ;  /* 0x00006100ff117424 */ /* 0x000fc800078e00ff */
[----:B------:R1:W-:Y:S08]  /*9c10*/  SYNCS.ARRIVE.TRANS64 RZ, [R0+URZ+0x36418], R17 ;  /* 0x0364181100ff79a7 */ /* 0x0003f0000800003f */
[----:B------:R-:W-:Y:S05]  /*9c20*/  @!P1 BRA `(.L_x_1449) ;  /* 0x0000000000049947 */ /* 0x000fea0003800000 */
[----:B------:R-:W-:Y:S01]  /*9c30*/  BPT.TRAP 0x1 ;  /* 0x000000040000795c */ /* 0x000fe20000300000 */
.L_x_1449:
        /* <DEDUP_REMOVED lines=42> */
.L_x_1435:
[----:B------:R-:W-:-:S04]  /*9ee0*/  SHF.L.U32 R3, R5, 0x1f, RZ ;  /* 0x0000001f05037819 */ /* 0x000fc800000006ff */
[----:B------:R-:W4:Y:S02]  /*9ef0*/  SYNCS.PHASECHK.TRANS64.TRYWAIT P1, [R0+URZ+0x36438], R3 ;  /* 0x03643803000075a7 */ /* 0x000f24000802017f */
[----:B----4-:R-:W-:Y:S05]  /*9f00*/  @!P1 BRA `(.L_x_1450) ;  /* 0x0000000800949947 */ /* 0x010fea0003800000 */
.L_x_1477:
[----:B------:R-:W-:Y:S05]  /*9f10*/  @P0 BRA `(.L_x_1451) ;  /* 0x0000000000180947 */ /* 0x000fea0003800000 */
[----:B------:R-:W5:Y:S01]  /*9f20*/  S2R R2, SR_TID.X ;  /* 0x0000000000027919 */ /* 0x000f620000002100 */
[----:B----4-:R-:W-:-:S04]  /*9f30*/  IMAD.MOV.U32 R3, RZ, RZ, 0x6100 ;  /* 0x00006100ff037424 */ /* 0x010fc800078e00ff */
[----:B------:R4:W-:Y:S01]  /*9f40*/  SYNCS.ARRIVE.TRANS64 RZ, [R0+URZ+0x36430], R3 ;  /* 0x0364300300ff79a7 */ /* 0x0009e2000800003f */
[----:B-----5:R-:W-:-:S13]  /*9f50*/  LOP3.LUT P0, RZ, R2, 0x1f, RZ, 0xc0, !PT ;  /* 0x0000001f02ff7812 */ /* 0x020fda000780c0ff */
[----:B----4-:R-:W-:Y:S05]  /*9f60*/  @!P0 BRA `(.L_x_1451) ;  /* 0x0000000000048947 */ /* 0x010fea0003800000 */
[----:B------:R-:W-:Y:S01]  /*9f70*/  BPT.TRAP 0x1 ;  /* 0x000000040000795c */ /* 0x000fe20000300000 */
.L_x_1451:
        /* <DEDUP_REMOVED lines=43> */
.L_x_1432:
[----:B------:R-:W-:Y:S05]  /*a230*/  BSYNC B1 ;  /* 0x0000000000017941 */ /* 0x000fea0003800000 */
.L_x_1430:
[----:B------:R-:W-:-:S03]  /*a240*/  UMOV UR7, 0xffffffff ;  /* 0xffffffff00077882 */ /* 0x000fc60000000000 */
[----:B------:R-:W-:Y:S05]  /*a250*/  BRA.DIV UR7, `(.L_x_1452) ;  /* 0x0000000607d47947 */ /* 0x000fea000b800000 */
[----:B------:R-:W-:-:S13]  /*a260*/  ELECT P6, URZ, PT ;  /* 0x00000000003f782f */ /* 0x000fda00038c0000 */
.L_x_1480:
[----:B------:R-:W-:Y:S05]  /*a270*/  @!P6 BRA `(.L_x_1366) ;  /* 0x000000000074e947 */ /* 0x000fea0003800000 */
[----:B------:R-:W-:-:S06]  /*a280*/  ULOP3.LUT UR7, UR38, 0x2, URZ, 0xfc, !UPT ;  /* 0x0000000226077892 */ /* 0x000fcc000f8efc3f */
[----:B------:R-:W-:-:S05]  /*a290*/  IMAD.U32 R0, RZ, RZ, UR7 ;  /* 0x00000007ff007e24 */ /* 0x000fca000f8e00ff */
[----:B------:R-:W-:-:S13]  /*a2a0*/  ISETP.NE.AND P2, PT, R0, 0x3, PT ;  /* 0x000000030000780c */ /* 0x000fda0003f45270 */
[----:B------:R-:W-:Y:S05]  /*a2b0*/  @!P2 BRA `(.L_x_1453) ;  /* 0x000000000004a947 */ /* 0x000fea0003800000 */
[----:B------:R-:W-:Y:S01]  /*a2c0*/  BPT.TRAP 0x1 ;  /* 0x000000040000795c */ /* 0x000fe20000300000 */
.L_x_1453:
        /* <DEDUP_REMOVED lines=15> */
.L_x_1481:
[----:B------:R-:W2:Y:S02]  /*a3c0*/  SYNCS.PHASECHK.TRANS64.TRYWAIT P0, [R3+URZ], R0 ;  /* 0x00000000030075a7 */ /* 0x000ea4000800017f */
[----:B--2---:R-:W-:Y:S05]  /*a3d0*/  @!P0 BRA `(.L_x_1455) ;  /* 0x0000000400a88947 */ /* 0x004fea0003800000 */
.L_x_1482:
[----:B------:R-:W-:Y:S05]  /*a3e0*/  @!P2 BRA `(.L_x_1456) ;  /* 0x000000000004a947 */ /* 0x000fea0003800000 */
[----:B------:R-:W-:Y:S01]  /*a3f0*/  BPT.TRAP 0x1 ;  /* 0x000000040000795c */ /* 0x000fe20000300000 */
.L_x_1456:
[----:B------:R-:W-:-:S07]  /*a400*/  SHF.L.U32 R5, R5, 0x1f, RZ ;  /* 0x0000001f05057819 */ /* 0x000fce00000006ff */
.L_x_1457:
[----:B---3--:R3:W4:Y:S02]  /*a410*/  SYNCS.PHASECHK.TRANS64.TRYWAIT P0, [R4+URZ+0x36438], R5 ;  /* 0x03643805040075a7 */ /* 0x008724000800017f */
[----:B----4-:R-:W-:Y:S05]  /*a420*/  @!P0 NANOSLEEP.SYNCS 0x989680 ;  /* 0x009896800000895d */ /* 0x010fea0003900000 */
[----:B------:R-:W4:Y:S02]  /*a430*/  @!P0 SYNCS.PHASECHK.TRANS64 P0, [R4+URZ+0x36438], R5 ;  /* 0x03643805040085a7 */ /* 0x000f24000800007f */
[----:B----4-:R-:W-:Y:S05]  /*a440*/  @!P0 BRA `(.L_x_1457) ;  /* 0xfffffffc00f08947 */ /* 0x010fea000383ffff */
.L_x_1366:
[----:B------:R-:W-:Y:S05]  /*a450*/  BSYNC B0 ;  /* 0x0000000000007941 */ /* 0x000fea0003800000 */
.L_x_1364:
[----:B------:R-:W-:Y:S05]  /*a460*/  EXIT ;  /* 0x000000000000794d */ /* 0x000fea0003800000 */
.L_x_1311:
[----:B------:R-:W-:Y:S02]  /*a470*/  IMAD.MOV.U32 R12, RZ, RZ, RZ ;  /* 0x000000ffff0c7224 */ /* 0x000fe400078e00ff */
[----:B------:R-:W-:Y:S02]  /*a480*/  IMAD.MOV.U32 R11, RZ, RZ, 0x1f ;  /* 0x0000001fff0b7424 */ /* 0x000fe400078e00ff */
[----:B------:R-:W-:-:S07]  /*a490*/  IMAD.MOV.U32 R15, RZ, RZ, -0x1 ;  /* 0xffffffffff0f7424 */ /* 0x000fce00078e00ff */
[----:B------:R-:W-:Y:S05]  /*a4a0*/  WARPSYNC.COLLECTIVE R15, `(.L_x_1458) ;  /* 0x000000000f087348 */ /* 0x000fea0003c00000 */
[----:B------:R1:W2:Y:S02]  /*a4b0*/  SHFL.IDX P6, R14, R13, R12, R11 ;  /* 0x0000000c0d0e7389 */ /* 0x0002a400000c000b */
[----:B-12---:R-:W-:Y:S01]  /*a4c0*/  ENDCOLLECTIVE ;  /* 0x000000000000791b */ /* 0x006fe20003800000 */
.L_x_1458:
[----:B------:R-:W-:Y:S05]  /*a4d0*/  BRA `(.L_x_1459) ;  /* 0xffffff6c00047947 */ /* 0x000fea000383ffff */
.L_x_1313:
[----:B--2---:R2:W3:Y:S02]  /*a4e0*/  SYNCS.PHASECHK.TRANS64.TRYWAIT P0, [R153+URZ+0x36400], R10 ;  /* 0x0364000a990075a7 */ /* 0x0044e4000800017f */
[----:B---3--:R-:W-:Y:S05]  /*a4f0*/  @!P0 NANOSLEEP.SYNCS 0x989680 ;  /* 0x009896800000895d */ /* 0x008fea0003900000 */
[----:B------:R-:W3:Y:S02]  /*a500*/  @!P0 SYNCS.PHASECHK.TRANS64 P0, [R153+URZ+0x36400], R10 ;  /* 0x0364000a990085a7 */ /* 0x000ee4000800007f */
[----:B---3--:R-:W-:Y:S05]  /*a510*/  @!P0 BRA `(.L_x_1313) ;  /* 0xfffffffc00f08947 */ /* 0x008fea000383ffff */
[----:B------:R-:W-:Y:S05]  /*a520*/  BRA `(.L_x_1312) ;  /* 0xffffff6c003c7947 */ /* 0x000fea000383ffff */
.L_x_1317:
[----:B--2---:R2:W3:Y:S02]  /*a530*/  SYNCS.PHASECHK.TRANS64.TRYWAIT P1, [R4+URZ+0x36410], R17 ;  /* 0x03641011040075a7 */ /* 0x0044e4000802017f */
[----:B---3--:R-:W-:Y:S05]  /*a540*/  @!P1 NANOSLEEP.SYNCS 0x989680 ;  /* 0x009896800000995d */ /* 0x008fea0003900000 */
[----:B------:R-:W3:Y:S02]  /*a550*/  @!P1 SYNCS.PHASECHK.TRANS64 P1, [R4+URZ+0x36410], R17 ;  /* 0x03641011040095a7 */ /* 0x000ee4000802007f */
[----:B---3--:R-:W-:Y:S05]  /*a560*/  @!P1 BRA `(.L_x_1317) ;  /* 0xfffffffc00f09947 */ /* 0x008fea000383ffff */
[----:B------:R-:W-:Y:S05]  /*a570*/  BRA `(.L_x_1316) ;  /* 0xffffff74000c7947 */ /* 0x000fea000383ffff */
.L_x_1321:
[----:B------:R1:W1:Y:S02]  /*a580*/  SYNCS.PHASECHK.TRANS64.TRYWAIT P1, [R153+URZ+0x36430], R16 ;  /* 0x03643010990075a7 */ /* 0x000264000802017f */
[----:B-1----:R-:W-:Y:S05]  /*a590*/  @!P1 NANOSLEEP.SYNCS 0x989680 ;  /* 0x009896800000995d */ /* 0x002fea0003900000 */
[----:B------:R-:W1:Y:S02]  /*a5a0*/  @!P1 SYNCS.PHASECHK.TRANS64 P1, [R153+URZ+0x36430], R16 ;  /* 0x03643010990095a7 */ /* 0x000e64000802007f */
[----:B-1----:R-:W-:Y:S05]  /*a5b0*/  @!P1 BRA `(.L_x_1321) ;  /* 0xfffffffc00f09947 */ /* 0x002fea000383ffff */
[----:B------:R-:W-:Y:S05]  /*a5c0*/  BRA `(.L_x_1320) ;  /* 0xffffff7800a87947 */ /* 0x000fea000383ffff */
.L_x_1374:
[----:B------:R-:W-:Y:S01]  /*a5d0*/  BSSY B1, `(.L_x_1460) ;  /* 0x0000005000017945 */ /* 0x000fe20003800000 */
[----:B------:R-:W-:-:S07]  /*a5e0*/  IMAD.MOV.U32 R15, RZ, RZ, -0x1 ;  /* 0xffffffffff0f7424 */ /* 0x000fce00078e00ff */
[----:B------:R-:W-:Y:S05]  /*a5f0*/  WARPSYNC.COLLECTIVE R15, `(.L_x_1461) ;  /* 0x000000000f087348 */ /* 0x000fea0003c00000 */
[----:B------:R-:W-:Y:S01]  /*a600*/  NOP ;  /* 0x0000000000007918 */ /* 0x000fe20000000000 */
[----:B------:R-:W-:Y:S01]  /*a610*/  ENDCOLLECTIVE ;  /* 0x000000000000791b */ /* 0x000fe20003800000 */
.L_x_1461:
[----:B------:R-:W-:Y:S05]  /*a620*/  BSYNC B1 ;  /* 0x0000000000017941 */ /* 0x000fea0003800000 */
.L_x_1460:
[----:B------:R-:W-:Y:S05]  /*a630*/  BRA `(.L_x_1462) ;  /* 0xffffffbc00987947 */ /* 0x000fea000383ffff */
.L_x_1391:
[----:B------:R-:W-:Y:S01]  /*a640*/  BSSY B1, `(.L_x_1463) ;  /* 0x0000005000017945 */ /* 0x000fe20003800000 */
[----:B------:R-:W-:-:S07]  /*a650*/  IMAD.MOV.U32 R15, RZ, RZ, -0x1 ;  /* 0xffffffffff0f7424 */ /* 0x000fce00078e00ff */
[----:B------:R-:W-:Y:S05]  /*a660*/  WARPSYNC.COLLECTIVE R15, `(.L_x_1464) ;  /* 0x000000000f087348 */ /* 0x000fea0003c00000 */
[----:B------:R-:W-:Y:S01]  /*a670*/  NOP ;  /* 0x0000000000007918 */ /* 0x000fe20000000000 */
[----:B------:R-:W-:Y:S01]  /*a680*/  ENDCOLLECTIVE ;  /* 0x000000000000791b */ /* 0x000fe20003800000 */
.L_x_1464:
[----:B------:R-:W-:Y:S05]  /*a690*/  BSYNC B1 ;  /* 0x0000000000017941 */ /* 0x000fea0003800000 */
.L_x_1463:
[----:B------:R-:W-:Y:S05]  /*a6a0*/  BRA `(.L_x_1465) ;  /* 0xffffffc400807947 */ /* 0x000fea000383ffff */
.L_x_1407:
[----:B------:R-:W-:Y:S01]  /*a6b0*/  BSSY B1, `(.L_x_1466) ;  /* 0x0000005000017945 */ /* 0x000fe20003800000 */
[----:B------:R-:W-:-:S07]  /*a6c0*/  IMAD.MOV.U32 R15, RZ, RZ, -0x1 ;  /* 0xffffffffff0f7424 */ /* 0x000fce00078e00ff */
[----:B------:R-:W-:Y:S05]  /*a6d0*/  WARPSYNC.COLLECTIVE R15, `(.L_x_1467) ;  /* 0x000000000f087348 */ /* 0x000fea0003c00000 */
[----:B------:R-:W-:Y:S01]  /*a6e0*/  NOP ;  /* 0x0000000000007918 */ /* 0x000fe20000000000 */
[----:B------:R-:W-:Y:S01]  /*a6f0*/  ENDCOLLECTIVE ;  /* 0x000000000000791b */ /* 0x000fe20003800000 */
.L_x_1467:
[----:B------:R-:W-:Y:S05]  /*a700*/  BSYNC B1 ;  /* 0x0000000000017941 */ /* 0x000fea0003800000 */
.L_x_1466:
[----:B------:R-:W-:Y:S05]  /*a710*/  BRA `(.L_x_1468) ;  /* 0xffffffc800f07947 */ /* 0x000fea000383ffff */
.L_x_1433:
[----:B-1----:R1:W2:Y:S02]  /*a720*/  SYNCS.PHASECHK.TRANS64.TRYWAIT P1, [R0+URZ+0x36420], R6 ;  /* 0x03642006000075a7 */ /* 0x0022a4000802017f */
[----:B--2---:R-:W-:Y:S05]  /*a730*/  @!P1 NANOSLEEP.SYNCS 0x989680 ;  /* 0x009896800000995d */ /* 0x004fea0003900000 */
[----:B------:R-:W2:Y:S02]  /*a740*/  @!P1 SYNCS.PHASECHK.TRANS64 P1, [R0+URZ+0x36420], R6 ;  /* 0x03642006000095a7 */ /* 0x000ea4000802007f */
[----:B--2---:R-:W-:Y:S05]  /*a750*/  @!P1 BRA `(.L_x_1433) ;  /* 0xfffffffc00f09947 */ /* 0x004fea000383ffff */
[----:B------:R-:W-:Y:S05]  /*a760*/  BRA `(.L_x_1469) ;  /* 0xffffffdc00307947 */ /* 0x000fea000383ffff */
.L_x_1437:
[----:B-1----:R1:W2:Y:S02]  /*a770*/  SYNCS.PHASECHK.TRANS64.TRYWAIT P1, [R0+URZ+0x36438], R6 ;  /* 0x03643806000075a7 */ /* 0x0022a4000802017f */
[----:B--2---:R-:W-:Y:S05]  /*a780*/  @!P1 NANOSLEEP.SYNCS 0x989680 ;  /* 0x009896800000995d */ /* 0x004fea0003900000 */
[----:B------:R-:W2:Y:S02]  /*a790*/  @!P1 SYNCS.PHASECHK.TRANS64 P1, [R0+URZ+0x36438], R6 ;  /* 0x03643806000095a7 */ /* 0x000ea4000802007f */
[----:B--2---:R-:W-:Y:S05]  /*a7a0*/  @!P1 BRA `(.L_x_1437) ;  /* 0xfffffffc00f09947 */ /* 0x004fea000383ffff */
[----:B------:R-:W-:Y:S05]  /*a7b0*/  BRA `(.L_x_1470) ;  /* 0xffffffe4001c7947 */ /* 0x000fea000383ffff */
.L_x_1439:
[----:B--2---:R2:W3:Y:S02]  /*a7c0*/  SYNCS.PHASECHK.TRANS64.TRYWAIT P1, [R0+URZ+0x36428], R3 ;  /* 0x03642803000075a7 */ /* 0x0044e4000802017f */
[----:B---3--:R-:W-:Y:S05]  /*a7d0*/  @!P1 NANOSLEEP.SYNCS 0x989680 ;  /* 0x009896800000995d */ /* 0x008fea0003900000 */
[----:B------:R-:W3:Y:S02]  /*a7e0*/  @!P1 SYNCS.PHASECHK.TRANS64 P1, [R0+URZ+0x36428], R3 ;  /* 0x03642803000095a7 */ /* 0x000ee4000802007f */
[----:B---3--:R-:W-:Y:S05]  /*a7f0*/  @!P1 BRA `(.L_x_1439) ;  /* 0xfffffffc00f09947 */ /* 0x008fea000383ffff */
[----:B------:R-:W-:Y:S05]  /*a800*/  BRA `(.L_x_1471) ;  /* 0xffffffe400e07947 */ /* 0x000fea000383ffff */
.L_x_1441:
[----:B--2---:R2:W3:Y:S02]  /*a810*/  SYNCS.PHASECHK.TRANS64.TRYWAIT P1, [R0+URZ+0x36438], R29 ;  /* 0x0364381d000075a7 */ /* 0x0044e4000802017f */
[----:B---3--:R-:W-:Y:S05]  /*a820*/  @!P1 NANOSLEEP.SYNCS 0x989680 ;  /* 0x009896800000995d */ /* 0x008fea0003900000 */
[----:B------:R-:W3:Y:S02]  /*a830*/  @!P1 SYNCS.PHASECHK.TRANS64 P1, [R0+URZ+0x36438], R29 ;  /* 0x0364381d000095a7 */ /* 0x000ee4000802007f */
[----:B---3--:R-:W-:Y:S05]  /*a840*/  @!P1 BRA `(.L_x_1441) ;  /* 0xfffffffc00f09947 */ /* 0x008fea000383ffff */
[----:B------:R-:W-:Y:S05]  /*a850*/  BRA `(.L_x_1472) ;  /* 0xffffffe800947947 */ /* 0x000fea000383ffff */
.L_x_1443:
[----:B------:R-:W-:-:S07]  /*a860*/  SHF.L.U32 R5, R7, 0x1f, RZ ;  /* 0x0000001f07057819 */ /* 0x000fce00000006ff */
.L_x_1473:
[----:B----4-:R4:W1:Y:S02]  /*a870*/  SYNCS.PHASECHK.TRANS64.TRYWAIT P1, [R0+URZ+0x36420], R5 ;  /* 0x03642005000075a7 */ /* 0x010864000802017f */
[----:B-1----:R-:W-:Y:S05]  /*a880*/  @!P1 NANOSLEEP.SYNCS 0x989680 ;  /* 0x009896800000995d */ /* 0x002fea0003900000 */
[----:B------:R-:W1:Y:S02]  /*a890*/  @!P1 SYNCS.PHASECHK.TRANS64 P1, [R0+URZ+0x36420], R5 ;  /* 0x03642005000095a7 */ /* 0x000e64000802007f */
[----:B-1----:R-:W-:Y:S05]  /*a8a0*/  @!P1 BRA `(.L_x_1473) ;  /* 0xfffffffc00f09947 */ /* 0x002fea000383ffff */
[----:B------:R-:W-:Y:S05]  /*a8b0*/  BRA `(.L_x_1474) ;  /* 0xffffffec00287947 */ /* 0x000fea000383ffff */
.L_x_1446:
[----:B----4-:R4:W1:Y:S02]  /*a8c0*/  SYNCS.PHASECHK.TRANS64.TRYWAIT P1, [R0+URZ+0x36438], R6 ;  /* 0x03643806000075a7 */ /* 0x010864000802017f */
[----:B-1----:R-:W-:Y:S05]  /*a8d0*/  @!P1 NANOSLEEP.SYNCS 0x989680 ;  /* 0x009896800000995d */ /* 0x002fea0003900000 */
[----:B------:R-:W1:Y:S02]  /*a8e0*/  @!P1 SYNCS.PHASECHK.TRANS64 P1, [R0+URZ+0x36438], R6 ;  /* 0x03643806000095a7 */ /* 0x000e64000802007f */
[----:B-1----:R-:W-:Y:S05]  /*a8f0*/  @!P1 BRA `(.L_x_1446) ;  /* 0xfffffffc00f09947 */ /* 0x002fea000383ffff */
[----:B------:R-:W-:Y:S05]  /*a900*/  BRA `(.L_x_1475) ;  /* 0xffffffec00f47947 */ /* 0x000fea000383ffff */
.L_x_1448:
[----:B-1----:R1:W4:Y:S02]  /*a910*/  SYNCS.PHASECHK.TRANS64.TRYWAIT P1, [R0+URZ+0x36428], R5 ;  /* 0x03642805000075a7 */ /* 0x002324000802017f */
[----:B----4-:R-:W-:Y:S05]  /*a920*/  @!P1 NANOSLEEP.SYNCS 0x989680 ;  /* 0x009896800000995d */ /* 0x010fea0003900000 */
[----:B------:R-:W4:Y:S02]  /*a930*/  @!P1 SYNCS.PHASECHK.TRANS64 P1, [R0+URZ+0x36428], R5 ;  /* 0x03642805000095a7 */ /* 0x000f24000802007f */
[----:B----4-:R-:W-:Y:S05]  /*a940*/  @!P1 BRA `(.L_x_1448) ;  /* 0xfffffffc00f09947 */ /* 0x010fea000383ffff */
[----:B------:R-:W-:Y:S05]  /*a950*/  BRA `(.L_x_1476) ;  /* 0xfffffff0009c7947 */ /* 0x000fea000383ffff */
.L_x_1450:
[----:B----4-:R4:W1:Y:S02]  /*a960*/  SYNCS.PHASECHK.TRANS64.TRYWAIT P1, [R0+URZ+0x36438], R3 ;  /* 0x03643803000075a7 */ /* 0x010864000802017f */
[----:B-1----:R-:W-:Y:S05]  /*a970*/  @!P1 NANOSLEEP.SYNCS 0x989680 ;  /* 0x009896800000995d */ /* 0x002fea0003900000 */
[----:B------:R-:W1:Y:S02]  /*a980*/  @!P1 SYNCS.PHASECHK.TRANS64 P1, [R0+URZ+0x36438], R3 ;  /* 0x03643803000095a7 */ /* 0x000e64000802007f */
[----:B-1----:R-:W-:Y:S05]  /*a990*/  @!P1 BRA `(.L_x_1450) ;  /* 0xfffffffc00f09947 */ /* 0x002fea000383ffff */
[----:B------:R-:W-:Y:S05]  /*a9a0*/  BRA `(.L_x_1477) ;  /* 0xfffffff400587947 */ /* 0x000fea000383ffff */
.L_x_1452:
[----:B------:R-:W-:Y:S01]  /*a9b0*/  BSSY B1, `(.L_x_1478) ;  /* 0x0000006000017945 */ /* 0x000fe20003800000 */
[----:B------:R-:W-:-:S07]  /*a9c0*/  IMAD.MOV.U32 R15, RZ, RZ, -0x1 ;  /* 0xffffffffff0f7424 */ /* 0x000fce00078e00ff */
[----:B------:R-:W-:Y:S05]  /*a9d0*/  WARPSYNC.COLLECTIVE R15, `(.L_x_1479) ;  /* 0x000000000f0c7348 */ /* 0x000fea0003c00000 */
[----:B------:R-:W-:Y:S02]  /*a9e0*/  ELECT P6, UR62, PT ;  /* 0x00000000003e782f */ /* 0x000fe400038c0000 */
[----:B------:R-:W-:Y:S01]  /*a9f0*/  MOV R14, UR62 ;  /* 0x0000003e000e7c02 */ /* 0x000fe20008000f00 */
[----:B------:R-:W-:Y:S10]  /*aa00*/  ENDCOLLECTIVE ;  /* 0x000000000000791b */ /* 0x000ff40003800000 */
.L_x_1479:
[----:B------:R-:W-:Y:S05]  /*aa10*/  BSYNC B1 ;  /* 0x0000000000017941 */ /* 0x000fea0003800000 */
.L_x_1478:
[----:B------:R-:W-:Y:S05]  /*aa20*/  BRA `(.L_x_1480) ;  /* 0xfffffff800107947 */ /* 0x000fea000383ffff */
.L_x_1454:
[----:B-1----:R1:W2:Y:S02]  /*aa30*/  SYNCS.PHASECHK.TRANS64.TRYWAIT P0, [R9+URZ], R2 ;  /* 0x00000002090075a7 */ /* 0x0022a4000800017f */
[----:B--2---:R-:W-:Y:S05]  /*aa40*/  @!P0 NANOSLEEP.SYNCS 0x989680 ;  /* 0x009896800000895d */ /* 0x004fea0003900000 */
[----:B------:R-:W2:Y:S02]  /*aa50*/  @!P0 SYNCS.PHASECHK.TRANS64 P0, [R9+URZ], R2 ;  /* 0x00000002090085a7 */ /* 0x000ea4000800007f */
[----:B--2---:R-:W-:Y:S05]  /*aa60*/  @!P0 BRA `(.L_x_1454) ;  /* 0xfffffffc00f08947 */ /* 0x004fea000383ffff */
[----:B------:R-:W-:Y:S05]  /*aa70*/  BRA `(.L_x_1481) ;  /* 0xfffffff800507947 */ /* 0x000fea000383ffff */
.L_x_1455:
[----:B--2---:R2:W3:Y:S02]  /*aa80*/  SYNCS.PHASECHK.TRANS64.TRYWAIT P0, [R3+URZ], R0 ;  /* 0x00000000030075a7 */ /* 0x0044e4000800017f */
[----:B---3--:R-:W-:Y:S05]  /*aa90*/  @!P0 NANOSLEEP.SYNCS 0x989680 ;  /* 0x009896800000895d */ /* 0x008fea0003900000 */
[----:B------:R-:W3:Y:S02]  /*aaa0*/  @!P0 SYNCS.PHASECHK.TRANS64 P0, [R3+URZ], R0 ;  /* 0x00000000030085a7 */ /* 0x000ee4000800007f */
[----:B---3--:R-:W-:Y:S05]  /*aab0*/  @!P0 BRA `(.L_x_1455) ;  /* 0xfffffffc00f08947 */ /* 0x008fea000383ffff */
[----:B------:R-:W-:Y:S05]  /*aac0*/  BRA `(.L_x_1482) ;  /* 0xfffffff800447947 */ /* 0x000fea000383ffff */
.L_x_1483:
        /* <DEDUP_REMOVED lines=11> */
.L_x_3864:


//--------------------- .text._ZN7cutlass13device_kernelIN5flash11enable_sm90INS1_16FlashAttnBwdSm90INS1_25CollectiveMainloopBwdSm90ILi2ELi1ELi1EN4cute5tupleIJNS5_1CILi1EEES8_S8_EEENS6_IJNS7_ILi64EEENS7_ILi96EEENS7_ILi192EEEEEENS_6half_tEfNS_4arch4Sm90ELb0ELb1ELb0ELb0ELb0ELb0ELb1ELb0ELi3ELi1ELi1ELi1ELb0EEENS1_24CollectiveEpilogueBwdGQAISD_fSG_Li384ELb0ELb0EEENS1_19SingleTileSchedulerILb0ELb0ELb0ELi96EEEEEEEEEvNT_6ParamsE --------------------------
	.section	.text._ZN7cutlass13device_kernelIN5flash11enable_sm90INS1_16FlashAttnBwdSm90INS1_25CollectiveMainloopBwdSm90ILi2ELi1ELi1EN4cute5tupleIJNS5_1CILi1EEES8_S8_EEENS6_IJNS7_ILi64EEENS7_ILi96EEENS7_ILi192EEEEEENS_6half_tEfNS_4arch4Sm90ELb0ELb1ELb0ELb0ELb0ELb0ELb1ELb0ELi3ELi1ELi1ELi1ELb0EEENS1_24CollectiveEpilogueBwdGQAISD_fSG_Li384ELb0ELb0EEENS1_19SingleTileSchedulerILb0ELb0ELb0ELi96EEEEEEEEEvNT_6ParamsE,"ax",@progbits
	.align	128
.text._ZN7cutlass13device_kernelIN5flash11enable_sm90INS1_16FlashAttnBwdSm90INS1_25CollectiveMainloopBwdSm90ILi2ELi1ELi1EN4cute5tupleIJNS5_1CILi1EEES8_S8_EEENS6_IJNS7_ILi64EEENS7_ILi96EEENS7_ILi192EEEEEENS_6half_tEfNS_4arch4Sm90ELb0ELb1ELb0ELb0ELb0ELb0ELb1ELb0ELi3ELi1ELi1ELi1ELb0EEENS1_24CollectiveEpilogueBwdGQAISD_fSG_Li384ELb0ELb0EEENS1_19SingleTileSchedulerILb0ELb0ELb0ELi96EEEEEEEEEvNT_6ParamsE:
        .type           _ZN7cutlass13device_kernelIN5flash11enable_sm90INS1_16FlashAttnBwdSm90INS1_25CollectiveMainloopBwdSm90ILi2ELi1ELi1EN4cute5tupleIJNS5_1CILi1EEES8_S8_EEENS6_IJNS7_ILi64EEENS7_ILi96EEENS7_ILi192EEEEEENS_6half_tEfNS_4arch4Sm90ELb0ELb1ELb0ELb0ELb0ELb0ELb1ELb0ELi3ELi1ELi1ELi1ELb0EEENS1_24CollectiveEpilogueBwdGQAISD_fSG_Li384ELb0ELb0EEENS1_19SingleTileSchedulerILb0ELb0ELb0ELi96EEEEEEEEEvNT_6ParamsE,@function
        .size           _ZN7cutlass13device_kernelIN5flash11enable_sm90INS1_16FlashAttnBwdSm90INS1_25CollectiveMainloopBwdSm90ILi2ELi1ELi1EN4cute5tupleIJNS5_1CILi1EEES8_S8_EEENS6_IJNS7_ILi64EEENS7_ILi96EEENS7_ILi192EEEEEENS_6half_tEfNS_4arch4Sm90ELb0ELb1ELb0ELb0ELb0ELb0ELb1ELb0ELi3ELi1ELi1ELi1ELb0EEENS1_24CollectiveEpilogueBwdGQAISD_fSG_Li384ELb0ELb0EEENS1_19SingleTileSchedulerILb0ELb0ELb0ELi96EEEEEEEEEvNT_6ParamsE,(.L_x_3865 - _ZN7cutlass13device_kernelIN5flash11enable_sm90INS1_16FlashAttnBwdSm90INS1_25CollectiveMainloopBwdSm90ILi2ELi1ELi1EN4cute5tupleIJNS5_1CILi1EEES8_S8_EEENS6_IJNS7_ILi64EEENS7_ILi96EEENS7_ILi192EEEEEENS_6half_tEfNS_4arch4Sm90ELb0ELb1ELb0ELb0ELb0ELb0ELb1ELb0ELi3ELi1ELi1ELi1ELb0EEENS1_24CollectiveEpilogueBwdGQAISD_fSG_Li384ELb0ELb0EEENS1_19SingleTileSchedulerILb0ELb0ELb0ELi96EEEEEEEEEvNT_6ParamsE)
        .other          _ZN7cutlass13device_kernelIN5flash11enable_sm90INS1_16FlashAttnBwdSm90INS1_25CollectiveMainloopBwdSm90ILi2ELi1ELi1EN4cute5tupleIJNS5_1CILi1EEES8_S8_EEENS6_IJNS7_ILi64EEENS7_ILi96EEENS7_ILi192EEEEEENS_6half_tEfNS_4arch4Sm90ELb0ELb1ELb0ELb0ELb0ELb0ELb1ELb0ELi3ELi1ELi1ELi1ELb0EEENS1_24CollectiveEpilogueBwdGQAISD_fSG_Li384ELb0ELb0EEENS1_19SingleTileSchedulerILb0ELb0ELb0ELi96EEEEEEEEEvNT_6ParamsE,@"STO_CUDA_ENTRY STV_DEFAULT"
_ZN7cutlass13device_kernelIN5flash11enable_sm90INS1_16FlashAttnBwdSm90INS1_25CollectiveMainloopBwdSm90ILi2ELi1ELi1EN4cute5tupleIJNS5_1CILi1EEES8_S8_EEENS6_IJNS7_ILi64EEENS7_ILi96EEENS7_ILi192EEEEEENS_6half_tEfNS_4arch4Sm90ELb0ELb1ELb0ELb0ELb0ELb0ELb1ELb0ELi3ELi1ELi1ELi1ELb0EEENS1_24CollectiveEpilogueBwdGQAISD_fSG_Li384ELb0ELb0EEENS1_19SingleTileSchedulerILb0ELb0ELb0ELi96EEEEEEEEEvNT_6ParamsE:
        /* <DEDUP_REMOVED lines=23> */
.L_x_1485:
[----:B------:R-:W-:Y:S05]  /*0170*/  BSYNC B0 ;  /* 0x0000000000007941 */ /* 0x000fea0003800000 */
.L_x_1484:
        /* <DEDUP_REMOVED lines=37> */
.L_x_1486:
        /* <DEDUP_REMOVED lines=20> */
.L_x_1487:
[----:B------:R-:W-:Y:S01]  /*0510*/  PLOP3.LUT P0, PT, PT, PT, UP0, 0x80, 0x0 ;  /* 0x000000000000781c */ /* 0x000fe20003f0f008 */
[----:B------:R-:W-:Y:S01]  /*0520*/  NOP ;  /* 0x0000000000007918 */ /* 0x000fe20000000000 */
[----:B------:R-:W-:Y:S01]  /*0530*/  BSSY B6, `(.L_x_1488) ;  /* 0x000079f000067945 */ /* 0x000fe20003800000 */
[----:B-12-45:R-:W-:Y:S10]  /*0540*/  BAR.SYNC.DEFER_BLOCKING 0x0 ;  /* 0x0000000000007b1d */ /* 0x036ff40000010000 */
[----:B------:R-:W-:Y:S05]  /*0550*/  @!P0 BRA `(.L_x_1489) ;  /* 0x0000004000d48947 */ /* 0x000fea0003800000 */
.L_x_1490:
        /* <DEDUP_REMOVED lines=85> */
.L_x_1492:
        /* <DEDUP_REMOVED lines=36> */
.L_x_1495:
        /* <DEDUP_REMOVED lines=15> */
.L_x_1494:
        /* <DEDUP_REMOVED lines=20> */
.L_x_1497:
        /* <DEDUP_REMOVED lines=15> */
.L_x_1496:
        /* <DEDUP_REMOVED lines=8> */
.L_x_1588:
        /* <DEDUP_REMOVED lines=19> */
.L_x_1499:
[----:B--2---:R-:W-:Y:S01]  /*11c0*/  SHF.R.S32.HI R10, RZ, 0x1f, R7 ;  /* 0x0000001fff0a7819 */ /* 0x004fe20000011407 */
[----:B------:R-:W-:Y:S01]  /*11d0*/  IMAD.IADD R12, R9, 0x1, -R6 ;  /* 0x00000001090c7824 */ /* 0x000fe200078e0a06 */
[--C-:B------:R-:W-:Y:S01]  /*11e0*/  SHF.R.S32.HI R5, RZ, 0x1, R2.reuse ;  /* 0x00000001ff057819 */ /* 0x100fe20000011402 */
[C---:B------:R-:W-:Y:S01]  /*11f0*/  IMAD.HI R11, R13.reuse, 0x55555556, RZ ;  /* 0x555555560d0b7827 */ /* 0x040fe200078e02ff */
[----:B------:R-:W-:Y:S01]  /*1200*/  LEA.HI R10, R10, R7, RZ, 0x3 ;  /* 0x000000070a0a7211 */ /* 0x000fe200078f18ff */
[----:B------:R-:W-:Y:S01]  /*1210*/  ULDC UR4, c[0x0][0x290] ;  /* 0x0000a40000047ab9 */ /* 0x000fe20000000800 */
[----:B------:R-:W-:Y:S01]  /*1220*/  SHF.R.S32.HI R6, RZ, 0x1f, R2 ;  /* 0x0000001fff067819 */ /* 0x000fe20000011402 */
[--C-:B------:R-:W-:Y:S01]  /*1230*/  IMAD R15, R13, 0x400, R0.reuse ;  /* 0x000004000d0f7824 */ /* 0x100fe200078e0200 */
[----:B------:R-:W-:Y:S01]  /*1240*/  LOP3.LUT R2, R2, 0x7fffffe, RZ, 0xc0, !PT ;  /* 0x07fffffe02027812 */ /* 0x000fe200078ec0ff */
[----:B------:R-:W-:Y:S01]  /*1250*/  IMAD.SHL.U32 R10, R10, 0x20, RZ ;  /* 0x000000200a0a7824 */ /* 0x000fe200078e00ff */
[----:B------:R-:W-:Y:S01]  /*1260*/  SHF.R.S32.HI R3, RZ, 0x1f, R0 ;  /* 0x0000001fff037819 */ /* 0x000fe20000011400 */
[----:B------:R-:W-:Y:S01]  /*1270*/  IMAD.MOV.U32 R16, RZ, RZ, 0x20 ;  /* 0x00000020ff107424 */ /* 0x000fe200078e00ff */
[----:B------:R-:W-:Y:S01]  /*1280*/  LEA.HI R14, R11, R11, RZ, 0x1 ;  /* 0x0000000b0b0e7211 */ /* 0x000fe200078f08ff */
[----:B------:R-:W-:Y:S01]  /*1290*/  IMAD.IADD R9, R7, 0x1, -R2 ;  /* 0x0000000107097824 */ /* 0x000fe200078e0a02 */
[----:B------:R-:W-:Y:S01]  /*12a0*/  LOP3.LUT R10, R10, 0x7fffff00, RZ, 0xc0, !PT ;  /* 0x7fffff000a0a7812 */ /* 0x000fe200078ec0ff */
[----:B------:R-:W-:Y:S01]  /*12b0*/  ULDC UR5, c[0x0][0x280] ;  /* 0x0000a00000057ab9 */ /* 0x000fe20000000800 */
[----:B------:R-:W-:Y:S01]  /*12c0*/  LEA.HI R2, R3, R0, RZ, 0x2 ;  /* 0x0000000003027211 */ /* 0x000fe200078f10ff */
[----:B------:R-:W-:Y:S01]  /*12d0*/  IMAD R14, R14, -0x3, R13 ;  /* 0xfffffffd0e0e7824 */ /* 0x000fe200078e020d */
[----:B------:R-:W-:Y:S01]  /*12e0*/  LEA.HI R6, R6, R5, RZ, 0x2 ;  /* 0x0000000506067211 */ /* 0x000fe200078f10ff */
[----:B------:R-:W-:Y:S01]  /*12f0*/  IMAD R10, R13, 0x800, R10 ;  /* 0x000008000d0a7824 */ /* 0x000fe200078e020a */
[----:B-1----:R-:W-:-:S02]  /*1300*/  LOP3.LUT R13, R2, 0x7ffffffc, RZ, 0xc0, !PT ;  /* 0x7ffffffc020d7812 */ /* 0x002fc400078ec0ff */
[----:B------:R-:W-:Y:S02]  /*1310*/  CS2R R118, SRZ ;  /* 0x0000000000767805 */ /* 0x000fe4000001ff00 */
[----:B------:R-:W-:Y:S01]  /*1320*/  LOP3.LUT R6, R6, 0xfffffffc, RZ, 0xc0, !PT ;  /* 0xfffffffc06067812 */ /* 0x000fe200078ec0ff */
[----:B------:R-:W-:Y:S01]  /*1330*/  IMAD R9, R9, 0x20, R10 ;  /* 0x0000002009097824 */ /* 0x000fe200078e020a */
[----:B------:R-:W-:Y:S01]  /*1340*/  SHF.R.S32.HI R4, RZ, 0x4, R4 ;  /* 0x00000004ff047819 */ /* 0x000fe20000011404 */
[----:B------:R-:W-:Y:S01]  /*1350*/  IMAD.IADD R13, R0, 0x1, -R13 ;  /* 0x00000001000d7824 */ /* 0x000fe200078e0a0d */
[----:B------:R-:W-:Y:S01]  /*1360*/  LEA.HI R3, R3, R0, RZ, 0x5 ;  /* 0x0000000003037211 */ /* 0x000fe200078f28ff */
[----:B------:R-:W-:Y:S01]  /*1370*/  IMAD.IADD R7, R5, 0x1, -R6 ;  /* 0x0000000105077824 */ /* 0x000fe200078e0a06 */
[--C-:B------:R-:W-:Y:S01]  /*1380*/  SHF.R.S32.HI R5, RZ, 0x1f, R2.reuse ;  /* 0x0000001fff057819 */ /* 0x100fe20000011402 */
[----:B------:R-:W-:Y:S01]  /*1390*/  IMAD R10, R14, 0x10, R13 ;  /* 0x000000100e0a7824 */ /* 0x000fe200078e020d */
[----:B------:R-:W-:Y:S01]  /*13a0*/  SHF.R.S32.HI R3, RZ, 0x5, R3 ;  /* 0x00000005ff037819 */ /* 0x000fe20000011403 */
[----:B------:R-:W1:Y:S01]  /*13b0*/  S2R R13, SR_CTAID.X ;  /* 0x00000000000d7919 */ /* 0x000e620000002500 */
[C---:B------:R-:W-:Y:S01]  /*13c0*/  IMAD.SHL.U32 R6, R7.reuse, 0x40, RZ ;  /* 0x0000004007067824 */ /* 0x040fe200078e00ff */
[----:B------:R-:W-:Y:S01]  /*13d0*/  LOP3.LUT P0, RZ, R7, 0x2, RZ, 0xc0, !PT ;  /* 0x0000000207ff7812 */ /* 0x000fe2000780c0ff */
[----:B------:R-:W-:Y:S01]  /*13e0*/  IMAD.SHL.U32 R11, R4, 0x8, RZ ;  /* 0x00000008040b7824 */ /* 0x000fe200078e00ff */
[----:B------:R-:W-:Y:S01]  /*13f0*/  SHF.R.S32.HI R4, RZ, 0x2, R2 ;  /* 0x00000002ff047819 */ /* 0x000fe20000011402 */
[----:B------:R-:W-:Y:S01]  /*1400*/  IMAD R9, R12, 0x200, R9 ;  /* 0x000002000c097824 */ /* 0x000fe200078e0209 */
[----:B------:R-:W-:Y:S01]  /*1410*/  LOP3.LUT R6, R6, 0xc0, RZ, 0xc0, !PT ;  /* 0x000000c006067812 */ /* 0x000fe200078ec0ff */
[----:B------:R-:W-:Y:S01]  /*1420*/  IMAD.SHL.U32 R10, R10, 0x2, RZ ;  /* 0x000000020a0a7824 */ /* 0x000fe200078e00ff */
[----:B------:R-:W-:Y:S01]  /*1430*/  LEA.HI R5, R5, R4, RZ, 0x3 ;  /* 0x0000000405057211 */ /* 0x000fe200078f18ff */
[----:B------:R-:W-:Y:S01]  /*1440*/  IMAD.U32 R14, RZ, RZ, UR38 ;  /* 0x00000026ff0e7e24 */ /* 0x000fe2000f8e00ff */
[----:B------:R-:W-:Y:S01]  /*1450*/  LOP3.LUT R11, R6, 0x8, R11, 0xf8, !PT ;  /* 0x00000008060b7812 */ /* 0x000fe200078ef80b */
[----:B------:R-:W-:Y:S01]  /*1460*/  IMAD.MOV.U32 R7, RZ, RZ, RZ ;  /* 0x000000ffff077224 */ /* 0x000fe200078e00ff */
[----:B------:R-:W-:Y:S01]  /*1470*/  SHF.R.U32.HI R0, RZ, 0x3, R6 ;  /* 0x00000003ff007819 */ /* 0x000fe20000011606 */
[----:B------:R-:W-:Y:S01]  /*1480*/  IMAD.MOV.U32 R2, RZ, RZ, RZ ;  /* 0x000000ffff027224 */ /* 0x000fe200078e00ff */
[----:B------:R-:W-:-:S02]  /*1490*/  LOP3.LUT R5, R5, 0xfffffff8, RZ, 0xc0, !PT ;  /* 0xfffffff805057812 */ /* 0x000fc400078ec0ff */
[----:B------:R-:W-:Y:S02]  /*14a0*/  CS2R R116, SRZ ;  /* 0x0000000000747805 */ /* 0x000fe4000001ff00 */
[----:B------:R-:W-:Y:S02]  /*14b0*/  LOP3.LUT R0, R11, R0, RZ, 0x3c, !PT ;  /* 0x000000000b007212 */ /* 0x000fe400078e3cff */
[----:B------:R-:W-:Y:S02]  /*14c0*/  CS2R R114, SRZ ;  /* 0x0000000000727805 */ /* 0x000fe4000001ff00 */
[----:B------:R-:W-:Y:S01]  /*14d0*/  SEL R16, R16, 0xffffffe0, !P0 ;  /* 0xffffffe010107807 */ /* 0x000fe20004000000 */
[----:B------:R-:W-:Y:S01]  /*14e0*/  IMAD.IADD R6, R4, 0x1, -R5 ;  /* 0x0000000104067824 */ /* 0x000fe200078e0a05 */
[----:B------:R-:W-:Y:S01]  /*14f0*/  CS2R R112, SRZ ;  /* 0x0000000000707805 */ /* 0x000fe2000001ff00 */
[----:B------:R-:W-:Y:S01]  /*1500*/  IMAD.IADD R9, R9, 0x1, R0 ;  /* 0x0000000109097824 */ /* 0x000fe200078e0200 */
[----:B------:R-:W-:Y:S01]  /*1510*/  CS2R R110, SRZ ;  /* 0x00000000006e7805 */ /* 0x000fe2000001ff00 */
[----:B------:R-:W-:Y:S01]  /*1520*/  IMAD.SHL.U32 R0, R15, 0x4, RZ ;  /* 0x000000040f007824 */ /* 0x000fe200078e00ff */
[----:B------:R-:W-:Y:S01]  /*1530*/  CS2R R108, SRZ ;  /* 0x00000000006c7805 */ /* 0x000fe2000001ff00 */
[----:B------:R-:W-:Y:S01]  /*1540*/  IMAD R6, R3, 0x10, R6 ;  /* 0x0000001003067824 */ /* 0x000fe200078e0206 */
[----:B------:R-:W-:Y:S01]  /*1550*/  LEA R9, R9, UR37, 0x1 ;  /* 0x0000002509097c11 */ /* 0x000fe2000f8e08ff */
[----:B------:R-:W-:Y:S01]  /*1560*/  IMAD.MOV.U32 R4, RZ, RZ, RZ ;  /* 0x000000ffff047224 */ /* 0x000fe200078e00ff */
[----:B------:R-:W-:-:S02]  /*1570*/  CS2R R106, SRZ ;  /* 0x00000000006a7805 */ /* 0x000fc4000001ff00 */
[----:B------:R-:W-:Y:S02]  /*1580*/  CS2R R104, SRZ ;  /* 0x0000000000687805 */ /* 0x000fe4000001ff00 */
[----:B------:R-:W-:Y:S02]  /*1590*/  CS2R R102, SRZ ;  /* 0x0000000000667805 */ /* 0x000fe4000001ff00 */
[----:B------:R-:W-:Y:S01]  /*15a0*/  CS2R R100, SRZ ;  /* 0x0000000000647805 */ /* 0x000fe2000001ff00 */
[----:B-1----:R-:W-:Y:S01]  /*15b0*/  IMAD R13, R13, -0x60, RZ ;  /* 0xffffffa00d0d7824 */ /* 0x002fe200078e02ff */
[----:B------:R-:W-:Y:S02]  /*15c0*/  CS2R R98, SRZ ;  /* 0x0000000000627805 */ /* 0x000fe4000001ff00 */
[----:B------:R-:W-:Y:S02]  /*15d0*/  CS2R R96, SRZ ;  /* 0x0000000000607805 */ /* 0x000fe4000001ff00 */
[----:B------:R-:W-:Y:S01]  /*15e0*/  CS2R R94, SRZ ;  /* 0x00000000005e7805 */ /* 0x000fe2000001ff00 */
[C---:B------:R-:W-:Y:S01]  /*15f0*/  IMAD.IADD R11, R13.reuse, 0x1, -R10 ;  /* 0x000000010d0b7824 */ /* 0x040fe200078e0a0a */
[----:B------:R-:W-:-:S02]  /*1600*/  IADD3.X R5, R13, UR4, RZ, PT, !PT ;  /* 0x000000040d057c10 */ /* 0x000fc4000bffe4ff */
[----:B------:R-:W-:Y:S02]  /*1610*/  CS2R R92, SRZ ;  /* 0x00000000005c7805 */ /* 0x000fe4000001ff00 */
[----:B------:R-:W-:Y:S02]  /*1620*/  IADD3 R12, -R10, UR4, R13 ;  /* 0x000000040a0c7c10 */ /* 0x000fe4000fffe10d */
[----:B------:R-:W-:Y:S02]  /*1630*/  CS2R R90, SRZ ;  /* 0x00000000005a7805 */ /* 0x000fe4000001ff00 */
[----:B------:R-:W-:Y:S02]  /*1640*/  IADD3 R5, R5, -UR5, -R10 ;  /* 0x8000000505057c10 */ /* 0x000fe4000fffe80a */
        /* <DEDUP_REMOVED lines=36> */
.L_x_1519:
[----:B------:R-:W-:-:S13]  /*1890*/  ISETP.NE.AND P0, PT, R14, 0x3, PT ;  /* 0x000000030e00780c */ /* 0x000fda0003f05270 */
[----:B------:R-:W-:Y:S05]  /*18a0*/  @!P0 BRA `(.L_x_1501) ;  /* 0x0000000000048947 */ /* 0x000fea0003800000 */
[----:B------:R-:W-:Y:S01]  /*18b0*/  BPT.TRAP 0x1 ;  /* 0x000000040000795c */ /* 0x000fe20000300000 */
.L_x_1501:
[----:B------:R-:W-:Y:S02]  /*18c0*/  LEA R3, R2, UR37, 0x3 ;  /* 0x0000002502037c11 */ /* 0x000fe4000f8e18ff */
[----:B------:R-:W-:-:S04]  /*18d0*/  SHF.L.U32 R16, R7, 0x1f, RZ ;  /* 0x0000001f07107819 */ /* 0x000fc800000006ff */
[----:B------:R1:W2:Y:S01]  /*18e0*/  SYNCS.PHASECHK.TRANS64.TRYWAIT P1, [R3+URZ+0x36410], R16 ;  /* 0x03641010030075a7 */ /* 0x0002a2000802017f */
[----:B------:R-:W-:Y:S05]  /*18f0*/  @!P0 BRA `(.L_x_1502) ;  /* 0x0000000000048947 */ /* 0x000fea0003800000 */
[----:B------:R-:W-:Y:S01]  /*1900*/  BPT.TRAP 0x1 ;  /* 0x000000040000795c */ /* 0x000fe20000300000 */
.L_x_1502:
[----:B--2---:R-:W-:Y:S05]  /*1910*/  @P1 BRA `(.L_x_1503) ;  /* 0x0000000000081947 */ /* 0x004fea0003800000 */
[----:B------:R-:W2:Y:S02]  /*1920*/  SYNCS.PHASECHK.TRANS64.TRYWAIT P1, [R3+URZ+0x36410], R16 ;  /* 0x03641010030075a7 */ /* 0x000ea4000802017f */
[----:B--2---:R-:W-:Y:S05]  /*1930*/  @!P1 BRA `(.L_x_1504) ;  /* 0x0000006400b09947 */ /* 0x004fea0003800000 */
.L_x_1503:
        /* <DEDUP_REMOVED lines=103> */
.L_x_1505:
[----:B-12---:R-:W-:-:S04]  /*1fb0*/  SHF.L.U32 R16, R4, 0x1f, RZ ;  /* 0x0000001f04107819 */ /* 0x006fc800000006ff */
[----:B------:R1:W2:Y:S01]  /*1fc0*/  SYNCS.PHASECHK.TRANS64.TRYWAIT P1, [UR37+0x36430], R16 ;  /* 0x03643010ff0075a7 */ /* 0x0002a20008020165 */
[----:B------:R-:W-:Y:S05]  /*1fd0*/  @!P0 BRA `(.L_x_1506) ;  /* 0x0000000000048947 */ /* 0x000fea0003800000 */
[----:B------:R-:W-:Y:S01]  /*1fe0*/  BPT.TRAP 0x1 ;  /* 0x000000040000795c */ /* 0x000fe20000300000 */
.L_x_1506:
[----:B--2---:R-:W-:Y:S05]  /*1ff0*/  @P1 BRA `(.L_x_1507) ;  /* 0x0000000000081947 */ /* 0x004fea0003800000 */
[----:B------:R-:W2:Y:S02]  /*2000*/  SYNCS.PHASECHK.TRANS64.TRYWAIT P1, [UR37+0x36430], R16 ;  /* 0x03643010ff0075a7 */ /* 0x000ea40008020165 */
[----:B--2---:R-:W-:Y:S05]  /*2010*/  @!P1 BRA `(.L_x_1508) ;  /* 0x00000060000c9947 */ /* 0x004fea0003800000 */
.L_x_1507:
        /* <DEDUP_REMOVED lines=11> */
[----:B-12---:R-:W-:Y:S01]  /*20d0*/  VIADDMNMX R16, R18, R19, R12, PT ;  /* 0x0000001312107246 */ /* 0x006fe2000380010c */
        /* <DEDUP_REMOVED lines=102> */
.L_x_1511:
[----:B------:R-:W-:-:S06]  /*2740*/  UISETP.NE.AND UP0, UPT, UR44, 0x1, UPT ;  /* 0x000000012c00788c */ /* 0x000fcc000bf05270 */
[----:B------:R-:W-:-:S05]  /*2750*/  PLOP3.LUT P1, PT, PT, PT, UP0, 0x80, 0x0 ;  /* 0x000000000000781c */ /* 0x000fca0003f2f008 */
[----:B------:R-:W-:-:S08]  /*2760*/  @UP0 ULDC UR5, c[0x0][0x754] ;  /* 0x0001d50000050ab9 */ /* 0x000fd00000000800 */
[----:B------:R-:W-:Y:S01]  /*2770*/  @P1 IMAD.HI.U32 R15, R22, UR5, RZ ;  /* 0x00000005160f1c27 */ /* 0x000fe2000f8e00ff */
[----:B------:R-:W-:-:S04]  /*2780*/  @UP0 ULDC UR5, c[0x0][0x758] ;  /* 0x0001d60000050ab9 */ /* 0x000fc80000000800 */
[----:B------:R-:W-:-:S07]  /*2790*/  @P1 SHF.R.U32.HI R22, RZ, UR5, R15 ;  /* 0x00000005ff161c19 */ /* 0x000fce000801160f */
.L_x_1512:
[----:B------:R-:W-:Y:S05]  /*27a0*/  BSYNC B0 ;  /* 0x0000000000007941 */ /* 0x000fea0003800000 */
.L_x_1510:
[----:B------:R-:W-:Y:S01]  /*27b0*/  IMAD R22, R22, UR44, R11 ;  /* 0x0000002c16167c24 */ /* 0x000fe2000f8e020b */
[----:B------:R-:W-:-:S04]  /*27c0*/  IADD3 R15, R18, UR4, R5 ;  /* 0x00000004120f7c10 */ /* 0x000fc8000fffe005 */
[----:B------:R-:W-:Y:S02]  /*27d0*/  VIADDMNMX R16, R22, UR44, R16, PT ;  /* 0x0000002c16107c46 */ /* 0x000fe4000b800110 */
[----:B------:R-:W-:-:S07]  /*27e0*/  VIMNMX R15, R15, R22, !PT ;  /* 0x000000160f0f7248 */ /* 0x000fce0007fe0100 */
.L_x_1509:
[C---:B------:R-:W-:Y:S01]  /*27f0*/  ISETP.GE.AND P1, PT, R13.reuse, 0x1, PT ;  /* 0x000000010d00780c */ /* 0x040fe20003f26270 */
[----:B------:R-:W-:Y:S01]  /*2800*/  VIADD R18, R18, 0x8 ;  /* 0x0000000812127836 */ /* 0x000fe20000000000 */
[----:B------:R-:W-:Y:S02]  /*2810*/  ISETP.GE.AND P2, PT, R13, 0x2, PT ;  /* 0x000000020d00780c */ /* 0x000fe40003f46270 */
[----:B------:R-:W-:Y:S01]  /*2820*/  ISETP.GT.AND P5, PT, R15, RZ, !P1 ;  /* 0x000000ff0f00720c */ /* 0x000fe20004fa4270 */
[----:B------:R-:W-:Y:S01]  /*2830*/  IMAD.IADD R17, R17, 0x1, R18 ;  /* 0x0000000111117824 */ /* 0x000fe200078e0212 */
[----:B------:R-:W-:Y:S02]  /*2840*/  ISETP.GT.AND P6, PT, R15, 0x1, !P2 ;  /* 0x000000010f00780c */ /* 0x000fe400057c4270 */
[----:B------:R-:W-:Y:S02]  /*2850*/  ISETP.LT.OR P5, PT, R16, 0x1, P5 ;  /* 0x000000011000780c */ /* 0x000fe40002fa1670 */
[----:B------:R-:W-:-:S02]  /*2860*/  ISETP.GE.AND P3, PT, R13, 0x9, PT ;  /* 0x000000090d00780c */ /* 0x000fc40003f66270 */
[----:B------:R-:W-:Y:S02]  /*2870*/  ISETP.LT.OR P6, PT, R16, 0x2, P6 ;  /* 0x000000021000780c */ /* 0x000fe400037c1670 */
[----:B------:R-:W-:Y:S02]  /*2880*/  FSEL R136, R136, -INF , !P5 ;  /* 0xff80000088887808 */ /* 0x000fe40006800000 */
[----:B------:R-:W-:Y:S02]  /*2890*/  ISETP.GE.AND P4, PT, R13, 0xa, PT ;  /* 0x0000000a0d00780c */ /* 0x000fe40003f86270 */
[----:B------:R-:W-:Y:S02]  /*28a0*/  ISETP.GT.AND P5, PT, R15, 0x8, !P3 ;  /* 0x000000080f00780c */ /* 0x000fe40005fa4270 */
        /* <DEDUP_REMOVED lines=8> */
[----:B------:R-:W-:Y:S02]  /*2930*/  VIADDMNMX R19, R18, R19, R12, PT ;  /* 0x0000001312137246 */ /* 0x000fe4000380010c */
[----:B------:R-:W-:-:S04]  /*2940*/  ISETP.LT.OR P6, PT, R16, 0x11, P6 ;  /* 0x000000111000780c */ /* 0x000fc800037c1670 */
[----:B------:R-:W-:Y:S02]  /*2950*/  FSEL R144, R144, -INF , !P6 ;  /* 0xff80000090907808 */ /* 0x000fe40007000000 */
[----:B------:R-:W-:-:S04]  /*2960*/  ISETP.GE.AND P6, PT, R13, 0x12, PT ;  /* 0x000000120d00780c */ /* 0x000fc80003fc6270 */
[----:B------:R-:W-:-:S04]  /*2970*/  ISETP.GT.AND P6, PT, R15, 0x11, !P6 ;  /* 0x000000110f00780c */ /* 0x000fc800077c4270 */
        /* <DEDUP_REMOVED lines=10> */
[----:B------:R-:W-:-:S13]  /*2a20*/  PLOP3.LUT P6, PT, PT, PT, UP1, 0x40, 0x0 ;  /* 0x000000000000781c */ /* 0x000fda0003fce818 */
        /* <DEDUP_REMOVED lines=16> */
.L_x_1515:
[----:B------:R-:W-:-:S06]  /*2b30*/  UISETP.NE.AND UP0, UPT, UR44, 0x1, UPT ;  /* 0x000000012c00788c */ /* 0x000fcc000bf05270 */
[----:B------:R-:W-:-:S05]  /*2b40*/  PLOP3.LUT P6, PT, PT, PT, UP0, 0x80, 0x0 ;  /* 0x000000000000781c */ /* 0x000fca0003fcf008 */
[----:B------:R-:W-:-:S08]  /*2b50*/  @UP0 ULDC UR4, c[0x0][0x754] ;  /* 0x0001d50000040ab9 */ /* 0x000fd00000000800 */
[----:B------:R-:W-:Y:S01]  /*2b60*/  @P6 IMAD.HI.U32 R15, R18, UR4, RZ ;  /* 0x00000004120f6c27 */ /* 0x000fe2000f8e00ff */
[----:B------:R-:W-:Y:S01]  /*2b70*/  PLOP3.LUT P6, PT, PT, PT, UP0, 0x80, 0x0 ;  /* 0x000000000000781c */ /* 0x000fe20003fcf008 */
[----:B------:R-:W-:-:S12]  /*2b80*/  @UP0 ULDC UR4, c[0x0][0x758] ;  /* 0x0001d60000040ab9 */ /* 0x000fd80000000800 */
[----:B------:R-:W-:-:S07]  /*2b90*/  @P6 SHF.R.U32.HI R18, RZ, UR4, R15 ;  /* 0x00000004ff126c19 */ /* 0x000fce000801160f */
.L_x_1516:
[----:B------:R-:W-:Y:S05]  /*2ba0*/  BSYNC B0 ;  /* 0x0000000000007941 */ /* 0x000fea0003800000 */
.L_x_1514:
[----:B------:R-:W-:-:S05]  /*2bb0*/  IMAD R18, R18, UR44, R11 ;  /* 0x0000002c12127c24 */ /* 0x000fca000f8e020b */
[----:B------:R-:W-:Y:S02]  /*2bc0*/  VIMNMX R17, R17, R18, !PT ;  /* 0x0000001211117248 */ /* 0x000fe40007fe0100 */
[----:B------:R-:W-:-:S07]  /*2bd0*/  VIADDMNMX R19, R18, UR44, R19, PT ;  /* 0x0000002c12137c46 */ /* 0x000fce000b800113 */
.L_x_1513:
[----:B------:R-:W-:Y:S01]  /*2be0*/  ISETP.GT.AND P3, PT, R17, 0x8, !P3 ;  /* 0x000000081100780c */ /* 0x000fe20005f64270 */
[--C-:B----4-:R-:W-:Y:S01]  /*2bf0*/  FFMA.FTZ R18, R136, UR45, -R21.reuse ;  /* 0x0000002d88127c23 */ /* 0x110fe20008010815 */
[--C-:B------:R-:W-:Y:S01]  /*2c00*/  FFMA.FTZ R136, R144, UR45, -R21.reuse ;  /* 0x0000002d90887c23 */ /* 0x100fe20008010815 */
[----:B------:R-:W-:Y:S01]  /*2c10*/  LEA R144, R6, UR37, 0x2 ;  /* 0x0000002506907c11 */ /* 0x000fe2000f8e10ff */
[--C-:B------:R-:W-:Y:S01]  /*2c20*/  FFMA.FTZ R23, R22, UR45, -R21.reuse ;  /* 0x0000002d16177c23 */ /* 0x100fe20008010815 */
[----:B------:R-:W-:Y:S01]  /*2c30*/  ISETP.LT.OR P3, PT, R19, 0x9, P3 ;  /* 0x000000091300780c */ /* 0x000fe20001f61670 */
[--C-:B------:R-:W-:Y:S01]  /*2c40*/  FFMA.FTZ R22, R140, UR45, -R21.reuse ;  /* 0x0000002d8c167c23 */ /* 0x100fe20008010815 */
[----:B------:R-:W-:Y:S01]  /*2c50*/  ISETP.GT.AND P2, PT, R17, 0x1, !P2 ;  /* 0x000000011100780c */ /* 0x000fe20005744270 */
[--C-:B------:R-:W-:Y:S01]  /*2c60*/  FFMA.FTZ R137, R154, UR45, -R21.reuse ;  /* 0x0000002d9a897c23 */ /* 0x100fe20008010815 */
[----:B------:R-:W-:Y:S01]  /*2c70*/  FSEL R15, R142, -INF , !P3 ;  /* 0xff8000008e0f7808 */ /* 0x000fe20005800000 */
[--C-:B------:R-:W-:Y:S01]  /*2c80*/  FFMA.FTZ R141, R156, UR45, -R21.reuse ;  /* 0x0000002d9c8d7c23 */ /* 0x100fe20008010815 */
[----:B------:R-:W1:Y:S01]  /*2c90*/  LDS R142, [R144+0x30200] ;  /* 0x03020000908e7984 */ /* 0x000e620000000800 */
[--C-:B------:R-:W-:Y:S01]  /*2ca0*/  FFMA.FTZ R140, R148, UR45, -R21.reuse ;  /* 0x0000002d948c7c23 */ /* 0x100fe20008010815 */
[----:B------:R-:W-:Y:S01]  /*2cb0*/  ISETP.LT.OR P2, PT, R19, 0x2, P2 ;  /* 0x000000021300780c */ /* 0x000fe20001741670 */
[----:B------:R-:W-:Y:S01]  /*2cc0*/  FFMA.FTZ R21, R16, UR45, -R21 ;  /* 0x0000002d10157c23 */ /* 0x000fe20008010815 */
[----:B------:R-:W-:Y:S01]  /*2cd0*/  ISETP.GE.AND P6, PT, R13, 0x12, PT ;  /* 0x000000120d00780c */ /* 0x000fe20003fc6270 */
[----:B------:R2:W3:Y:S01]  /*2ce0*/  LDS R16, [R144+0x30220] ;  /* 0x0302200090107984 */ /* 0x0004e20000000800 */
[----:B------:R-:W-:Y:S01]  /*2cf0*/  FSEL R139, R139, -INF , !P2 ;  /* 0xff8000008b8b7808 */ /* 0x000fe20005000000 */
[--C-:B-----5:R-:W-:Y:S01]  /*2d00*/  FFMA.FTZ R15, R15, UR45, -R20.reuse ;  /* 0x0000002d0f0f7c23 */ /* 0x120fe20008010814 */
[C---:B------:R-:W-:Y:S01]  /*2d10*/  ISETP.GT.AND P2, PT, R17.reuse, 0x11, !P6 ;  /* 0x000000111100780c */ /* 0x040fe20007744270 */
[----:B------:R-:W4:Y:S01]  /*2d20*/  MUFU.EX2 R18, R18 ;  /* 0x0000001200127308 */ /* 0x000f220000000800 */
[----:B------:R-:W-:Y:S01]  /*2d30*/  ISETP.GT.AND P4, PT, R17, 0x9, !P4 ;  /* 0x000000091100780c */ /* 0x000fe20006784270 */
[--C-:B------:R-:W-:Y:S01]  /*2d40*/  FFMA.FTZ R139, R139, UR45, -R20.reuse ;  /* 0x0000002d8b8b7c23 */ /* 0x100fe20008010814 */
[C---:B------:R-:W-:Y:S01]  /*2d50*/  ISETP.GE.AND P3, PT, R13.reuse, 0x19, PT ;  /* 0x000000190d00780c */ /* 0x040fe20003f66270 */
[----:B------:R-:W-:Y:S01]  /*2d60*/  USHF.R.U32.HI UR6, URZ, 0x4, UR42 ;  /* 0x000000043f067899 */ /* 0x000fe2000801162a */
[----:B------:R-:W-:Y:S01]  /*2d70*/  ISETP.GE.AND P6, PT, R13, 0x1a, PT ;  /* 0x0000001a0d00780c */ /* 0x000fe20003fc6270 */
[----:B------:R-:W-:Y:S01]  /*2d80*/  UMOV UR11, 0x80000020 ;  /* 0x80000020000b7882 */ /* 0x000fe20000000000 */
[C---:B------:R-:W-:Y:S01]  /*2d90*/  ISETP.GT.AND P5, PT, R17.reuse, 0x10, !P5 ;  /* 0x000000101100780c */ /* 0x040fe20006fa4270 */
[----:B------:R-:W5:Y:S01]  /*2da0*/  MUFU.EX2 R23, R23 ;  /* 0x0000001700177308 */ /* 0x000f620000000800 */
[C---:B------:R-:W-:Y:S01]  /*2db0*/  ISETP.GT.AND P3, PT, R17.reuse, 0x18, !P3 ;  /* 0x000000181100780c */ /* 0x040fe20005f64270 */
[----:B------:R-:W-:Y:S01]  /*2dc0*/  ULOP3.LUT UR6, UR6, 0x3fff, URZ, 0xc0, !UPT ;  /* 0x00003fff06067892 */ /* 0x000fe2000f8ec03f */
[C---:B------:R-:W-:Y:S01]  /*2dd0*/  ISETP.GT.AND P1, PT, R17.reuse, RZ, !P1 ;  /* 0x000000ff1100720c */ /* 0x040fe20004f24270 */
[----:B------:R-:W-:Y:S01]  /*2de0*/  UMOV UR9, 0x40000040 ;  /* 0x4000004000097882 */ /* 0x000fe20000000000 */
[----:B------:R-:W-:Y:S01]  /*2df0*/  ISETP.GT.AND P6, PT, R17, 0x19, !P6 ;  /* 0x000000191100780c */ /* 0x000fe200077c4270 */
[----:B------:R-:W-:Y:S01]  /*2e00*/  ULOP3.LUT UR12, UR6, 0x1000000, URZ, 0xfc, !UPT ;  /* 0x01000000060c7892 */ /* 0x000fe2000f8efc3f */
[C---:B------:R-:W-:Y:S01]  /*2e10*/  ISETP.LT.OR P4, PT, R19.reuse, 0xa, P4 ;  /* 0x0000000a1300780c */ /* 0x040fe20002781670 */
[----:B------:R2:W-:Y:S01]  /*2e20*/  MUFU.EX2 R17, R139 ;  /* 0x0000008b00117308 */ /* 0x0005e20000000800 */
[C---:B------:R-:W-:Y:S01]  /*2e30*/  ISETP.LT.OR P5, PT, R19.reuse, 0x11, P5 ;  /* 0x000000111300780c */ /* 0x040fe20002fa1670 */
[----:B------:R-:W-:Y:S01]  /*2e40*/  UMOV UR13, 0x80000020 ;  /* 0x80000020000d7882 */ /* 0x000fe20000000000 */
[----:B------:R-:W-:Y:S01]  /*2e50*/  ISETP.LT.OR P2, PT, R19, 0x12, P2 ;  /* 0x000000121300780c */ /* 0x000fe20001741670 */
[----:B------:R-:W-:Y:S01]  /*2e60*/  UMOV UR15, 0x40000040 ;  /* 0x40000040000f7882 */ /* 0x000fe20000000000 */
[----:B------:R-:W-:Y:S01]  /*2e70*/  FSEL R143, R143, -INF , !P4 ;  /* 0xff8000008f8f7808 */ /* 0x000fe20006000000 */
[----:B------:R-:W-:Y:S01]  /*2e80*/  UMOV UR10, UR12 ;  /* 0x0000000c000a7c82 */ /* 0x000fe20008000000 */
[C---:B------:R-:W-:Y:S01]  /*2e90*/  ISETP.LT.OR P3, PT, R19.reuse, 0x19, P3 ;  /* 0x000000191300780c */ /* 0x040fe20001f61670 */
[----:B------:R-:W5:Y:S01]  /*2ea0*/  MUFU.EX2 R15, R15 ;  /* 0x0000000f000f7308 */ /* 0x000f620000000800 */
[----:B------:R-:W-:Y:S01]  /*2eb0*/  ISETP.LT.OR P1, PT, R19, 0x1, P1 ;  /* 0x000000011300780c */ /* 0x000fe20000f21670 */
[----:B------:R-:W-:Y:S01]  /*2ec0*/  FFMA.FTZ R143, R143, UR45, -R20 ;  /* 0x0000002d8f8f7c23 */ /* 0x000fe20008010814 */
[----:B------:R-:W-:-:S02]  /*2ed0*/  ISETP.LT.OR P6, PT, R19, 0x1a, P6 ;  /* 0x0000001a1300780c */ /* 0x000fc400037c1670 */
[----:B------:R-:W-:Y:S02]  /*2ee0*/  FSEL R19, R146, -INF , !P5 ;  /* 0xff80000092137808 */ /* 0x000fe40006800000 */
[----:B--2---:R-:W-:Y:S01]  /*2ef0*/  FSEL R139, R150, -INF , !P3 ;  /* 0xff800000968b7808 */ /* 0x004fe20005800000 */
[----:B------:R2:W-:Y:S01]  /*2f00*/  MUFU.EX2 R144, R143 ;  /* 0x0000008f00907308 */ /* 0x0005e20000000800 */
[----:B------:R-:W-:Y:S01]  /*2f10*/  FSEL R151, R151, -INF , !P6 ;  /* 0xff80000097977808 */ /* 0x000fe20007000000 */
[--C-:B------:R-:W-:Y:S01]  /*2f20*/  FFMA.FTZ R148, R19, UR45, -R20.reuse ;  /* 0x0000002d13947c23 */ /* 0x100fe20008010814 */
[----:B------:R-:W-:Y:S01]  /*2f30*/  FSEL R19, R138, -INF , !P1 ;  /* 0xff8000008a137808 */ /* 0x000fe20004800000 */
[--C-:B------:R-:W-:Y:S01]  /*2f40*/  FFMA.FTZ R146, R139, UR45, -R20.reuse ;  /* 0x0000002d8b927c23 */ /* 0x100fe20008010814 */
[----:B------:R-:W-:Y:S01]  /*2f50*/  FSEL R147, R147, -INF , !P2 ;  /* 0xff80000093937808 */ /* 0x000fe20005000000 */
[----:B------:R-:W-:Y:S01]  /*2f60*/  FFMA.FTZ R139, R151, UR45, -R20 ;  /* 0x0000002d978b7c23 */ /* 0x000fe20008010814 */
[----:B-1----:R-:W-:Y:S01]  /*2f70*/  FADD.FTZ R145, R124, -R142 ;  /* 0x8000008e7c917221 */ /* 0x002fe20000010000 */
[----:B------:R-:W-:Y:S01]  /*2f80*/  FFMA.FTZ R19, R19, UR45, -R20 ;  /* 0x0000002d13137c23 */ /* 0x000fe20008010814 */
[--C-:B--2---:R-:W-:Y:S01]  /*2f90*/  FADD.FTZ R143, R120, -R142.reuse ;  /* 0x8000008e788f7221 */ /* 0x104fe20000010000 */
[--C-:B------:R-:W-:Y:S01]  /*2fa0*/  FADD.FTZ R120, R125, -R142.reuse ;  /* 0x8000008e7d787221 */ /* 0x100fe20000010000 */
[----:B------:R-:W-:Y:S01]  /*2fb0*/  FADD.FTZ R125, R128, -R142 ;  /* 0x8000008e807d7221 */ /* 0x000fe20000010000 */
[----:B------:R-:W-:Y:S01]  /*2fc0*/  FFMA.FTZ R147, R147, UR45, -R20 ;  /* 0x0000002d93937c23 */ /* 0x000fe20008010814 */
[--C-:B------:R-:W-:Y:S01]  /*2fd0*/  FADD.FTZ R128, R129, -R142.reuse ;  /* 0x8000008e81807221 */ /* 0x100fe20000010000 */
[--C-:B------:R-:W-:Y:S01]  /*2fe0*/  FADD.FTZ R20, R121, -R142.reuse ;  /* 0x8000008e79147221 */ /* 0x100fe20000010000 */
[--C-:B------:R-:W-:Y:S01]  /*2ff0*/  FADD.FTZ R129, R132, -R142.reuse ;  /* 0x8000008e84817221 */ /* 0x100fe20000010000 */
[----:B------:R-:W1:Y:S01]  /*3000*/  MUFU.EX2 R22, R22 ;  /* 0x0000001600167308 */ /* 0x000e620000000800 */
[----:B------:R-:W-:Y:S01]  /*3010*/  FADD.FTZ R142, R133, -R142 ;  /* 0x8000008e858e7221 */ /* 0x000fe20000010000 */
[--C-:B---3--:R-:W-:Y:S01]  /*3020*/  FADD.FTZ R132, R123, -R16.reuse ;  /* 0x800000107b847221 */ /* 0x108fe20000010000 */
[--C-:B------:R-:W-:Y:S01]  /*3030*/  FADD.FTZ R126, R126, -R16.reuse ;  /* 0x800000107e7e7221 */ /* 0x100fe20000010000 */
[--C-:B------:R-:W-:Y:S01]  /*3040*/  FADD.FTZ R123, R130, -R16.reuse ;  /* 0x80000010827b7221 */ /* 0x100fe20000010000 */
[--C-:B------:R-:W-:Y:S01]  /*3050*/  FADD.FTZ R130, R131, -R16.reuse ;  /* 0x8000001083827221 */ /* 0x100fe20000010000 */
[--C-:B------:R-:W-:Y:S01]  /*3060*/  FADD.FTZ R122, R122, -R16.reuse ;  /* 0x800000107a7a7221 */ /* 0x100fe20000010000 */
[--C-:B------:R-:W-:Y:S01]  /*3070*/  FADD.FTZ R127, R127, -R16.reuse ;  /* 0x800000107f7f7221 */ /* 0x100fe20000010000 */
[----:B------:R-:W2:Y:S01]  /*3080*/  MUFU.EX2 R137, R137 ;  /* 0x0000008900897308 */ /* 0x000ea20000000800 */
[--C-:B------:R-:W-:Y:S01]  /*3090*/  FADD.FTZ R131, R134, -R16.reuse ;  /* 0x8000001086837221 */ /* 0x100fe20000010000 */
[----:B------:R-:W-:Y:S01]  /*30a0*/  FADD.FTZ R135, R135, -R16 ;  /* 0x8000001087877221 */ /* 0x000fe20000010000 */
[----:B----4-:R-:W-:Y:S01]  /*30b0*/  FMUL.FTZ R143, R18, R143 ;  /* 0x0000008f128f7220 */ /* 0x010fe20000410000 */
[----:B-----5:R-:W-:Y:S01]  /*30c0*/  F2FP.F16.F32.PACK_AB R16, R23, R18 ;  /* 0x000000121710723e */ /* 0x020fe200000000ff */
[----:B------:R-:W-:Y:S01]  /*30d0*/  FMUL.FTZ R126, R15, R126 ;  /* 0x0000007e0f7e7220 */ /* 0x000fe20000410000 */
[----:B------:R-:W-:Y:S01]  /*30e0*/  FMUL.FTZ R134, R23, R20 ;  /* 0x0000001417867220 */ /* 0x000fe20000410000 */
[----:B------:R-:W-:Y:S01]  /*30f0*/  R2UR UR7, R8 ;  /* 0x00000000080772ca */ /* 0x000fe200000e0000 */
[----:B------:R-:W3:Y:S01]  /*3100*/  MUFU.EX2 R140, R140 ;  /* 0x0000008c008c7308 */ /* 0x000ee20000000800 */
[----:B-1----:R-:W-:Y:S01]  /*3110*/  FMUL.FTZ R145, R22, R145 ;  /* 0x0000009116917220 */ /* 0x002fe20000410000 */
[----:B------:R-:W-:-:S06]  /*3120*/  FMUL.FTZ R127, R144, R127 ;  /* 0x0000007f907f7220 */ /* 0x000fcc0000410000 */
[----:B------:R-:W1:Y:S01]  /*3130*/  MUFU.EX2 R21, R21 ;  /* 0x0000001500157308 */ /* 0x000e620000000800 */
[C---:B--2---:R-:W-:Y:S01]  /*3140*/  F2FP.F16.F32.PACK_AB R18, R137.reuse, R22 ;  /* 0x000000168912723e */ /* 0x044fe200000000ff */
[----:B------:R-:W-:Y:S02]  /*3150*/  FMUL.FTZ R120, R137, R120 ;  /* 0x0000007889787220 */ /* 0x000fe40000410000 */
[----:B------:R-:W-:Y:S02]  /*3160*/  ULEA UR4, UR7, UR37, 0xd ;  /* 0x0000002507047291 */ /* 0x000fe4000f8e683f */
[----:B------:R-:W-:Y:S02]  /*3170*/  UIMAD UR7, UR7, 0x3000, UR37 ;  /* 0x00003000070778a4 */ /* 0x000fe4000f8e0225 */
[----:B------:R2:W4:Y:S01]  /*3180*/  MUFU.EX2 R133, R19 ;  /* 0x0000001300857308 */ /* 0x0005220000000800 */
[----:B---3--:R-:W-:Y:S01]  /*3190*/  FMUL.FTZ R129, R140, R129 ;  /* 0x000000818c817220 */ /* 0x008fe20000410000 */
[----:B------:R-:W-:-:S02]  /*31a0*/  UIADD3 UR5, UR4, 0x2a000, URZ ;  /* 0x0002a00004057890 */ /* 0x000fc4000fffe03f */
[----:B------:R-:W-:Y:S02]  /*31b0*/  USHF.R.U32.HI UR7, URZ, 0x4, UR7 ;  /* 0x000000043f077899 */ /* 0x000fe40008011607 */
[----:B------:R-:W-:Y:S02]  /*31c0*/  USHF.R.U32.HI UR5, URZ, 0x4, UR5 ;  /* 0x000000043f057899 */ /* 0x000fe40008011605 */
[----:B------:R-:W3:Y:S01]  /*31d0*/  MUFU.EX2 R136, R136 ;  /* 0x0000008800887308 */ /* 0x000ee20000000800 */
[----:B--2---:R-:W-:Y:S01]  /*31e0*/  F2FP.F16.F32.PACK_AB R19, R144, R15 ;  /* 0x0000000f9013723e */ /* 0x004fe200000000ff */
[----:B------:R-:W-:Y:S01]  /*31f0*/  FMUL.FTZ R15, R17, R132 ;  /* 0x00000084110f7220 */ /* 0x000fe20000410000 */
[C---:B-1----:R-:W-:Y:S01]  /*3200*/  FMUL.FTZ R142, R21.reuse, R142 ;  /* 0x0000008e158e7220 */ /* 0x042fe20000410000 */
[----:B------:R-:W-:Y:S01]  /*3210*/  F2FP.F16.F32.PACK_AB R22, R21, R140 ;  /* 0x0000008c1516723e */ /* 0x000fe200000000ff */
[----:B------:R-:W-:Y:S01]  /*3220*/  ULOP3.LUT UR6, UR5, 0x3fff, URZ, 0xc0, !UPT ;  /* 0x00003fff05067892 */ /* 0x000fe2000f8ec03f */
[----:B------:R-:W-:Y:S01]  /*3230*/  R2UR UR5, R152 ;  /* 0x00000000980572ca */ /* 0x000fe200000e0000 */
[----:B------:R-:W-:Y:S01]  /*3240*/  ULOP3.LUT UR14, UR7, 0x3fff, URZ, 0xc0, !UPT ;  /* 0x00003fff070e7892 */ /* 0x000fe2000f8ec03f */
[----:B------:R-:W1:Y:S01]  /*3250*/  MUFU.EX2 R141, R141 ;  /* 0x0000008d008d7308 */ /* 0x000e620000000800 */
[----:B----4-:R-:W-:Y:S01]  /*3260*/  F2FP.F16.F32.PACK_AB R17, R17, R133 ;  /* 0x000000851111723e */ /* 0x010fe200000000ff */
[----:B------:R-:W-:Y:S01]  /*3270*/  BAR.SYNC.DEFER_BLOCKING 0x9, 0x180 ;  /* 0x0246000000007b1d */ /* 0x000fe20000010000 */
[----:B------:R-:W-:-:S05]  /*3280*/  FMUL.FTZ R122, R133, R122 ;  /* 0x0000007a857a7220 */ /* 0x000fca0000410000 */
[----:B------:R-:W2:Y:S01]  /*3290*/  MUFU.EX2 R138, R148 ;  /* 0x00000094008a7308 */ /* 0x000ea20000000800 */
[----:B---3--:R-:W-:Y:S01]  /*32a0*/  FMUL.FTZ R125, R136, R125 ;  /* 0x0000007d887d7220 */ /* 0x008fe20000410000 */
[----:B------:R-:W-:Y:S01]  /*32b0*/  UMOV UR8, UR6 ;  /* 0x0000000600087c82 */ /* 0x000fe20008000000 */
[----:B------:R-:W-:-:S04]  /*32c0*/  USHF.R.U32.HI UR5, URZ, 0x4, UR5 ;  /* 0x000000043f057899 */ /* 0x000fc80008011605 */
[----:B------:R-:W-:Y:S01]  /*32d0*/  ULOP3.LUT UR5, UR5, 0x3fff, URZ, 0xc0, !UPT ;  /* 0x00003fff05057892 */ /* 0x000fe2000f8ec03f */
[----:B------:R-:W3:Y:S01]  /*32e0*/  MUFU.EX2 R121, R147 ;  /* 0x0000009300797308 */ /* 0x000ee20000000800 */
[C---:B-1----:R-:W-:Y:S01]  /*32f0*/  F2FP.F16.F32.PACK_AB R20, R141.reuse, R136 ;  /* 0x000000888d14723e */ /* 0x042fe200000000ff */
[----:B------:R-:W-:-:S06]  /*3300*/  FMUL.FTZ R128, R141, R128 ;  /* 0x000000808d807220 */ /* 0x000fcc0000410000 */
[----:B------:R-:W1:Y:S01]  /*3310*/  MUFU.EX2 R124, R146 ;  /* 0x00000092007c7308 */ /* 0x000e620000000800 */
[----:B--2---:R-:W-:Y:S01]  /*3320*/  FMUL.FTZ R123, R138, R123 ;  /* 0x0000007b8a7b7220 */ /* 0x004fe20000410000 */
[----:B------:R2:W-:Y:S06]  /*3330*/  STSM.16.M88.4 [R9+0x30400], R16 ;  /* 0x0304001009007844 */ /* 0x0005ec0000000200 */
[----:B------:R-:W4:Y:S01]  /*3340*/  MUFU.EX2 R139, R139 ;  /* 0x0000008b008b7308 */ /* 0x000f220000000800 */
[C---:B---3--:R-:W-:Y:S01]  /*3350*/  F2FP.F16.F32.PACK_AB R21, R121.reuse, R138 ;  /* 0x0000008a7915723e */ /* 0x048fe200000000ff */
[----:B------:R-:W-:Y:S01]  /*3360*/  FMUL.FTZ R130, R121, R130 ;  /* 0x0000008279827220 */ /* 0x000fe20000410000 */
[----:B-1----:R-:W-:Y:S01]  /*3370*/  FMUL.FTZ R131, R124, R131 ;  /* 0x000000837c837220 */ /* 0x002fe20000410000 */
[----:B--2---:R-:W-:-:S02]  /*3380*/  F2FP.F16.F32.PACK_AB R16, R134, R143 ;  /* 0x0000008f8610723e */ /* 0x004fc400000000ff */
[----:B------:R-:W-:Y:S02]  /*3390*/  F2FP.F16.F32.PACK_AB R18, R120, R145 ;  /* 0x000000917812723e */ /* 0x000fe400000000ff */
[----:B------:R-:W-:Y:S02]  /*33a0*/  F2FP.F16.F32.PACK_AB R17, R15, R122 ;  /* 0x0000007a0f11723e */ /* 0x000fe400000000ff */
[----:B------:R-:W-:Y:S02]  /*33b0*/  F2FP.F16.F32.PACK_AB R19, R127, R126 ;  /* 0x0000007e7f13723e */ /* 0x000fe400000000ff */
[C---:B----4-:R-:W-:Y:S01]  /*33c0*/  F2FP.F16.F32.PACK_AB R23, R139.reuse, R124 ;  /* 0x0000007c8b17723e */ /* 0x050fe200000000ff */
[----:B------:R-:W-:-:S04]  /*33d0*/  FMUL.FTZ R124, R139, R135 ;  /* 0x000000878b7c7220 */ /* 0x000fc80000410000 */
[----:B------:R1:W-:Y:S01]  /*33e0*/  STSM.16.M88.4 [R10], R20 ;  /* 0x000000140a007844 */ /* 0x0003e20000000200 */
[----:B------:R-:W-:Y:S01]  /*33f0*/  @!PT LDS RZ, [RZ] ;  /* 0x00000000fffff984 */ /* 0x000fe20000000800 */
[----:B------:R-:W-:Y:S01]  /*3400*/  @!PT LDS RZ, [RZ] ;  /* 0x00000000fffff984 */ /* 0x000fe20000000800 */
[----:B------:R-:W-:Y:S01]  /*3410*/  @!PT LDS RZ, [RZ] ;  /* 0x00000000fffff984 */ /* 0x000fe20000000800 */
[----:B------:R-:W-:Y:S01]  /*3420*/  @!PT LDS RZ, [RZ] ;  /* 0x00000000fffff984 */ /* 0x000fe20000000800 */
[----:B------:R2:W-:Y:S06]  /*3430*/  MEMBAR.ALL.CTA ;  /* 0x0000000000007992 */ /* 0x0005ec0000008000 */
[----:B--2---:R-:W2:Y:S01]  /*3440*/  FENCE.VIEW.ASYNC.S ;  /* 0x00000000000073c6 */ /* 0x004ea20000000000 */
[----:B-1----:R-:W-:Y:S02]  /*3450*/  F2FP.F16.F32.PACK_AB R20, R128, R125 ;  /* 0x0000007d8014723e */ /* 0x002fe400000000ff */
[----:B------:R-:W-:-:S02]  /*3460*/  F2FP.F16.F32.PACK_AB R22, R142, R129 ;  /* 0x000000818e16723e */ /* 0x000fc400000000ff */
[----:B------:R-:W-:Y:S02]  /*3470*/  F2FP.F16.F32.PACK_AB R21, R130, R123 ;  /* 0x0000007b8215723e */ /* 0x000fe400000000ff */
[----:B------:R-:W-:Y:S01]  /*3480*/  F2FP.F16.F32.PACK_AB R23, R124, R131 ;  /* 0x000000837c17723e */ /* 0x000fe200000000ff */
        /* <DEDUP_REMOVED lines=75> */
.L_x_1517:
        /* <DEDUP_REMOVED lines=59> */
.L_x_1518:
        /* <DEDUP_REMOVED lines=63> */
.L_x_1493:
[----:B------:R-:W-:Y:S05]  /*40e0*/  @P0 BRA `(.L_x_1491) ;  /* 0x0000003c008c0947 */ /* 0x000fea0003800000 */
[----:B------:R-:W1:Y:S01]  /*40f0*/  S2R R4, SR_TID.X ;  /* 0x0000000000047919 */ /* 0x000e620000002100 */
[----:B------:R-:W2:Y:S01]  /*4100*/  S2UR UR5, SR_CTAID.Y ;  /* 0x00000000000579c3 */ /* 0x000ea20000002600 */
[----:B------:R-:W-:Y:S01]  /*4110*/  ULDC UR4, c[0x0][0x850] ;  /* 0x0002140000047ab9 */ /* 0x000fe20000000800 */
[----:B------:R-:W-:Y:S01]  /*4120*/  ULDC.64 UR12, c[0x0][0x818] ;  /* 0x00020600000c7ab9 */ /* 0x000fe20000000a00 */
[----:B------:R-:W-:Y:S01]  /*4130*/  UISETP.NE.AND UP0, UPT, UR4, 0x1, UPT ;  /* 0x000000010400788c */ /* 0x000fe2000bf05270 */
[----:B------:R-:W-:Y:S01]  /*4140*/  BSSY B0, `(.L_x_1520) ;  /* 0x0000052000007945 */ /* 0x000fe20003800000 */
[----:B------:R-:W-:Y:S01]  /*4150*/  ULDC.64 UR14, c[0x0][0x820] ;  /* 0x00020800000e7ab9 */ /* 0x000fe20000000a00 */
[----:B------:R-:W-:Y:S01]  /*4160*/  UMOV UR4, 0x400 ;  /* 0x0000040000047882 */ /* 0x000fe20000000000 */
[----:B------:R-:W-:Y:S01]  /*4170*/  ULDC.64 UR16, c[0x0][0x848] ;  /* 0x0002120000107ab9 */ /* 0x000fe20000000a00 */
[----:B------:R-:W3:Y:S06]  /*4180*/  S2UR UR9, SR_CgaCtaId ;  /* 0x00000000000979c3 */ /* 0x000eec0000008800 */
[----:B------:R-:W-:-:S02]  /*4190*/  @UP0 ULDC UR6, c[0x0][0x854] ;  /* 0x0002150000060ab9 */ /* 0x000fc40000000800 */
[----:B------:R-:W4:Y:S01]  /*41a0*/  S2UR UR8, SR_CTAID.X ;  /* 0x00000000000879c3 */ /* 0x000f220000002500 */
[----:B--2---:R-:W-:-:S07]  /*41b0*/  UIMAD.WIDE.U32 UR6, UR5, UR6, URZ ;  /* 0x00000006050672a5 */ /* 0x004fce000f8e003f */
[----:B------:R-:W2:Y:S01]  /*41c0*/  S2UR UR18, SR_CTAID.Z ;  /* 0x00000000001279c3 */ /* 0x000ea20000002700 */
[----:B-1----:R-:W-:Y:S01]  /*41d0*/  VIADD R3, R4, 0xffffff80 ;  /* 0xffffff8004037836 */ /* 0x002fe20000000000 */
[----:B---3--:R-:W-:-:S03]  /*41e0*/  ULEA UR4, UR9, UR4, 0x18 ;  /* 0x0000000409047291 */ /* 0x008fc6000f8ec03f */
[----:B------:R-:W-:Y:S01]  /*41f0*/  @UP0 ULDC UR9, c[0x0][0x858] ;  /* 0x0002160000090ab9 */ /* 0x000fe20000000800 */
[----:B------:R-:W-:Y:S01]  /*4200*/  SHF.R.S32.HI R0, RZ, 0x1f, R3 ;  /* 0x0000001fff007819 */ /* 0x000fe20000011403 */
[----:B------:R-:W-:Y:S01]  /*4210*/  @UP0 USHF.R.U32.HI UR5, URZ, UR9, UR7 ;  /* 0x000000093f050299 */ /* 0x000fe20008011607 */
[----:B------:R-:W-:Y:S01]  /*4220*/  BAR.SYNC.DEFER_BLOCKING 0x1, 0x180 ;  /* 0x0046000000007b1d */ /* 0x000fe20000010000 */
[----:B------:R-:W-:Y:S01]  /*4230*/  ISETP.NE.AND P0, PT, R3, RZ, PT ;  /* 0x000000ff0300720c */ /* 0x000fe20003f05270 */
[----:B----4-:R-:W-:Y:S01]  /*4240*/  UIMAD UR8, UR8, 0x4800, URZ ;  /* 0x00004800080878a4 */ /* 0x010fe2000f8e023f */
[----:B------:R-:W-:Y:S01]  /*4250*/  LEA.HI R2, R0, R3, RZ, 0x7 ;  /* 0x0000000300027211 */ /* 0x000fe200078f38ff */
[----:B------:R-:W-:Y:S02]  /*4260*/  USHF.R.S32.HI UR10, URZ, 0x1f, UR5 ;  /* 0x0000001f3f0a7899 */ /* 0x000fe40008011405 */
[----:B------:R-:W-:Y:S01]  /*4270*/  USHF.R.S32.HI UR9, URZ, 0x1f, UR8 ;  /* 0x0000001f3f097899 */ /* 0x000fe20008011408 */
[----:B------:R-:W-:Y:S01]  /*4280*/  LOP3.LUT R0, R2, 0x3fffff80, RZ, 0xc0, !PT ;  /* 0x3fffff8002007812 */ /* 0x000fe200078ec0ff */
[----:B------:R-:W-:Y:S01]  /*4290*/  UIMAD UR11, UR10, UR12, URZ ;  /* 0x0000000c0a0b72a4 */ /* 0x000fe2000f8e023f */
[----:B------:R-:W-:Y:S01]  /*42a0*/  SHF.R.S32.HI R5, RZ, 0x7, R2 ;  /* 0x00000007ff057819 */ /* 0x000fe20000011402 */
[----:B------:R-:W-:-:S02]  /*42b0*/  UIMAD.WIDE.U32 UR6, UR5, UR12, UR8 ;  /* 0x0000000c050672a5 */ /* 0x000fc4000f8e0008 */
[----:B------:R-:W-:Y:S01]  /*42c0*/  IMAD.IADD R0, R3, 0x1, -R0 ;  /* 0x0000000103007824 */ /* 0x000fe200078e0a00 */
[----:B------:R-:W-:-:S03]  /*42d0*/  UIMAD UR11, UR5, UR13, UR11 ;  /* 0x0000000d050b72a4 */ /* 0x000fc6000f8e020b */
[----:B------:R-:W-:Y:S01]  /*42e0*/  IMAD R0, R5, 0x600, R0 ;  /* 0x0000060005007824 */ /* 0x000fe200078e0200 */
[----:B------:R-:W-:Y:S01]  /*42f0*/  ULDC.64 UR12, c[0x0][0x840] ;  /* 0x00021000000c7ab9 */ /* 0x000fe20000000a00 */
[----:B------:R-:W-:Y:S02]  /*4300*/  UIADD3 UR7, UR7, UR11, URZ ;  /* 0x0000000b07077290 */ /* 0x000fe4000fffe03f */
[----:B------:R-:W-:Y:S01]  /*4310*/  IMAD.SHL.U32 R0, R0, 0x4, RZ ;  /* 0x0000000400007824 */ /* 0x000fe200078e00ff */
[----:B------:R-:W-:Y:S02]  /*4320*/  UIMAD UR10, UR10, UR12, URZ ;  /* 0x0000000c0a0a72a4 */ /* 0x000fe4000f8e023f */
[----:B------:R-:W-:Y:S02]  /*4330*/  UIMAD.WIDE.U32 UR8, UR5, UR12, UR8 ;  /* 0x0000000c050872a5 */ /* 0x000fe4000f8e0008 */
[----:B------:R-:W-:Y:S01]  /*4340*/  LEA R0, R0, UR4, 0x2 ;  /* 0x0000000400007c11 */ /* 0x000fe2000f8e10ff */
[----:B------:R-:W-:-:S02]  /*4350*/  UIMAD UR12, UR5, UR13, UR10 ;  /* 0x0000000d050c72a4 */ /* 0x000fc4000f8e020a */
[----:B--2---:R-:W-:Y:S02]  /*4360*/  USHF.R.S32.HI UR5, URZ, 0x1f, UR18 ;  /* 0x0000001f3f057899 */ /* 0x004fe40008011412 */
[----:B------:R1:W-:Y:S01]  /*4370*/  STS.128 [R0], R24 ;  /* 0x0000001800007388 */ /* 0x0003e20000000c00 */
[----:B------:R-:W-:Y:S02]  /*4380*/  UIADD3 UR9, UR9, UR12, URZ ;  /* 0x0000000c09097290 */ /* 0x000fe4000fffe03f */
[----:B------:R-:W-:Y:S01]  /*4390*/  UIMAD UR10, UR5, UR14, URZ ;  /* 0x0000000e050a72a4 */ /* 0x000fe2000f8e023f */
[----:B------:R1:W-:Y:S01]  /*43a0*/  STS.128 [R0+0x800], R28 ;  /* 0x0008001c00007388 */ /* 0x0003e20000000c00 */
[----:B------:R-:W-:Y:S02]  /*43b0*/  UIMAD UR5, UR5, UR16, URZ ;  /* 0x00000010050572a4 */ /* 0x000fe4000f8e023f */
[----:B------:R-:W-:Y:S01]  /*43c0*/  UIMAD UR10, UR18, UR15, UR10 ;  /* 0x0000000f120a72a4 */ /* 0x000fe2000f8e020a */
[----:B------:R1:W-:Y:S01]  /*43d0*/  STS.128 [R0+0x1000], R32 ;  /* 0x0010002000007388 */ /* 0x0003e20000000c00 */
[----:B------:R-:W-:-:S02]  /*43e0*/  UIMAD.WIDE.U32 UR6, UR18, UR14, UR6 ;  /* 0x0000000e120672a5 */ /* 0x000fc4000f8e0006 */
[----:B------:R-:W-:Y:S01]  /*43f0*/  UIMAD UR5, UR18, UR17, UR5 ;  /* 0x00000011120572a4 */ /* 0x000fe2000f8e0205 */
[----:B------:R1:W-:Y:S01]  /*4400*/  STS.128 [R0+0x1800], R36 ;  /* 0x0018002400007388 */ /* 0x0003e20000000c00 */
[----:B------:R-:W-:Y:S01]  /*4410*/  UIMAD.WIDE.U32 UR8, UR18, UR16, UR8 ;  /* 0x00000010120872a5 */ /* 0x000fe2000f8e0008 */
[----:B------:R-:W-:Y:S02]  /*4420*/  ULDC.64 UR12, c[0x0][0x800] ;  /* 0x00020000000c7ab9 */ /* 0x000fe40000000a00 */
[----:B------:R1:W-:Y:S01]  /*4430*/  STS.128 [R0+0x2000], R40 ;  /* 0x0020002800007388 */ /* 0x0003e20000000c00 */
[----:B------:R-:W-:Y:S01]  /*4440*/  ULDC.64 UR14, c[0x0][0x828] ;  /* 0x00020a00000e7ab9 */ /* 0x000fe20000000a00 */
[----:B------:R-:W-:Y:S02]  /*4450*/  UIADD3 UR7, UR7, UR10, URZ ;  /* 0x0000000a07077290 */ /* 0x000fe4000fffe03f */
[----:B------:R1:W-:Y:S01]  /*4460*/  STS.128 [R0+0x2800], R44 ;  /* 0x0028002c00007388 */ /* 0x0003e20000000c00 */
[----:B------:R-:W-:-:S02]  /*4470*/  ULEA UR12, UP0, UR6, UR12, 0x2 ;  /* 0x0000000c060c7291 */ /* 0x000fc4000f80103f */
[----:B------:R-:W-:Y:S01]  /*4480*/  UIADD3 UR5, UR9, UR5, URZ ;  /* 0x0000000509057290 */ /* 0x000fe2000fffe03f */
[----:B------:R1:W-:Y:S01]  /*4490*/  STS.128 [R0+0x3000], R48 ;  /* 0x0030003000007388 */ /* 0x0003e20000000c00 */
[----:B------:R-:W-:Y:S02]  /*44a0*/  ULEA UR14, UP1, UR8, UR14, 0x2 ;  /* 0x0000000e080e7291 */ /* 0x000fe4000f82103f */
[----:B------:R-:W-:Y:S01]  /*44b0*/  ULEA.HI.X UR13, UR6, UR13, UR7, 0x2, UP0 ;  /* 0x0000000d060d7291 */ /* 0x000fe200080f1407 */
[----:B------:R1:W-:Y:S01]  /*44c0*/  STS.128 [R0+0x3800], R52 ;  /* 0x0038003400007388 */ /* 0x0003e20000000c00 */
[----:B------:R-:W-:-:S03]  /*44d0*/  ULEA.HI.X UR7, UR8, UR15, UR5, 0x2, UP1 ;  /* 0x0000000f08077291 */ /* 0x000fc600088f1405 */
        /* <DEDUP_REMOVED lines=10> */
[----:B--2---:R-:W-:Y:S06]  /*4580*/  BAR.SYNC.DEFER_BLOCKING 0x1, 0x180 ;  /* 0x0046000000007b1d */ /* 0x004fec0000010000 */
[----:B------:R-:W-:Y:S05]  /*4590*/  @P0 BRA `(.L_x_1521) ;  /* 0x0000000000300947 */ /* 0x000fea0003800000 */
[----:B------:R-:W-:Y:S01]  /*45a0*/  PLOP3.LUT P0, PT, PT, PT, PT, 0x80, 0x0 ;  /* 0x000000000000781c */ /* 0x000fe20003f0f070 */
[----:B------:R-:W-:Y:S01]  /*45b0*/  UMOV UR5, 0x1200 ;  /* 0x0000120000057882 */ /* 0x000fe20000000000 */
[----:B------:R-:W-:Y:S01]  /*45c0*/  UMOV UR8, 0x0 ;  /* 0x0000000000087882 */ /* 0x000fe20000000000 */
[----:B------:R-:W-:Y:S01]  /*45d0*/  UMOV UR9, 0x14f00000 ;  /* 0x14f0000000097882 */ /* 0x000fe20000000000 */
[----:B------:R-:W-:-:S09]  /*45e0*/  UMOV UR6, UR14 ;  /* 0x0000000e00067c82 */ /* 0x000fd20008000000 */
.L_x_1522:
[----:B------:R-:W-:Y:S01]  /*45f0*/  @P0 ELECT P1, URZ, PT ;  /* 0x00000000003f082f */ /* 0x000fe20003820000 */
[----:B------:R2:W-:-:S12]  /*4600*/  UBLKRED.G.S.ADD.F32.RN [UR6], [UR4], UR5, desc[UR8] ;  /* 0x00000806040073bb */ /* 0x0005d800080a1405 */
[----:B------:R-:W-:Y:S02]  /*4610*/  @P1 PLOP3.LUT P0, PT, P1, PT, PT, 0x8, 0x0 ;  /* 0x000000000000181c */ /* 0x000fe40000f0e170 */
[----:B------:R-:W-:-:S11]  /*4620*/  PLOP3.LUT P1, PT, PT, PT, PT, 0x8, 0x0 ;  /* 0x000000000000781c */ /* 0x000fd60003f2e170 */
[----:B--2---:R-:W-:Y:S05]  /*4630*/  @P0 BRA.U.ANY `(.L_x_1522) ;  /* 0xfffffffd00ec0947 */ /* 0x004fea000393ffff */
[----:B------:R0:W-:Y:S01]  /*4640*/  UTMACMDFLUSH ;  /* 0x00000000000079b7 */ /* 0x0001e20000000000 */
[----:B------:R-:W-:-:S04]  /*4650*/  DEPBAR.LE SB0, 0x0 ;  /* 0x000080000000791a */ /* 0x000fc80000000000 */
.L_x_1521:
[----:B------:R-:W-:Y:S05]  /*4660*/  BSYNC B0 ;  /* 0x0000000000007941 */ /* 0x000fea0003800000 */
.L_x_1520:
        /* <DEDUP_REMOVED lines=26> */
[----:B------:R-:W-:Y:S01]  /*4810*/  UMOV UR6, UR12 ;  /* 0x0000000c00067c82 */ /* 0x000fe20008000000 */
[----:B------:R-:W-:-:S08]  /*4820*/  UMOV UR7, UR13 ;  /* 0x0000000d00077c82 */ /* 0x000fd00008000000 */
.L_x_1523:
[----:B------:R-:W-:Y:S01]  /*4830*/  @P0 ELECT P1, URZ, PT ;  /* 0x00000000003f082f */ /* 0x000fe20003820000 */
[----:B------:R2:W-:-:S12]  /*4840*/  UBLKRED.G.S.ADD.F32.RN [UR6], [UR4], UR5, desc[UR8] ;  /* 0x00000806040073bb */ /* 0x0005d800080a1405 */
[----:B------:R-:W-:Y:S02]  /*4850*/  @P1 PLOP3.LUT P0, PT, P1, PT, PT, 0x8, 0x0 ;  /* 0x000000000000181c */ /* 0x000fe40000f0e170 */
[----:B------:R-:W-:-:S11]  /*4860*/  PLOP3.LUT P1, PT, PT, PT, PT, 0x8, 0x0 ;  /* 0x000000000000781c */ /* 0x000fd60003f2e170 */
[----:B--2---:R-:W-:Y:S05]  /*4870*/  @P0 BRA.U.ANY `(.L_x_1523) ;  /* 0xfffffffd00ec0947 */ /* 0x004fea000393ffff */
[----:B------:R0:W-:Y:S01]  /*4880*/  UTMACMDFLUSH ;  /* 0x00000000000079b7 */ /* 0x0001e20000000000 */
[----:B------:R-:W-:-:S04]  /*4890*/  DEPBAR.LE SB0, 0x0 ;  /* 0x000080000000791a */ /* 0x000fc80000000000 */
[----:B------:R-:W-:Y:S05]  /*48a0*/  BRA `(.L_x_1491) ;  /* 0x00000034009c7947 */ /* 0x000fea0003800000 */
.L_x_1489:
        /* <DEDUP_REMOVED lines=40> */
.L_x_1525:
[----:B------:R-:W-:Y:S02]  /*4b30*/  UISETP.GT.AND UP0, UPT, UR8, UR5, UPT ;  /* 0x000000050800728c */ /* 0x000fe4000bf04270 */
[----:B------:R-:W-:Y:S02]  /*4b40*/  USHF.R.S32.HI UR14, URZ, 0x1f, UR12 ;  /* 0x0000001f3f0e7899 */ /* 0x000fe4000801140c */
[----:B------:R-:W-:Y:S02]  /*4b50*/  USHF.R.S32.HI UR4, URZ, 0x1f, UR13 ;  /* 0x0000001f3f047899 */ /* 0x000fe4000801140d */
[----:B------:R-:W-:-:S13]  /*4b60*/  PLOP3.LUT P0, PT, PT, PT, UP0, 0x80, 0x0 ;  /* 0x000000000000781c */ /* 0x000fda0003f0f008 */
[----:B------:R-:W-:Y:S05]  /*4b70*/  @!P0 BRA `(.L_x_1491) ;  /* 0x0000003000e88947 */ /* 0x000fea0003800000 */
[----:B------:R-:W-:Y:S01]  /*4b80*/  ULDC.64 UR10, c[0x0][0x2d8] ;  /* 0x0000b600000a7ab9 */ /* 0x000fe20000000a00 */
[----:B------:R-:W-:Y:S01]  /*4b90*/  ELECT P0, URZ, PT ;  /* 0x00000000003f782f */ /* 0x000fe20003800000 */
[----:B------:R-:W-:Y:S02]  /*4ba0*/  UIMAD UR9, UR4, UR10, URZ ;  /* 0x0000000a040972a4 */ /* 0x000fe4000f8e023f */
[----:B------:R-:W-:Y:S02]  /*4bb0*/  UIADD3 UR4, -UR5, UR8, URZ ;  /* 0x0000000805047290 */ /* 0x000fe4000fffe13f */
[----:B------:R-:W-:Y:S02]  /*4bc0*/  UIMAD.WIDE.U32 UR6, UR13, UR10, URZ ;  /* 0x0000000a0d0672a5 */ /* 0x000fe4000f8e003f */
[----:B------:R-:W-:Y:S02]  /*4bd0*/  ULOP3.LUT UR4, UR4, 0x1, URZ, 0xc0, !UPT ;  /* 0x0000000104047892 */ /* 0x000fe4000f8ec03f */
[----:B------:R-:W-:-:S02]  /*4be0*/  UIMAD UR9, UR13, UR11, UR9 ;  /* 0x0000000b0d0972a4 */ /* 0x000fc4000f8e0209 */
[----:B------:R-:W-:Y:S01]  /*4bf0*/  UISETP.NE.U32.AND UP0, UPT, UR4, 0x1, UPT ;  /* 0x000000010400788c */ /* 0x000fe2000bf05070 */
[----:B------:R-:W-:Y:S01]  /*4c00*/  ULDC.64 UR10, c[0x0][0x2e0] ;  /* 0x0000b800000a7ab9 */ /* 0x000fe20000000a00 */
[----:B------:R-:W-:Y:S02]  /*4c10*/  UIADD3 UR7, UR7, UR9, URZ ;  /* 0x0000000907077290 */ /* 0x000fe4000fffe03f */
[----:B------:R-:W-:Y:S02]  /*4c20*/  UIMAD UR9, UR14, UR10, URZ ;  /* 0x0000000a0e0972a4 */ /* 0x000fe4000f8e023f */
[----:B------:R-:W-:Y:S01]  /*4c30*/  PLOP3.LUT P1, PT, PT, PT, UP0, 0x80, 0x0 ;  /* 0x000000000000781c */ /* 0x000fe20003f2f008 */
[----:B------:R-:W-:Y:S02]  /*4c40*/  UIMAD.WIDE.U32 UR6, UR12, UR10, UR6 ;  /* 0x0000000a0c0672a5 */ /* 0x000fe4000f8e0006 */
[----:B------:R-:W-:-:S04]  /*4c50*/  UIMAD UR9, UR12, UR11, UR9 ;  /* 0x0000000b0c0972a4 */ /* 0x000fc8000f8e0209 */
[----:B------:R-:W-:-:S06]  /*4c60*/  UIADD3 UR9, UR7, UR9, URZ ;  /* 0x0000000907097290 */ /* 0x000fcc000fffe03f */
[----:B------:R-:W-:Y:S06]  /*4c70*/  @P1 BRA `(.L_x_1526) ;  /* 0x00000004001c1947 */ /* 0x000fec0003800000 */
        /* <DEDUP_REMOVED lines=18> */
.L_x_1528:
[----:B------:R-:W-:Y:S05]  /*4da0*/  BSYNC B0 ;  /* 0x0000000000007941 */ /* 0x000fea0003800000 */
.L_x_1527:
        /* <DEDUP_REMOVED lines=18> */
.L_x_1530:
[----:B------:R-:W-:Y:S05]  /*4ed0*/  BSYNC B0 ;  /* 0x0000000000007941 */ /* 0x000fea0003800000 */
.L_x_1529:
        /* <DEDUP_REMOVED lines=19> */
.L_x_1532:
[----:B------:R-:W-:Y:S05]  /*5010*/  BSYNC B0 ;  /* 0x0000000000007941 */ /* 0x000fea0003800000 */
.L_x_1531:
[----:B------:R-:W-:Y:S06]  /*5020*/  BAR.ARV 0xa, 0xa0 ;  /* 0x0282800000007b1d */ /* 0x000fec0000002000 */
[----:B------:R-:W-:Y:S04]  /*5030*/  BSSY B0, `(.L_x_1533) ;  /* 0x0000003000007945 */ /* 0x000fe80003800000 */
[----:B------:R-:W-:Y:S05]  /*5040*/  @!P0 BRA `(.L_x_1534) ;  /* 0x0000000000048947 */ /* 0x000fea0003800000 */
[----:B------:R-:W-:-:S04]  /*5050*/  DEPBAR.LE SB0, 0x1 ;  /* 0x000080400000791a */ /* 0x000fc80000000000 */
.L_x_1534:
[----:B------:R-:W-:Y:S05]  /*5060*/  BSYNC B0 ;  /* 0x0000000000007941 */ /* 0x000fea0003800000 */
.L_x_1533:
[----:B------:R-:W-:Y:S06]  /*5070*/  BAR.ARV 0xb, 0xa0 ;  /* 0x02c2800000007b1d */ /* 0x000fec0000002000 */
[----:B------:R-:W-:Y:S04]  /*5080*/  BSSY B0, `(.L_x_1535) ;  /* 0x0000003000007945 */ /* 0x000fe80003800000 */
[----:B------:R-:W-:Y:S05]  /*5090*/  @!P0 BRA `(.L_x_1536) ;  /* 0x0000000000048947 */ /* 0x000fea0003800000 */
[----:B------:R-:W-:-:S04]  /*50a0*/  DEPBAR.LE SB0, 0x0 ;  /* 0x000080000000791a */ /* 0x000fc80000000000 */
.L_x_1536:
[----:B------:R-:W-:Y:S05]  /*50b0*/  BSYNC B0 ;  /* 0x0000000000007941 */ /* 0x000fea0003800000 */
.L_x_1535:
[----:B------:R-:W-:Y:S06]  /*50c0*/  BAR.ARV 0xc, 0xa0 ;  /* 0x0302800000007b1d */ /* 0x000fec0000002000 */
[----:B------:R-:W-:Y:S01]  /*50d0*/  UIADD3 UR12, UR5, 0x1, URZ ;  /* 0x00000001050c7890 */ /* 0x000fe2000fffe03f */
[----:B------:R-:W-:Y:S11]  /*50e0*/  BRA `(.L_x_1537) ;  /* 0x0000000000047947 */ /* 0x000ff60003800000 */
.L_x_1526:
[----:B------:R-:W-:-:S05]  /*50f0*/  UMOV UR12, UR5 ;  /* 0x00000005000c7c82 */ /* 0x000fca0008000000 */
.L_x_1537:
        /* <DEDUP_REMOVED lines=21> */
.L_x_1558:
        /* <DEDUP_REMOVED lines=22> */
.L_x_1539:
[----:B------:R-:W-:Y:S05]  /*53b0*/  BSYNC B0 ;  /* 0x0000000000007941 */ /* 0x000fea0003800000 */
.L_x_1538:
        /* <DEDUP_REMOVED lines=12> */
.L_x_1541:
[----:B------:R-:W-:Y:S05]  /*5480*/  BSYNC B0 ;  /* 0x0000000000007941 */ /* 0x000fea0003800000 */
.L_x_1540:
        /* <DEDUP_REMOVED lines=13> */
.L_x_1543:
[----:B------:R-:W-:Y:S05]  /*5560*/  BSYNC B0 ;  /* 0x0000000000007941 */ /* 0x000fea0003800000 */
.L_x_1542:
[----:B------:R-:W-:Y:S06]  /*5570*/  BAR.ARV 0xa, 0xa0 ;  /* 0x0282800000007b1d */ /* 0x000fec0000002000 */
[----:B------:R-:W-:Y:S04]  /*5580*/  BSSY B0, `(.L_x_1544) ;  /* 0x0000003000007945 */ /* 0x000fe80003800000 */
[----:B------:R-:W-:Y:S05]  /*5590*/  @!P0 BRA `(.L_x_1545) ;  /* 0x0000000000048947 */ /* 0x000fea0003800000 */
[----:B------:R-:W-:-:S04]  /*55a0*/  DEPBAR.LE SB0, 0x1 ;  /* 0x000080400000791a */ /* 0x000fc80000000000 */
.L_x_1545:
[----:B------:R-:W-:Y:S05]  /*55b0*/  BSYNC B0 ;  /* 0x0000000000007941 */ /* 0x000fea0003800000 */
.L_x_1544:
[----:B------:R-:W-:Y:S06]  /*55c0*/  BAR.ARV 0xb, 0xa0 ;  /* 0x02c2800000007b1d */ /* 0x000fec0000002000 */
[----:B------:R-:W-:Y:S04]  /*55d0*/  BSSY B0, `(.L_x_1546) ;  /* 0x0000003000007945 */ /* 0x000fe80003800000 */
[----:B------:R-:W-:Y:S05]  /*55e0*/  @!P0 BRA `(.L_x_1547) ;  /* 0x0000000000048947 */ /* 0x000fea0003800000 */
[----:B------:R-:W-:-:S04]  /*55f0*/  DEPBAR.LE SB0, 0x0 ;  /* 0x000080000000791a */ /* 0x000fc80000000000 */
.L_x_1547:
[----:B------:R-:W-:Y:S05]  /*5600*/  BSYNC B0 ;  /* 0x0000000000007941 */ /* 0x000fea0003800000 */
.L_x_1546:
        /* <DEDUP_REMOVED lines=13> */
.L_x_1549:
[----:B------:R-:W-:Y:S05]  /*56e0*/  BSYNC B0 ;  /* 0x0000000000007941 */ /* 0x000fea0003800000 */
.L_x_1548:
        /* <DEDUP_REMOVED lines=12> */
.L_x_1551:
[----:B------:R-:W-:Y:S05]  /*57b0*/  BSYNC B0 ;  /* 0x0000000000007941 */ /* 0x000fea0003800000 */
.L_x_1550:
        /* <DEDUP_REMOVED lines=13> */
.L_x_1553:
[----:B------:R-:W-:Y:S05]  /*5890*/  BSYNC B0 ;  /* 0x0000000000007941 */ /* 0x000fea0003800000 */
.L_x_1552:
[----:B------:R-:W-:Y:S06]  /*58a0*/  BAR.ARV 0xa, 0xa0 ;  /* 0x0282800000007b1d */ /* 0x000fec0000002000 */
[----:B------:R-:W-:Y:S04]  /*58b0*/  BSSY B0, `(.L_x_1554) ;  /* 0x0000003000007945 */ /* 0x000fe80003800000 */
[----:B------:R-:W-:Y:S05]  /*58c0*/  @!P0 BRA `(.L_x_1555) ;  /* 0x0000000000048947 */ /* 0x000fea0003800000 */
[----:B------:R-:W-:-:S04]  /*58d0*/  DEPBAR.LE SB0, 0x1 ;  /* 0x000080400000791a */ /* 0x000fc80000000000 */
.L_x_1555:
[----:B------:R-:W-:Y:S05]  /*58e0*/  BSYNC B0 ;  /* 0x0000000000007941 */ /* 0x000fea0003800000 */
.L_x_1554:
[----:B------:R-:W-:Y:S01]  /*58f0*/  UIADD3 UR12, UR12, 0x2, URZ ;  /* 0x000000020c0c7890 */ /* 0x000fe2000fffe03f */
[----:B------:R-:W-:Y:S06]  /*5900*/  BAR.ARV 0xb, 0xa0 ;  /* 0x02c2800000007b1d */ /* 0x000fec0000002000 */
[----:B------:R-:W-:Y:S01]  /*5910*/  UISETP.GE.AND UP0, UPT, UR12, UR8, UPT ;  /* 0x000000080c00728c */ /* 0x000fe2000bf06270 */
[----:B------:R-:W-:Y:S04]  /*5920*/  BSSY B0, `(.L_x_1556) ;  /* 0x0000003000007945 */ /* 0x000fe80003800000 */
[----:B------:R-:W-:Y:S06]  /*5930*/  @!P0 BRA `(.L_x_1557) ;  /* 0x0000000000048947 */ /* 0x000fec0003800000 */
[----:B------:R-:W-:-:S04]  /*5940*/  DEPBAR.LE SB0, 0x0 ;  /* 0x000080000000791a */ /* 0x000fc80000000000 */
.L_x_1557:
[----:B------:R-:W-:Y:S05]  /*5950*/  BSYNC B0 ;  /* 0x0000000000007941 */ /* 0x000fea0003800000 */
.L_x_1556:
[----:B------:R-:W-:Y:S06]  /*5960*/  BAR.ARV 0xc, 0xa0 ;  /* 0x0302800000007b1d */ /* 0x000fec0000002000 */
[----:B------:R-:W-:Y:S01]  /*5970*/  PLOP3.LUT P1, PT, PT, PT, UP0, 0x80, 0x0 ;  /* 0x000000000000781c */ /* 0x000fe20003f2f008 */
[----:B------:R-:W-:Y:S02]  /*5980*/  UIADD3 UR24, UR24, 0x6000, URZ ;  /* 0x0000600018187890 */ /* 0x000fe4000fffe03f */
[----:B------:R-:W-:-:S10]  /*5990*/  UIADD3 UR4, UR4, 0x6000, URZ ;  /* 0x0000600004047890 */ /* 0x000fd4000fffe03f */
[----:B------:R-:W-:Y:S05]  /*59a0*/  @!P1 BRA `(.L_x_1558) ;  /* 0xfffffff800289947 */ /* 0x000fea000383ffff */
[----:B------:R-:W-:Y:S05]  /*59b0*/  BRA `(.L_x_1491) ;  /* 0x0000002400587947 */ /* 0x000fea0003800000 */
.L_x_1524:
        /* <DEDUP_REMOVED lines=34> */
.L_x_1560:
        /* <DEDUP_REMOVED lines=50> */
.L_x_1589:
        /* <DEDUP_REMOVED lines=9> */
.L_x_1563:
        /* <DEDUP_REMOVED lines=115> */
.L_x_1574:
[----:B-1----:R-:W-:-:S05]  /*66c0*/  IMAD.MOV.U32 R6, RZ, RZ, 0x1 ;  /* 0x00000001ff067424 */ /* 0x002fca00078e00ff */
[----:B------:R-:W-:-:S04]  /*66d0*/  SHF.L.U32 R6, R6, 0x1f, RZ ;  /* 0x0000001f06067819 */ /* 0x000fc800000006ff */
[----:B------:R-:W1:Y:S02]  /*66e0*/  SYNCS.PHASECHK.TRANS64.TRYWAIT P1, [R0+URZ+0x36438], R6 ;  /* 0x03643806000075a7 */ /* 0x000e64000802017f */
[----:B-123--:R-:W-:Y:S05]  /*66f0*/  @!P1 BRA `(.L_x_1566) ;  /* 0x00000018007c9947 */ /* 0x00efea0003800000 */
.L_x_1590:
[----:B------:R-:W-:Y:S05]  /*6700*/  @P0 BRA `(.L_x_1567) ;  /* 0x0000000000140947 */ /* 0x000fea0003800000 */
[----:B------:R-:W-:Y:S01]  /*6710*/  ISETP.NE.AND P1, PT, R20, RZ, PT ;  /* 0x000000ff1400720c */ /* 0x000fe20003f25270 */
[----:B------:R-:W-:-:S04]  /*6720*/  IMAD.MOV.U32 R3, RZ, RZ, 0x6100 ;  /* 0x00006100ff037424 */ /* 0x000fc800078e00ff */
[----:B------:R2:W-:Y:S08]  /*6730*/  SYNCS.ARRIVE.TRANS64 RZ, [R0+URZ+0x36430], R3 ;  /* 0x0364300300ff79a7 */ /* 0x0005f0000800003f */
[----:B------:R-:W-:Y:S05]  /*6740*/  @!P1 BRA `(.L_x_1567) ;  /* 0x0000000000049947 */ /* 0x000fea0003800000 */
[----:B------:R-:W-:Y:S01]  /*6750*/  BPT.TRAP 0x1 ;  /* 0x000000040000795c */ /* 0x000fe20000300000 */
.L_x_1567:
        /* <DEDUP_REMOVED lines=48> */
.L_x_1591:
[----:B------:R-:W-:Y:S05]  /*6a60*/  @P0 BRA `(.L_x_1569) ;  /* 0x0000000000140947 */ /* 0x000fea0003800000 */
[----:B------:R-:W-:Y:S01]  /*6a70*/  ISETP.NE.AND P1, PT, R20, RZ, PT ;  /* 0x000000ff1400720c */ /* 0x000fe20003f25270 */
[----:B--2---:R-:W-:-:S04]  /*6a80*/  IMAD.MOV.U32 R3, RZ, RZ, 0x6100 ;  /* 0x00006100ff037424 */ /* 0x004fc800078e00ff */
[----:B------:R3:W-:Y:S08]  /*6a90*/  SYNCS.ARRIVE.TRANS64 RZ, [R0+URZ+0x36418], R3 ;  /* 0x0364180300ff79a7 */ /* 0x0007f0000800003f */
[----:B------:R-:W-:Y:S05]  /*6aa0*/  @!P1 BRA `(.L_x_1569) ;  /* 0x0000000000049947 */ /* 0x000fea0003800000 */
[----:B------:R-:W-:Y:S01]  /*6ab0*/  BPT.TRAP 0x1 ;  /* 0x000000040000795c */ /* 0x000fe20000300000 */
.L_x_1569:
        /* <DEDUP_REMOVED lines=44> */
.L_x_1592:
[----:B------:R-:W-:Y:S05]  /*6d80*/  @P0 BRA `(.L_x_1571) ;  /* 0x0000000000140947 */ /* 0x000fea0003800000 */
[----:B------:R-:W-:Y:S01]  /*6d90*/  ISETP.NE.AND P1, PT, R20, RZ, PT ;  /* 0x000000ff1400720c */ /* 0x000fe20003f25270 */
[----:B--2---:R-:W-:-:S04]  /*6da0*/  IMAD.MOV.U32 R29, RZ, RZ, 0x6100 ;  /* 0x00006100ff1d7424 */ /* 0x004fc800078e00ff */
[----:B------:R3:W-:Y:S08]  /*6db0*/  SYNCS.ARRIVE.TRANS64 RZ, [R0+URZ+0x36430], R29 ;  /* 0x0364301d00ff79a7 */ /* 0x0007f0000800003f */
[----:B------:R-:W-:Y:S05]  /*6dc0*/  @!P1 BRA `(.L_x_1571) ;  /* 0x0000000000049947 */ /* 0x000fea0003800000 */
[----:B------:R-:W-:Y:S01]  /*6dd0*/  BPT.TRAP 0x1 ;  /* 0x000000040000795c */ /* 0x000fe20000300000 */
.L_x_1571:
        /* <DEDUP_REMOVED lines=37> */
.L_x_1594:
[----:B------:R-:W-:Y:S05]  /*7030*/  @P0 BRA `(.L_x_1573) ;  /* 0x0000000000140947 */ /* 0x000fea0003800000 */
[----:B------:R-:W-:Y:S01]  /*7040*/  ISETP.NE.AND P1, PT, R20, RZ, PT ;  /* 0x000000ff1400720c */ /* 0x000fe20003f25270 */
[----:B----4-:R-:W-:-:S04]  /*7050*/  IMAD.MOV.U32 R5, RZ, RZ, 0x6100 ;  /* 0x00006100ff057424 */ /* 0x010fc800078e00ff */
[----:B------:R5:W-:Y:S08]  /*7060*/  SYNCS.ARRIVE.TRANS64 RZ, [R0+URZ+0x36410], R5 ;  /* 0x0364100500ff79a7 */ /* 0x000bf0000800003f */
[----:B------:R-:W-:Y:S05]  /*7070*/  @!P1 BRA `(.L_x_1573) ;  /* 0x0000000000049947 */ /* 0x000fea0003800000 */
[----:B------:R-:W-:Y:S01]  /*7080*/  BPT.TRAP 0x1 ;  /* 0x000000040000795c */ /* 0x000fe20000300000 */
.L_x_1573:
        /* <DEDUP_REMOVED lines=44> */
.L_x_1565:
[----:B------:R-:W-:Y:S01]  /*7350*/  ISETP.NE.AND P1, PT, R19, RZ, PT ;  /* 0x000000ff1300720c */ /* 0x000fe20003f25270 */
[----:B------:R-:W-:Y:S02]  /*7360*/  IMAD.MOV.U32 R5, RZ, RZ, 0x1 ;  /* 0x00000001ff057424 */ /* 0x000fe400078e00ff */
[----:B------:R-:W-:-:S10]  /*7370*/  IMAD.MOV.U32 R4, RZ, RZ, R15 ;  /* 0x000000ffff047224 */ /* 0x000fd400078e000f */
[----:B------:R-:W-:Y:S05]  /*7380*/  @!P1 BRA `(.L_x_1564) ;  /* 0x0000000400889947 */ /* 0x000fea0003800000 */
[----:B------:R-:W4:Y:S02]  /*7390*/  SYNCS.PHASECHK.TRANS64.TRYWAIT P1, [R0+URZ+0x36438], R6 ;  /* 0x03643806000075a7 */ /* 0x000f24000802017f */
[----:B----4-:R-:W-:Y:S05]  /*73a0*/  @!P1 BRA `(.L_x_1575) ;  /* 0x0000000c00a49947 */ /* 0x010fea0003800000 */
.L_x_1595:
[----:B------:R-:W-:Y:S05]  /*73b0*/  @P0 BRA `(.L_x_1576) ;  /* 0x0000000000140947 */ /* 0x000fea0003800000 */
[----:B------:R-:W-:Y:S01]  /*73c0*/  ISETP.NE.AND P1, PT, R20, RZ, PT ;  /* 0x000000ff1400720c */ /* 0x000fe20003f25270 */
[----:B------:R-:W-:-:S04]  /*73d0*/  IMAD.MOV.U32 R5, RZ, RZ, 0x6100 ;  /* 0x00006100ff057424 */ /* 0x000fc800078e00ff */
[----:B------:R5:W-:Y:S08]  /*73e0*/  SYNCS.ARRIVE.TRANS64 RZ, [R0+URZ+0x36430], R5 ;  /* 0x0364300500ff79a7 */ /* 0x000bf0000800003f */
[----:B------:R-:W-:Y:S05]  /*73f0*/  @!P1 BRA `(.L_x_1576) ;  /* 0x0000000000049947 */ /* 0x000fea0003800000 */
[----:B------:R-:W-:Y:S01]  /*7400*/  BPT.TRAP 0x1 ;  /* 0x000000040000795c */ /* 0x000fe20000300000 */
.L_x_1576:
        /* <DEDUP_REMOVED lines=41> */
.L_x_1596:
[----:B-1----:R-:W-:Y:S01]  /*76a0*/  IMAD.MOV.U32 R5, RZ, RZ, RZ ;  /* 0x000000ffff057224 */ /* 0x002fe200078e00ff */
[----:B------:R-:W-:Y:S06]  /*76b0*/  @P0 BRA `(.L_x_1578) ;  /* 0x0000000000140947 */ /* 0x000fec0003800000 */
[----:B------:R-:W-:Y:S01]  /*76c0*/  ISETP.NE.AND P1, PT, R20, RZ, PT ;  /* 0x000000ff1400720c */ /* 0x000fe20003f25270 */
[----:B------:R-:W-:-:S04]  /*76d0*/  IMAD.MOV.U32 R17, RZ, RZ, 0x6100 ;  /* 0x00006100ff117424 */ /* 0x000fc800078e00ff */
[----:B------:R1:W-:Y:S08]  /*76e0*/  SYNCS.ARRIVE.TRANS64 RZ, [R0+URZ+0x36418], R17 ;  /* 0x0364181100ff79a7 */ /* 0x0003f0000800003f */
[----:B------:R-:W-:Y:S05]  /*76f0*/  @!P1 BRA `(.L_x_1578) ;  /* 0x0000000000049947 */ /* 0x000fea0003800000 */
[----:B------:R-:W-:Y:S01]  /*7700*/  BPT.TRAP 0x1 ;  /* 0x000000040000795c */ /* 0x000fe20000300000 */
.L_x_1578:
        /* <DEDUP_REMOVED lines=42> */
.L_x_1564:
[----:B------:R-:W-:-:S04]  /*79b0*/  SHF.L.U32 R3, R5, 0x1f, RZ ;  /* 0x0000001f05037819 */ /* 0x000fc800000006ff */
[----:B------:R-:W4:Y:S02]  /*79c0*/  SYNCS.PHASECHK.TRANS64.TRYWAIT P1, [R0+URZ+0x36438], R3 ;  /* 0x03643803000075a7 */ /* 0x000f24000802017f */
[----:B----4-:R-:W-:Y:S05]  /*79d0*/  @!P1 BRA `(.L_x_1579) ;  /* 0x0000000800409947 */ /* 0x010fea0003800000 */
.L_x_1597:
[----:B------:R-:W-:Y:S05]  /*79e0*/  @P0 BRA `(.L_x_1580) ;  /* 0x0000000000180947 */ /* 0x000fea0003800000 */
[----:B------:R-:W5:Y:S01]  /*79f0*/  S2R R2, SR_TID.X ;  /* 0x0000000000027919 */ /* 0x000f620000002100 */
[----:B----4-:R-:W-:-:S04]  /*7a00*/  IMAD.MOV.U32 R3, RZ, RZ, 0x6100 ;  /* 0x00006100ff037424 */ /* 0x010fc800078e00ff */
[----:B------:R4:W-:Y:S01]  /*7a10*/  SYNCS.ARRIVE.TRANS64 RZ, [R0+URZ+0x36430], R3 ;  /* 0x0364300300ff79a7 */ /* 0x0009e2000800003f */
[----:B-----5:R-:W-:-:S13]  /*7a20*/  LOP3.LUT P0, RZ, R2, 0x1f, RZ, 0xc0, !PT ;  /* 0x0000001f02ff7812 */ /* 0x020fda000780c0ff */
[----:B----4-:R-:W-:Y:S05]  /*7a30*/  @!P0 BRA `(.L_x_1580) ;  /* 0x0000000000048947 */ /* 0x010fea0003800000 */
[----:B------:R-:W-:Y:S01]  /*7a40*/  BPT.TRAP 0x1 ;  /* 0x000000040000795c */ /* 0x000fe20000300000 */
.L_x_1580:
        /* <DEDUP_REMOVED lines=43> */
.L_x_1561:
[----:B------:R-:W-:Y:S05]  /*7d00*/  BSYNC B0 ;  /* 0x0000000000007941 */ /* 0x000fea0003800000 */
.L_x_1559:
[----:B------:R-:W-:-:S03]  /*7d10*/  UMOV UR7, 0xffffffff ;  /* 0xffffffff00077882 */ /* 0x000fc60000000000 */
[----:B------:R-:W-:Y:S05]  /*7d20*/  BRA.DIV UR7, `(.L_x_1581) ;  /* 0x0000000607807947 */ /* 0x000fea000b800000 */
[----:B------:R-:W-:-:S13]  /*7d30*/  ELECT P6, URZ, PT ;  /* 0x00000000003f782f */ /* 0x000fda00038c0000 */
.L_x_1600:
[----:B------:R-:W-:Y:S05]  /*7d40*/  @!P6 BRA `(.L_x_1491) ;  /* 0x000000000074e947 */ /* 0x000fea0003800000 */
[----:B------:R-:W-:-:S06]  /*7d50*/  ULOP3.LUT UR7, UR38, 0x2, URZ, 0xfc, !UPT ;  /* 0x0000000226077892 */ /* 0x000fcc000f8efc3f */
[----:B------:R-:W-:-:S05]  /*7d60*/  IMAD.U32 R0, RZ, RZ, UR7 ;  /* 0x00000007ff007e24 */ /* 0x000fca000f8e00ff */
[----:B------:R-:W-:-:S13]  /*7d70*/  ISETP.NE.AND P2, PT, R0, 0x3, PT ;  /* 0x000000030000780c */ /* 0x000fda0003f45270 */
[----:B------:R-:W-:Y:S05]  /*7d80*/  @!P2 BRA `(.L_x_1582) ;  /* 0x000000000004a947 */ /* 0x000fea0003800000 */
[----:B------:R-:W-:Y:S01]  /*7d90*/  BPT.TRAP 0x1 ;  /* 0x000000040000795c */ /* 0x000fe20000300000 */
.L_x_1582:
        /* <DEDUP_REMOVED lines=15> */
.L_x_1601:
[----:B------:R-:W2:Y:S02]  /*7e90*/  SYNCS.PHASECHK.TRANS64.TRYWAIT P0, [R3+URZ], R0 ;  /* 0x00000000030075a7 */ /* 0x000ea4000800017f */
[----:B--2---:R-:W-:Y:S05]  /*7ea0*/  @!P0 BRA `(.L_x_1584) ;  /* 0x0000000400548947 */ /* 0x004fea0003800000 */
.L_x_1602:
[----:B------:R-:W-:Y:S05]  /*7eb0*/  @!P2 BRA `(.L_x_1585) ;  /* 0x000000000004a947 */ /* 0x000fea0003800000 */
[----:B------:R-:W-:Y:S01]  /*7ec0*/  BPT.TRAP 0x1 ;  /* 0x000000040000795c */ /* 0x000fe20000300000 */
.L_x_1585:
[----:B------:R-:W-:-:S07]  /*7ed0*/  SHF.L.U32 R5, R5, 0x1f, RZ ;  /* 0x0000001f05057819 */ /* 0x000fce00000006ff */
.L_x_1586:
[----:B---3--:R3:W4:Y:S02]  /*7ee0*/  SYNCS.PHASECHK.TRANS64.TRYWAIT P0, [R4+URZ+0x36438], R5 ;  /* 0x03643805040075a7 */ /* 0x008724000800017f */
[----:B----4-:R-:W-:Y:S05]  /*7ef0*/  @!P0 NANOSLEEP.SYNCS 0x989680 ;  /* 0x009896800000895d */ /* 0x010fea0003900000 */
[----:B------:R-:W4:Y:S02]  /*7f00*/  @!P0 SYNCS.PHASECHK.TRANS64 P0, [R4+URZ+0x36438], R5 ;  /* 0x03643805040085a7 */ /* 0x000f24000800007f */
[----:B----4-:R-:W-:Y:S05]  /*7f10*/  @!P0 BRA `(.L_x_1586) ;  /* 0xfffffffc00f08947 */ /* 0x010fea000383ffff */
.L_x_1491:
[----:B------:R-:W-:Y:S05]  /*7f20*/  BSYNC B6 ;  /* 0x0000000000067941 */ /* 0x000fea0003800000 */
.L_x_1488:
[----:B------:R-:W-:Y:S05]  /*7f30*/  EXIT ;  /* 0x000000000000794d */ /* 0x000fea0003800000 */
.L_x_1498:
[----:B------:R-:W-:Y:S02]  /*7f40*/  IMAD.MOV.U32 R12, RZ, RZ, RZ ;  /* 0x000000ffff0c7224 */ /* 0x000fe400078e00ff */
[----:B------:R-:W-:Y:S02]  /*7f50*/  IMAD.MOV.U32 R11, RZ, RZ, 0x1f ;  /* 0x0000001fff0b7424 */ /* 0x000fe400078e00ff */
[----:B------:R-:W-:-:S07]  /*7f60*/  IMAD.MOV.U32 R15, RZ, RZ, -0x1 ;  /* 0xffffffffff0f7424 */ /* 0x000fce00078e00ff */
[----:B------:R-:W-:Y:S05]  /*7f70*/  WARPSYNC.COLLECTIVE R15, `(.L_x_1587) ;  /* 0x000000000f087348 */ /* 0x000fea0003c00000 */
[----:B------:R1:W2:Y:S02]  /*7f80*/  SHFL.IDX P6, R14, R13, R12, R11 ;  /* 0x0000000c0d0e7389 */ /* 0x0002a400000c000b */
[----:B-12---:R-:W-:Y:S01]  /*7f90*/  ENDCOLLECTIVE ;  /* 0x000000000000791b */ /* 0x006fe20003800000 */
.L_x_1587:
[----:B------:R-:W-:Y:S05]  /*7fa0*/  BRA `(.L_x_1588) ;  /* 0xffffff9000387947 */ /* 0x000fea000383ffff */
.L_x_1500:
[----:B--2---:R2:W3:Y:S02]  /*7fb0*/  SYNCS.PHASECHK.TRANS64.TRYWAIT P0, [R153+URZ+0x36400], R10 ;  /* 0x0364000a990075a7 */ /* 0x0044e4000800017f */
[----:B---3--:R-:W-:Y:S05]  /*7fc0*/  @!P0 NANOSLEEP.SYNCS 0x989680 ;  /* 0x009896800000895d */ /* 0x008fea0003900000 */
[----:B------:R-:W3:Y:S02]  /*7fd0*/  @!P0 SYNCS.PHASECHK.TRANS64 P0, [R153+URZ+0x36400], R10 ;  /* 0x0364000a990085a7 */ /* 0x000ee4000800007f */
[----:B---3--:R-:W-:Y:S05]  /*7fe0*/  @!P0 BRA `(.L_x_1500) ;  /* 0xfffffffc00f08947 */ /* 0x008fea000383ffff */
[----:B------:R-:W-:Y:S05]  /*7ff0*/  BRA `(.L_x_1499) ;  /* 0xffffff9000707947 */ /* 0x000fea000383ffff */
.L_x_1504:
[----:B--2---:R2:W3:Y:S02]  /*8000*/  SYNCS.PHASECHK.TRANS64.TRYWAIT P1, [R3+URZ+0x36410], R16 ;  /* 0x03641010030075a7 */ /* 0x0044e4000802017f */
[----:B---3--:R-:W-:Y:S05]  /*8010*/  @!P1 NANOSLEEP.SYNCS 0x989680 ;  /* 0x009896800000995d */ /* 0x008fea0003900000 */
[----:B------:R-:W3:Y:S02]  /*8020*/  @!P1 SYNCS.PHASECHK.TRANS64 P1, [R3+URZ+0x36410], R16 ;  /* 0x03641010030095a7 */ /* 0x000ee4000802007f */
[----:B---3--:R-:W-:Y:S05]  /*8030*/  @!P1 BRA `(.L_x_1504) ;  /* 0xfffffffc00f09947 */ /* 0x008fea000383ffff */
[----:B------:R-:W-:Y:S05]  /*8040*/  BRA `(.L_x_1503) ;  /* 0xffffff98003c7947 */ /* 0x000fea000383ffff */
.L_x_1508:
[----:B--2---:R2:W1:Y:S02]  /*8050*/  SYNCS.PHASECHK.TRANS64.TRYWAIT P1, [R153+URZ+0x36430], R16 ;  /* 0x03643010990075a7 */ /* 0x004464000802017f */
[----:B-1----:R-:W-:Y:S05]  /*8060*/  @!P1 NANOSLEEP.SYNCS 0x989680 ;  /* 0x009896800000995d */ /* 0x002fea0003900000 */
[----:B------:R-:W1:Y:S02]  /*8070*/  @!P1 SYNCS.PHASECHK.TRANS64 P1, [R153+URZ+0x36430], R16 ;  /* 0x03643010990095a7 */ /* 0x000e64000802007f */
[----:B-1----:R-:W-:Y:S05]  /*8080*/  @!P1 BRA `(.L_x_1508) ;  /* 0xfffffffc00f09947 */ /* 0x002fea000383ffff */
[----:B------:R-:W-:Y:S05]  /*8090*/  BRA `(.L_x_1507) ;  /* 0xffffff9c00e07947 */ /* 0x000fea000383ffff */
.L_x_1562:
[----:B-1----:R1:W2:Y:S02]  /*80a0*/  SYNCS.PHASECHK.TRANS64.TRYWAIT P1, [R0+URZ+0x36420], R6 ;  /* 0x03642006000075a7 */ /* 0x0022a4000802017f */
[----:B--2---:R-:W-:Y:S05]  /*80b0*/  @!P1 NANOSLEEP.SYNCS 0x989680 ;  /* 0x009896800000995d */ /* 0x004fea0003900000 */
[----:B------:R-:W2:Y:S02]  /*80c0*/  @!P1 SYNCS.PHASECHK.TRANS64 P1, [R0+URZ+0x36420], R6 ;  /* 0x03642006000095a7 */ /* 0x000ea4000802007f */
[----:B--2---:R-:W-:Y:S05]  /*80d0*/  @!P1 BRA `(.L_x_1562) ;  /* 0xfffffffc00f09947 */ /* 0x004fea000383ffff */
[----:B------:R-:W-:Y:S05]  /*80e0*/  BRA `(.L_x_1589) ;  /* 0xffffffdc00847947 */ /* 0x000fea000383ffff */
.L_x_1566:
[----:B-1----:R1:W2:Y:S02]  /*80f0*/  SYNCS.PHASECHK.TRANS64.TRYWAIT P1, [R0+URZ+0x36438], R6 ;  /* 0x03643806000075a7 */ /* 0x0022a4000802017f */
[----:B--2---:R-:W-:Y:S05]  /*8100*/  @!P1 NANOSLEEP.SYNCS 0x989680 ;  /* 0x009896800000995d */ /* 0x004fea0003900000 */
[----:B------:R-:W2:Y:S02]  /*8110*/  @!P1 SYNCS.PHASECHK.TRANS64 P1, [R0+URZ+0x36438], R6 ;  /* 0x03643806000095a7 */ /* 0x000ea4000802007f */
[----:B--2---:R-:W-:Y:S05]  /*8120*/  @!P1 BRA `(.L_x_1566) ;  /* 0xfffffffc00f09947 */ /* 0x004fea000383ffff */
[----:B------:R-:W-:Y:S05]  /*8130*/  BRA `(.L_x_1590) ;  /* 0xffffffe400707947 */ /* 0x000fea000383ffff */
.L_x_1568:
[----:B--2---:R2:W3:Y:S02]  /*8140*/  SYNCS.PHASECHK.TRANS64.TRYWAIT P1, [R0+URZ+0x36428], R3 ;  /* 0x03642803000075a7 */ /* 0x0044e4000802017f */
[----:B---3--:R-:W-:Y:S05]  /*8150*/  @!P1 NANOSLEEP.SYNCS 0x989680 ;  /* 0x009896800000995d */ /* 0x008fea0003900000 */
[----:B------:R-:W3:Y:S02]  /*8160*/  @!P1 SYNCS.PHASECHK.TRANS64 P1, [R0+URZ+0x36428], R3 ;  /* 0x03642803000095a7 */ /* 0x000ee4000802007f */
[----:B---3--:R-:W-:Y:S05]  /*8170*/  @!P1 BRA `(.L_x_1568) ;  /* 0xfffffffc00f09947 */ /* 0x008fea000383ffff */
[----:B------:R-:W-:Y:S05]  /*8180*/  BRA `(.L_x_1591) ;  /* 0xffffffe800347947 */ /* 0x000fea000383ffff */
.L_x_1570:
[----:B--2---:R2:W3:Y:S02]  /*8190*/  SYNCS.PHASECHK.TRANS64.TRYWAIT P1, [R0+URZ+0x36438], R29 ;  /* 0x0364381d000075a7 */ /* 0x0044e4000802017f */
[----:B---3--:R-:W-:Y:S05]  /*81a0*/  @!P1 NANOSLEEP.SYNCS 0x989680 ;  /* 0x009896800000995d */ /* 0x008fea0003900000 */
[----:B------:R-:W3:Y:S02]  /*81b0*/  @!P1 SYNCS.PHASECHK.TRANS64 P1, [R0+URZ+0x36438], R29 ;  /* 0x0364381d000095a7 */ /* 0x000ee4000802007f */
[----:B---3--:R-:W-:Y:S05]  /*81c0*/  @!P1 BRA `(.L_x_1570) ;  /* 0xfffffffc00f09947 */ /* 0x008fea000383ffff */
[----:B------:R-:W-:Y:S05]  /*81d0*/  BRA `(.L_x_1592) ;  /* 0xffffffe800e87947 */ /* 0x000fea000383ffff */
.L_x_1572:
[----:B------:R-:W-:-:S07]  /*81e0*/  SHF.L.U32 R5, R7, 0x1f, RZ ;  /* 0x0000001f07057819 */ /* 0x000fce00000006ff */
.L_x_1593:
[----:B----4-:R4:W5:Y:S02]  /*81f0*/  SYNCS.PHASECHK.TRANS64.TRYWAIT P1, [R0+URZ+0x36420], R5 ;  /* 0x03642005000075a7 */ /* 0x010964000802017f */
[----:B-----5:R-:W-:Y:S05]  /*8200*/  @!P1 NANOSLEEP.SYNCS 0x989680 ;  /* 0x009896800000995d */ /* 0x020fea0003900000 */
[----:B------:R-:W5:Y:S02]  /*8210*/  @!P1 SYNCS.PHASECHK.TRANS64 P1, [R0+URZ+0x36420], R5 ;  /* 0x03642005000095a7 */ /* 0x000f64000802007f */
[----:B-----5:R-:W-:Y:S05]  /*8220*/  @!P1 BRA `(.L_x_1593) ;  /* 0xfffffffc00f09947 */ /* 0x020fea000383ffff */
[----:B------:R-:W-:Y:S05]  /*8230*/  BRA `(.L_x_1594) ;  /* 0xffffffec007c7947 */ /* 0x000fea000383ffff */
.L_x_1575:
[----:B----4-:R4:W5:Y:S02]  /*8240*/  SYNCS.PHASECHK.TRANS64.TRYWAIT P1, [R0+URZ+0x36438], R6 ;  /* 0x03643806000075a7 */ /* 0x010964000802017f */
[----:B-----5:R-:W-:Y:S05]  /*8250*/  @!P1 NANOSLEEP.SYNCS 0x989680 ;  /* 0x009896800000995d */ /* 0x020fea0003900000 */
[----:B------:R-:W5:Y:S02]  /*8260*/  @!P1 SYNCS.PHASECHK.TRANS64 P1, [R0+URZ+0x36438], R6 ;  /* 0x03643806000095a7 */ /* 0x000f64000802007f */
[----:B-----5:R-:W-:Y:S05]  /*8270*/  @!P1 BRA `(.L_x_1575) ;  /* 0xfffffffc00f09947 */ /* 0x020fea000383ffff */
[----:B------:R-:W-:Y:S05]  /*8280*/  BRA `(.L_x_1595) ;  /* 0xfffffff000487947 */ /* 0x000fea000383ffff */
.L_x_1577:
[----:B-1----:R1:W4:Y:S02]  /*8290*/  SYNCS.PHASECHK.TRANS64.TRYWAIT P1, [R0+URZ+0x36428], R5 ;  /* 0x03642805000075a7 */ /* 0x002324000802017f */
[----:B----4-:R-:W-:Y:S05]  /*82a0*/  @!P1 NANOSLEEP.SYNCS 0x989680 ;  /* 0x009896800000995d */ /* 0x010fea0003900000 */
[----:B------:R-:W4:Y:S02]  /*82b0*/  @!P1 SYNCS.PHASECHK.TRANS64 P1, [R0+URZ+0x36428], R5 ;  /* 0x03642805000095a7 */ /* 0x000f24000802007f */
[----:B----4-:R-:W-:Y:S05]  /*82c0*/  @!P1 BRA `(.L_x_1577) ;  /* 0xfffffffc00f09947 */ /* 0x010fea000383ffff */
[----:B------:R-:W-:Y:S05]  /*82d0*/  BRA `(.L_x_1596) ;  /* 0xfffffff000f07947 */ /* 0x000fea000383ffff */
.L_x_1579:
[----:B----4-:R4:W5:Y:S02]  /*82e0*/  SYNCS.PHASECHK.TRANS64.TRYWAIT P1, [R0+URZ+0x36438], R3 ;  /* 0x03643803000075a7 */ /* 0x010964000802017f */
[----:B-----5:R-:W-:Y:S05]  /*82f0*/  @!P1 NANOSLEEP.SYNCS 0x989680 ;  /* 0x009896800000995d */ /* 0x020fea0003900000 */
[----:B------:R-:W5:Y:S02]  /*8300*/  @!P1 SYNCS.PHASECHK.TRANS64 P1, [R0+URZ+0x36438], R3 ;  /* 0x03643803000095a7 */ /* 0x000f64000802007f */
[----:B-----5:R-:W-:Y:S05]  /*8310*/  @!P1 BRA `(.L_x_1579) ;  /* 0xfffffffc00f09947 */ /* 0x020fea000383ffff */
[----:B------:R-:W-:Y:S05]  /*8320*/  BRA `(.L_x_1597) ;  /* 0xfffffff400ac7947 */ /* 0x000fea000383ffff */
.L_x_1581:
[----:B------:R-:W-:Y:S01]  /*8330*/  BSSY B0, `(.L_x_1598) ;  /* 0x0000006000007945 */ /* 0x000fe20003800000 */
[----:B------:R-:W-:-:S07]  /*8340*/  IMAD.MOV.U32 R15, RZ, RZ, -0x1 ;  /* 0xffffffffff0f7424 */ /* 0x000fce00078e00ff */
[----:B------:R-:W-:Y:S05]  /*8350*/  WARPSYNC.COLLECTIVE R15, `(.L_x_1599) ;  /* 0x000000000f0c7348 */ /* 0x000fea0003c00000 */
[----:B------:R-:W-:Y:S02]  /*8360*/  ELECT P6, UR62, PT ;  /* 0x00000000003e782f */ /* 0x000fe400038c0000 */
[----:B------:R-:W-:Y:S01]  /*8370*/  MOV R14, UR62 ;  /* 0x0000003e000e7c02 */ /* 0x000fe20008000f00 */
[----:B------:R-:W-:Y:S10]  /*8380*/  ENDCOLLECTIVE ;  /* 0x000000000000791b */ /* 0x000ff40003800000 */
.L_x_1599:
[----:B------:R-:W-:Y:S05]  /*8390*/  BSYNC B0 ;  /* 0x0000000000007941 */ /* 0x000fea0003800000 */
.L_x_1598:
[----:B------:R-:W-:Y:S05]  /*83a0*/  BRA `(.L_x_1600) ;  /* 0xfffffff800647947 */ /* 0x000fea000383ffff */
.L_x_1583:
[----:B-1----:R1:W2:Y:S02]  /*83b0*/  SYNCS.PHASECHK.TRANS64.TRYWAIT P0, [R9+URZ], R2 ;  /* 0x00000002090075a7 */ /* 0x0022a4000800017f */
[----:B--2---:R-:W-:Y:S05]  /*83c0*/  @!P0 NANOSLEEP.SYNCS 0x989680 ;  /* 0x009896800000895d */ /* 0x004fea0003900000 */
[----:B------:R-:W2:Y:S02]  /*83d0*/  @!P0 SYNCS.PHASECHK.TRANS64 P0, [R9+URZ], R2 ;  /* 0x00000002090085a7 */ /* 0x000ea4000800007f */
[----:B--2---:R-:W-:Y:S05]  /*83e0*/  @!P0 BRA `(.L_x_1583) ;  /* 0xfffffffc00f08947 */ /* 0x004fea000383ffff */
[----:B------:R-:W-:Y:S05]  /*83f0*/  BRA `(.L_x_1601) ;  /* 0xfffffff800a47947 */ /* 0x000fea000383ffff */
.L_x_1584:
[----:B--2---:R2:W3:Y:S02]  /*8400*/  SYNCS.PHASECHK.TRANS64.TRYWAIT P0, [R3+URZ], R0 ;  /* 0x00000000030075a7 */ /* 0x0044e4000800017f */
[----:B---3--:R-:W-:Y:S05]  /*8410*/  @!P0 NANOSLEEP.SYNCS 0x989680 ;  /* 0x009896800000895d */ /* 0x008fea0003900000 */
[----:B------:R-:W3:Y:S02]  /*8420*/  @!P0 SYNCS.PHASECHK.TRANS64 P0, [R3+URZ], R0 ;  /* 0x00000000030085a7 */ /* 0x000ee4000800007f */
[----:B---3--:R-:W-:Y:S05]  /*8430*/  @!P0 BRA `(.L_x_1584) ;  /* 0xfffffffc00f08947 */ /* 0x008fea000383ffff */
[----:B------:R-:W-:Y:S05]  /*8440*/  BRA `(.L_x_1602) ;  /* 0xfffffff800987947 */ /* 0x000fea000383ffff */
.L_x_1603:
        /* <DEDUP_REMOVED lines=11> */
.L_x_3865:


//--------------------- .text._ZN7cutlass13device_kernelIN5flash11enable_sm90INS1_16FlashAttnBwdSm90INS1_25CollectiveMainloopBwdSm90ILi2ELi1ELi1EN4cute5tupleIJNS5_1CILi1EEES8_S8_EEENS6_IJNS7_ILi64EEENS7_ILi96EEENS7_ILi192EEEEEENS_6half_tEfNS_4arch4Sm90ELb0ELb1ELb0ELb0ELb1ELb0ELb1ELb0ELi3ELi1ELi1ELi1ELb0EEENS1_24CollectiveEpilogueBwdGQAISD_fSG_Li384ELb0ELb1EEENS1_19SingleTileSchedulerILb0ELb0ELb0ELi96EEEEEEEEEvNT_6ParamsE --------------------------
	.section	.text._ZN7cutlass13device_kernelIN5flash11enable_sm90INS1_16FlashAttnBwdSm90INS1_25CollectiveMainloopBwdSm90ILi2ELi1ELi1EN4cute5tupleIJNS5_1CILi1EEES8_S8_EEENS6_IJNS7_ILi64EEENS7_ILi96EEENS7_ILi192EEEEEENS_6half_tEfNS_4arch4Sm90ELb0ELb1ELb0ELb0ELb1ELb0ELb1ELb0ELi3ELi1ELi1ELi1ELb0EEENS1_24CollectiveEpilogueBwdGQAISD_fSG_Li384ELb0ELb1EEENS1_19SingleTileSchedulerILb0ELb0ELb0ELi96EEEEEEEEEvNT_6ParamsE,"ax",@progbits
	.align	128
.text._ZN7cutlass13device_kernelIN5flash11enable_sm90INS1_16FlashAttnBwdSm90INS1_25CollectiveMainloopBwdSm90ILi2ELi1ELi1EN4cute5tupleIJNS5_1CILi1EEES8_S8_EEENS6_IJNS7_ILi64EEENS7_ILi96EEENS7_ILi192EEEEEENS_6half_tEfNS_4arch4Sm90ELb0ELb1ELb0ELb0ELb1ELb0ELb1ELb0ELi3ELi1ELi1ELi1ELb0EEENS1_24CollectiveEpilogueBwdGQAISD_fSG_Li384ELb0ELb1EEENS1_19SingleTileSchedulerILb0ELb0ELb0ELi96EEEEEEEEEvNT_6ParamsE:
        .type           _ZN7cutlass13device_kernelIN5flash11enable_sm90INS1_16FlashAttnBwdSm90INS1_25CollectiveMainloopBwdSm90ILi2ELi1ELi1EN4cute5tupleIJNS5_1CILi1EEES8_S8_EEENS6_IJNS7_ILi64EEENS7_ILi96EEENS7_ILi192EEEEEENS_6half_tEfNS_4arch4Sm90ELb0ELb1ELb0ELb0ELb1ELb0ELb1ELb0ELi3ELi1ELi1ELi1ELb0EEENS1_24CollectiveEpilogueBwdGQAISD_fSG_Li384ELb0ELb1EEENS1_19SingleTileSchedulerILb0ELb0ELb0ELi96EEEEEEEEEvNT_6ParamsE,@function
        .size           _ZN7cutlass13device_kernelIN5flash11enable_sm90INS1_16FlashAttnBwdSm90INS1_25CollectiveMainloopBwdSm90ILi2ELi1ELi1EN4cute5tupleIJNS5_1CILi1EEES8_S8_EEENS6_IJNS7_ILi64EEENS7_ILi96EEENS7_ILi192EEEEEENS_6half_tEfNS_4arch4Sm90ELb0ELb1ELb0ELb0ELb1ELb0ELb1ELb0ELi3ELi1ELi1ELi1ELb0EEENS1_24CollectiveEpilogueBwdGQAISD_fSG_Li384ELb0ELb1EEENS1_19SingleTileSchedulerILb0ELb0ELb0ELi96EEEEEEEEEvNT_6ParamsE,(.L_x_3866 - _ZN7cutlass13device_kernelIN5flash11enable_sm90INS1_16FlashAttnBwdSm90INS1_25CollectiveMainloopBwdSm90ILi2ELi1ELi1EN4cute5tupleIJNS5_1CILi1EEES8_S8_EEENS6_IJNS7_ILi64EEENS7_ILi96EEENS7_ILi192EEEEEENS_6half_tEfNS_4arch4Sm90ELb0ELb1ELb0ELb0ELb1ELb0ELb1ELb0ELi3ELi1ELi1ELi1ELb0EEENS1_24CollectiveEpilogueBwdGQAISD_fSG_Li384ELb0ELb1EEENS1_19SingleTileSchedulerILb0ELb0ELb0ELi96EEEEEEEEEvNT_6ParamsE)
        .other          _ZN7cutlass13device_kernelIN5flash11enable_sm90INS1_16FlashAttnBwdSm90INS1_25CollectiveMainloopBwdSm90ILi2ELi1ELi1EN4cute5tupleIJNS5_1CILi1EEES8_S8_EEENS6_IJNS7_ILi64EEENS7_ILi96EEENS7_ILi192EEEEEENS_6half_tEfNS_4arch4Sm90ELb0ELb1ELb0ELb0ELb1ELb0ELb1ELb0ELi3ELi1ELi1ELi1ELb0EEENS1_24CollectiveEpilogueBwdGQAISD_fSG_Li384ELb0ELb1EEENS1_19SingleTileSchedulerILb0ELb0ELb0ELi96EEEEEEEEEvNT_6ParamsE,@"STO_CUDA_ENTRY STV_DEFAULT"
_ZN7cutlass13device_kernelIN5flash11enable_sm90INS1_16FlashAttnBwdSm90INS1_25CollectiveMainloopBwdSm90ILi2ELi1ELi1EN4cute5tupleIJNS5_1CILi1EEES8_S8_EEENS6_IJNS7_ILi64EEENS7_ILi96EEENS7_ILi192EEEEEENS_6half_tEfNS_4arch4Sm90ELb0ELb1ELb0ELb0ELb1ELb0ELb1ELb0ELi3ELi1ELi1ELi1ELb0EEENS1_24CollectiveEpilogueBwdGQAISD_fSG_Li384ELb0ELb1EEENS1_19SingleTileSchedulerILb0ELb0ELb0ELi96EEEEEEEEEvNT_6ParamsE:
        /* <DEDUP_REMOVED lines=23> */
.L_x_1605:
[----:B------:R-:W-:Y:S05]  /*0170*/  BSYNC B0 ;  /* 0x0000000000007941 */ /* 0x000fea0003800000 */
.L_x_1604:
        /* <DEDUP_REMOVED lines=37> */
.L_x_1606:
        /* <DEDUP_REMOVED lines=20> */
.L_x_1607:
[----:B------:R-:W-:Y:S01]  /*0510*/  PLOP3.LUT P0, PT, PT, PT, UP0, 0x80, 0x0 ;  /* 0x000000000000781c */ /* 0x000fe20003f0f008 */
[----:B------:R-:W-:Y:S01]  /*0520*/  NOP ;  /* 0x0000000000007918 */ /* 0x000fe20000000000 */
[----:B------:R-:W-:Y:S01]  /*0530*/  ULDC.64 UR46, c[0x0][0x208] ;  /* 0x00008200002e7ab9 */ /* 0x000fe20000000a00 */
[----:B------:R-:W-:Y:S01]  /*0540*/  BSSY B6, `(.L_x_1608) ;  /* 0x00008da000067945 */ /* 0x000fe20003800000 */
[----:B-12-4-:R-:W-:Y:S09]  /*0550*/  BAR.SYNC.DEFER_BLOCKING 0x0 ;  /* 0x0000000000007b1d */ /* 0x016ff20000010000 */
[----:B------:R-:W-:Y:S05]  /*0560*/  @!P0 BRA `(.L_x_1609) ;  /* 0x0000004800048947 */ /* 0x000fea0003800000 */
.L_x_1610:
        /* <DEDUP_REMOVED lines=13> */
[----:B-1----:R-:W-:Y:S05]  /*0640*/  @!P0 BRA `(.L_x_1611) ;  /* 0x0000008c00248947 */ /* 0x002fea0003800000 */
        /* <DEDUP_REMOVED lines=71> */
.L_x_1612:
        /* <DEDUP_REMOVED lines=36> */
.L_x_1615:
        /* <DEDUP_REMOVED lines=15> */
.L_x_1614:
        /* <DEDUP_REMOVED lines=20> */
.L_x_1617:
        /* <DEDUP_REMOVED lines=15> */
.L_x_1616:
        /* <DEDUP_REMOVED lines=8> */
.L_x_1749:
        /* <DEDUP_REMOVED lines=19> */
.L_x_1619:
        /* <DEDUP_REMOVED lines=109> */
.L_x_1639:
[----:B------:R-:W-:-:S13]  /*18a0*/  ISETP.NE.AND P0, PT, R14, 0x3, PT ;  /* 0x000000030e00780c */ /* 0x000fda0003f05270 */
[----:B------:R-:W-:Y:S05]  /*18b0*/  @!P0 BRA `(.L_x_1621) ;  /* 0x0000000000048947 */ /* 0x000fea0003800000 */
[----:B------:R-:W-:Y:S01]  /*18c0*/  BPT.TRAP 0x1 ;  /* 0x000000040000795c */ /* 0x000fe20000300000 */
.L_x_1621:
[----:B------:R-:W-:Y:S02]  /*18d0*/  LEA R3, R2, UR37, 0x3 ;  /* 0x0000002502037c11 */ /* 0x000fe4000f8e18ff */
[----:B------:R-:W-:-:S04]  /*18e0*/  SHF.L.U32 R16, R7, 0x1f, RZ ;  /* 0x0000001f07107819 */ /* 0x000fc800000006ff */
[----:B------:R1:W2:Y:S01]  /*18f0*/  SYNCS.PHASECHK.TRANS64.TRYWAIT P1, [R3+URZ+0x36410], R16 ;  /* 0x03641010030075a7 */ /* 0x0002a2000802017f */
[----:B------:R-:W-:Y:S05]  /*1900*/  @!P0 BRA `(.L_x_1622) ;  /* 0x0000000000048947 */ /* 0x000fea0003800000 */
[----:B------:R-:W-:Y:S01]  /*1910*/  BPT.TRAP 0x1 ;  /* 0x000000040000795c */ /* 0x000fe20000300000 */
.L_x_1622:
[----:B--2---:R-:W-:Y:S05]  /*1920*/  @P1 BRA `(.L_x_1623) ;  /* 0x0000000000081947 */ /* 0x004fea0003800000 */
[----:B------:R-:W2:Y:S02]  /*1930*/  SYNCS.PHASECHK.TRANS64.TRYWAIT P1, [R3+URZ+0x36410], R16 ;  /* 0x03641010030075a7 */ /* 0x000ea4000802017f */
[----:B--2---:R-:W-:Y:S05]  /*1940*/  @!P1 BRA `(.L_x_1624) ;  /* 0x00000078009c9947 */ /* 0x004fea0003800000 */
.L_x_1623:
        /* <DEDUP_REMOVED lines=101> */
.L_x_1625:
[----:B-12---:R-:W-:-:S04]  /*1fa0*/  SHF.L.U32 R16, R4, 0x1f, RZ ;  /* 0x0000001f04107819 */ /* 0x006fc800000006ff */
[----:B------:R1:W2:Y:S01]  /*1fb0*/  SYNCS.PHASECHK.TRANS64.TRYWAIT P1, [UR37+0x36430], R16 ;  /* 0x03643010ff0075a7 */ /* 0x0002a20008020165 */
[----:B------:R-:W-:Y:S05]  /*1fc0*/  @!P0 BRA `(.L_x_1626) ;  /* 0x0000000000048947 */ /* 0x000fea0003800000 */
[----:B------:R-:W-:Y:S01]  /*1fd0*/  BPT.TRAP 0x1 ;  /* 0x000000040000795c */ /* 0x000fe20000300000 */
.L_x_1626:
[----:B--2---:R-:W-:Y:S05]  /*1fe0*/  @P1 BRA `(.L_x_1627) ;  /* 0x0000000000081947 */ /* 0x004fea0003800000 */
[----:B------:R-:W2:Y:S02]  /*1ff0*/  SYNCS.PHASECHK.TRANS64.TRYWAIT P1, [UR37+0x36430], R16 ;  /* 0x03643010ff0075a7 */ /* 0x000ea40008020165 */
[----:B--2---:R-:W-:Y:S05]  /*2000*/  @!P1 BRA `(.L_x_1628) ;  /* 0x0000007400009947 */ /* 0x004fea0003800000 */
.L_x_1627:
        /* <DEDUP_REMOVED lines=114> */
.L_x_1631:
[----:B------:R-:W-:-:S06]  /*2730*/  UISETP.NE.AND UP0, UPT, UR44, 0x1, UPT ;  /* 0x000000012c00788c */ /* 0x000fcc000bf05270 */
[----:B------:R-:W-:-:S05]  /*2740*/  PLOP3.LUT P1, PT, PT, PT, UP0, 0x80, 0x0 ;  /* 0x000000000000781c */ /* 0x000fca0003f2f008 */
[----:B------:R-:W-:-:S08]  /*2750*/  @UP0 ULDC UR5, c[0x0][0x754] ;  /* 0x0001d50000050ab9 */ /* 0x000fd00000000800 */
[----:B------:R-:W-:Y:S01]  /*2760*/  @P1 IMAD.HI.U32 R15, R22, UR5, RZ ;  /* 0x00000005160f1c27 */ /* 0x000fe2000f8e00ff */
[----:B------:R-:W-:-:S04]  /*2770*/  @UP0 ULDC UR5, c[0x0][0x758] ;  /* 0x0001d60000050ab9 */ /* 0x000fc80000000800 */
[----:B------:R-:W-:-:S07]  /*2780*/  @P1 SHF.R.U32.HI R22, RZ, UR5, R15 ;  /* 0x00000005ff161c19 */ /* 0x000fce000801160f */
.L_x_1632:
[----:B------:R-:W-:Y:S05]  /*2790*/  BSYNC B0 ;  /* 0x0000000000007941 */ /* 0x000fea0003800000 */
.L_x_1630:
[----:B------:R-:W-:Y:S01]  /*27a0*/  IMAD R22, R22, UR44, R11 ;  /* 0x0000002c16167c24 */ /* 0x000fe2000f8e020b */
[----:B------:R-:W-:-:S04]  /*27b0*/  IADD3 R15, R18, UR4, R5 ;  /* 0x00000004120f7c10 */ /* 0x000fc8000fffe005 */
[----:B------:R-:W-:Y:S02]  /*27c0*/  VIADDMNMX R16, R22, UR44, R16, PT ;  /* 0x0000002c16107c46 */ /* 0x000fe4000b800110 */
[----:B------:R-:W-:-:S07]  /*27d0*/  VIMNMX R15, R15, R22, !PT ;  /* 0x000000160f0f7248 */ /* 0x000fce0007fe0100 */
.L_x_1629:
        /* <DEDUP_REMOVED lines=52> */
.L_x_1635:
[----:B------:R-:W-:-:S06]  /*2b20*/  UISETP.NE.AND UP0, UPT, UR44, 0x1, UPT ;  /* 0x000000012c00788c */ /* 0x000fcc000bf05270 */
[----:B------:R-:W-:-:S05]  /*2b30*/  PLOP3.LUT P6, PT, PT, PT, UP0, 0x80, 0x0 ;  /* 0x000000000000781c */ /* 0x000fca0003fcf008 */
[----:B------:R-:W-:-:S08]  /*2b40*/  @UP0 ULDC UR4, c[0x0][0x754] ;  /* 0x0001d50000040ab9 */ /* 0x000fd00000000800 */
[----:B------:R-:W-:Y:S01]  /*2b50*/  @P6 IMAD.HI.U32 R15, R18, UR4, RZ ;  /* 0x00000004120f6c27 */ /* 0x000fe2000f8e00ff */
[----:B------:R-:W-:Y:S01]  /*2b60*/  PLOP3.LUT P6, PT, PT, PT, UP0, 0x80, 0x0 ;  /* 0x000000000000781c */ /* 0x000fe20003fcf008 */
[----:B------:R-:W-:-:S12]  /*2b70*/  @UP0 ULDC UR4, c[0x0][0x758] ;  /* 0x0001d60000040ab9 */ /* 0x000fd80000000800 */
[----:B------:R-:W-:-:S07]  /*2b80*/  @P6 SHF.R.U32.HI R18, RZ, UR4, R15 ;  /* 0x00000004ff126c19 */ /* 0x000fce000801160f */
.L_x_1636:
[----:B------:R-:W-:Y:S05]  /*2b90*/  BSYNC B0 ;  /* 0x0000000000007941 */ /* 0x000fea0003800000 */
.L_x_1634:
[----:B------:R-:W-:-:S05]  /*2ba0*/  IMAD R18, R18, UR44, R11 ;  /* 0x0000002c12127c24 */ /* 0x000fca000f8e020b */
[----:B------:R-:W-:Y:S02]  /*2bb0*/  VIMNMX R17, R17, R18, !PT ;  /* 0x0000001211117248 */ /* 0x000fe40007fe0100 */
[----:B------:R-:W-:-:S07]  /*2bc0*/  VIADDMNMX R19, R18, UR44, R19, PT ;  /* 0x0000002c12137c46 */ /* 0x000fce000b800113 */
.L_x_1633:
        /* <DEDUP_REMOVED lines=18> */
[--C-:B------:R-:W-:Y:S01]  /*2cf0*/  FFMA.FTZ R15, R15, UR45, -R20.reuse ;  /* 0x0000002d0f0f7c23 */ /* 0x100fe20008010814 */
        /* <DEDUP_REMOVED lines=195> */
.L_x_1637:
        /* <DEDUP_REMOVED lines=59> */
.L_x_1638:
        /* <DEDUP_REMOVED lines=63> */
.L_x_1613:
[----:B------:R-:W-:Y:S05]  /*40d0*/  @P0 BRA `(.L_x_1611) ;  /* 0x0000005000800947 */ /* 0x000fea0003800000 */
[----:B------:R-:W1:Y:S01]  /*40e0*/  S2R R4, SR_TID.X ;  /* 0x0000000000047919 */ /* 0x000e620000002100 */
[----:B------:R-:W2:Y:S01]  /*40f0*/  S2UR UR8, SR_CTAID.Y ;  /* 0x00000000000879c3 */ /* 0x000ea20000002600 */
[----:B------:R-:W-:Y:S01]  /*4100*/  ULDC UR9, c[0x0][0x850] ;  /* 0x0002140000097ab9 */ /* 0x000fe20000000800 */
[----:B------:R-:W-:Y:S01]  /*4110*/  ULDC.64 UR12, c[0x0][0x818] ;  /* 0x00020600000c7ab9 */ /* 0x000fe20000000a00 */
[----:B------:R-:W-:Y:S01]  /*4120*/  UISETP.NE.AND UP0, UPT, UR9, 0x1, UPT ;  /* 0x000000010900788c */ /* 0x000fe2000bf05270 */
[----:B------:R-:W-:Y:S01]  /*4130*/  BSSY B0, `(.L_x_1640) ;  /* 0x0000058000007945 */ /* 0x000fe20003800000 */
[----:B------:R-:W-:Y:S01]  /*4140*/  ULDC UR18, c[0x0][0x80c] ;  /* 0x0002030000127ab9 */ /* 0x000fe20000000800 */
[----:B------:R-:W-:Y:S01]  /*4150*/  UMOV UR20, 0x400 ;  /* 0x0000040000147882 */ /* 0x000fe20000000000 */
[----:B------:R-:W-:Y:S01]  /*4160*/  ULDC.64 UR16, c[0x0][0x840] ;  /* 0x0002100000107ab9 */ /* 0x000fe20000000a00 */
[----:B------:R-:W3:Y:S01]  /*4170*/  S2UR UR15, SR_CTAID.X ;  /* 0x00000000000f79c3 */ /* 0x000ee20000002500 */
[----:B------:R-:W-:-:S05]  /*4180*/  ULDC.64 UR24, c[0x0][0x848] ;  /* 0x0002120000187ab9 */ /* 0x000fca0000000a00 */
[----:B------:R-:W-:Y:S01]  /*4190*/  @UP0 ULDC UR4, c[0x0][0x854] ;  /* 0x0002150000040ab9 */ /* 0x000fe20000000800 */
[----:B------:R-:W-:Y:S01]  /*41a0*/  @UP0 ULDC UR7, c[0x0][0x858] ;  /* 0x0002160000070ab9 */ /* 0x000fe20000000800 */
[----:B------:R-:W4:Y:S01]  /*41b0*/  S2UR UR14, SR_CTAID.Z ;  /* 0x00000000000e79c3 */ /* 0x000f220000002700 */
[----:B--2---:R-:W-:-:S07]  /*41c0*/  UIMAD.WIDE.U32 UR4, UR8, UR4, URZ ;  /* 0x00000004080472a5 */ /* 0x004fce000f8e003f */
[----:B------:R-:W2:Y:S01]  /*41d0*/  S2UR UR21, SR_CgaCtaId ;  /* 0x00000000001579c3 */ /* 0x000ea20000008800 */
[----:B------:R-:W-:Y:S01]  /*41e0*/  UMOV UR11, UR8 ;  /* 0x00000008000b7c82 */ /* 0x000fe20008000000 */
[----:B------:R-:W-:Y:S01]  /*41f0*/  @UP0 USHF.R.U32.HI UR11, URZ, UR7, UR5 ;  /* 0x000000073f0b0299 */ /* 0x000fe20008011605 */
[----:B-1----:R-:W-:-:S03]  /*4200*/  VIADD R3, R4, 0xffffff80 ;  /* 0xffffff8004037836 */ /* 0x002fc60000000000 */
[----:B------:R-:W-:Y:S02]  /*4210*/  USHF.R.S32.HI UR19, URZ, 0x1f, UR11 ;  /* 0x0000001f3f137899 */ /* 0x000fe4000801140b */
[----:B------:R-:W-:Y:S01]  /*4220*/  BAR.SYNC.DEFER_BLOCKING 0x1, 0x180 ;  /* 0x0046000000007b1d */ /* 0x000fe20000010000 */
[----:B---3--:R-:W-:Y:S01]  /*4230*/  UIMAD UR6, UR15, 0x4800, URZ ;  /* 0x000048000f0678a4 */ /* 0x008fe2000f8e023f */
[----:B------:R-:W-:Y:S01]  /*4240*/  ISETP.NE.AND P1, PT, R4, 0x80, PT ;  /* 0x000000800400780c */ /* 0x000fe20003f25270 */
[----:B------:R-:W-:Y:S01]  /*4250*/  UIMAD UR10, UR19, UR12, URZ ;  /* 0x0000000c130a72a4 */ /* 0x000fe2000f8e023f */
[----:B------:R-:W-:Y:S01]  /*4260*/  SHF.R.S32.HI R0, RZ, 0x1f, R3 ;  /* 0x0000001fff007819 */ /* 0x000fe20000011403 */
[----:B------:R-:W-:Y:S01]  /*4270*/  USHF.R.S32.HI UR7, URZ, 0x1f, UR6 ;  /* 0x0000001f3f077899 */ /* 0x000fe20008011406 */
[----:B------:R-:W-:Y:S01]  /*4280*/  ISETP.NE.AND P0, PT, R3, RZ, PT ;  /* 0x000000ff0300720c */ /* 0x000fe20003f05270 */
[----:B------:R-:W-:Y:S01]  /*4290*/  UIMAD UR22, UR11, UR13, UR10 ;  /* 0x0000000d0b1672a4 */ /* 0x000fe2000f8e020a */
[----:B------:R-:W-:Y:S01]  /*42a0*/  LEA.HI R2, R0, R3, RZ, 0x7 ;  /* 0x0000000300027211 */ /* 0x000fe200078f38ff */
[----:B------:R-:W-:Y:S01]  /*42b0*/  UIMAD.WIDE.U32 UR4, UR11, UR12, UR6 ;  /* 0x0000000c0b0472a5 */ /* 0x000fe2000f8e0006 */
[----:B------:R-:W-:-:S02]  /*42c0*/  ULDC UR10, c[0x0][0x870] ;  /* 0x00021c00000a7ab9 */ /* 0x000fc40000000800 */
[----:B------:R-:W-:Y:S01]  /*42d0*/  LOP3.LUT R0, R2, 0x3fffff80, RZ, 0xc0, !PT ;  /* 0x3fffff8002007812 */ /* 0x000fe200078ec0ff */
[----:B------:R-:W-:Y:S01]  /*42e0*/  UIMAD UR10, UR15, UR10, URZ ;  /* 0x0000000a0f0a72a4 */ /* 0x000fe2000f8e023f */
[----:B------:R-:W-:Y:S01]  /*42f0*/  SHF.R.S32.HI R5, RZ, 0x7, R2 ;  /* 0x00000007ff057819 */ /* 0x000fe20000011402 */
[----:B----4-:R-:W-:Y:S02]  /*4300*/  UIMAD UR15, UR14, UR18, URZ ;  /* 0x000000120e0f72a4 */ /* 0x010fe4000f8e023f */
[----:B------:R-:W-:Y:S01]  /*4310*/  IMAD.IADD R0, R3, 0x1, -R0 ;  /* 0x0000000103007824 */ /* 0x000fe200078e0a00 */
[----:B------:R-:W-:Y:S02]  /*4320*/  UIMAD UR18, UR10, UR18, URZ ;  /* 0x000000120a1272a4 */ /* 0x000fe4000f8e023f */
[----:B--2---:R-:W-:Y:S01]  /*4330*/  ULEA UR10, UR21, UR20, 0x18 ;  /* 0x00000014150a7291 */ /* 0x004fe2000f8ec03f */
[----:B------:R-:W-:Y:S01]  /*4340*/  IMAD R0, R5, 0x600, R0 ;  /* 0x0000060005007824 */ /* 0x000fe200078e0200 */
[----:B------:R-:W-:-:S02]  /*4350*/  USHF.R.S32.HI UR21, URZ, 0x1f, UR18 ;  /* 0x0000001f3f157899 */ /* 0x000fc40008011412 */
[----:B------:R-:W-:Y:S01]  /*4360*/  USHF.R.S32.HI UR20, URZ, 0x1f, UR15 ;  /* 0x0000001f3f147899 */ /* 0x000fe2000801140f */
[----:B------:R-:W-:Y:S01]  /*4370*/  IMAD.SHL.U32 R0, R0, 0x4, RZ ;  /* 0x0000000400007824 */ /* 0x000fe200078e00ff */
[----:B------:R-:W-:Y:S02]  /*4380*/  UIADD3 UR18, UP0, UP1, UR18, UR15, UR11 ;  /* 0x0000000f12127290 */ /* 0x000fe4000f91e00b */
[----:B------:R-:W-:Y:S02]  /*4390*/  UIMAD.WIDE.U32 UR6, UR11, UR16, UR6 ;  /* 0x000000100b0672a5 */ /* 0x000fe4000f8e0006 */
[----:B------:R-:W-:Y:S01]  /*43a0*/  UIMAD UR23, UR19, UR16, URZ ;  /* 0x00000010131772a4 */ /* 0x000fe2000f8e023f */
[----:B------:R-:W-:Y:S01]  /*43b0*/  LEA R0, R0, UR10, 0x2 ;  /* 0x0000000a00007c11 */ /* 0x000fe2000f8e10ff */
[----:B------:R-:W-:Y:S02]  /*43c0*/  UIADD3.X UR16, UR21, UR20, UR19, UP0, UP1 ;  /* 0x0000001415107290 */ /* 0x000fe400087e2413 */
[----:B------:R-:W-:Y:S01]  /*43d0*/  USHF.L.U32 UR15, UR18, 0x2, URZ ;  /* 0x00000002120f7899 */ /* 0x000fe2000800063f */
[----:B------:R-:W-:Y:S01]  /*43e0*/  ULDC.64 UR12, c[0x0][0x868] ;  /* 0x00021a00000c7ab9 */ /* 0x000fe20000000a00 */
[----:B------:R-:W-:Y:S01]  /*43f0*/  USHF.L.U64.HI UR16, UR18, 0x2, UR16 ;  /* 0x0000000212107899 */ /* 0x000fe20008010210 */
[----:B------:R1:W-:Y:S01]  /*4400*/  STS.128 [R0], R24 ;  /* 0x0000001800007388 */ /* 0x0003e20000000c00 */
[----:B------:R-:W-:-:S02]  /*4410*/  UIADD3 UR18, UP0, UR15, UR12, URZ ;  /* 0x0000000c0f127290 */ /* 0x000fc4000ff1e03f */
[----:B------:R-:W-:Y:S01]  /*4420*/  USHF.R.S32.HI UR12, URZ, 0x1f, UR14 ;  /* 0x0000001f3f0c7899 */ /* 0x000fe2000801140e */
[----:B------:R1:W-:Y:S01]  /*4430*/  STS.128 [R0+0x800], R28 ;  /* 0x0008001c00007388 */ /* 0x0003e20000000c00 */
[----:B------:R-:W-:Y:S01]  /*4440*/  UIMAD UR17, UR11, UR17, UR23 ;  /* 0x000000110b1172a4 */ /* 0x000fe2000f8e0217 */
[----:B------:R-:W-:Y:S02]  /*4450*/  ULDC.64 UR20, c[0x0][0x820] ;  /* 0x0002080000147ab9 */ /* 0x000fe40000000a00 */
[----:B------:R1:W-:Y:S01]  /*4460*/  STS.128 [R0+0x1000], R32 ;  /* 0x0010002000007388 */ /* 0x0003e20000000c00 */
[----:B------:R-:W-:Y:S01]  /*4470*/  UIADD3.X UR19, UR16, UR13, URZ, UP0, !UPT ;  /* 0x0000000d10137290 */ /* 0x000fe200087fe43f */
[----:B------:R-:W-:Y:S01]  /*4480*/  IMAD.U32 R2, RZ, RZ, UR18 ;  /* 0x00000012ff027e24 */ /* 0x000fe2000f8e00ff */
[----:B------:R-:W-:Y:S01]  /*4490*/  UIMAD UR13, UR12, UR20, URZ ;  /* 0x000000140c0d72a4 */ /* 0x000fe2000f8e023f */
[----:B------:R1:W-:Y:S01]  /*44a0*/  STS.128 [R0+0x1800], R36 ;  /* 0x0018002400007388 */ /* 0x0003e20000000c00 */
[----:B------:R-:W-:-:S02]  /*44b0*/  UIADD3 UR5, UR5, UR22, URZ ;  /* 0x0000001605057290 */ /* 0x000fc4000fffe03f */
[----:B------:R-:W-:Y:S01]  /*44c0*/  UIMAD UR12, UR12, UR24, URZ ;  /* 0x000000180c0c72a4 */ /* 0x000fe2000f8e023f */
[----:B------:R1:W-:Y:S01]  /*44d0*/  STS.128 [R0+0x2000], R40 ;  /* 0x0020002800007388 */ /* 0x0003e20000000c00 */
[----:B------:R-:W-:Y:S01]  /*44e0*/  UIADD3 UR7, UR7, UR17, URZ ;  /* 0x0000001107077290 */ /* 0x000fe2000fffe03f */
[----:B------:R-:W-:Y:S01]  /*44f0*/  IMAD.U32 R3, RZ, RZ, UR19 ;  /* 0x00000013ff037e24 */ /* 0x000fe2000f8e00ff */
[----:B------:R-:W-:Y:S01]  /*4500*/  UIMAD UR13, UR14, UR21, UR13 ;  /* 0x000000150e0d72a4 */ /* 0x000fe2000f8e020d */
[----:B------:R1:W-:Y:S01]  /*4510*/  STS.128 [R0+0x2800], R44 ;  /* 0x0028002c00007388 */ /* 0x0003e20000000c00 */
[----:B------:R-:W-:Y:S02]  /*4520*/  UIMAD.WIDE.U32 UR4, UR14, UR20, UR4 ;  /* 0x000000140e0472a5 */ /* 0x000fe4000f8e0004 */
[----:B------:R-:W-:Y:S01]  /*4530*/  UIMAD UR12, UR14, UR25, UR12 ;  /* 0x000000190e0c72a4 */ /* 0x000fe2000f8e020c */
[----:B------:R1:W-:Y:S01]  /*4540*/  STS.128 [R0+0x3000], R48 ;  /* 0x0030003000007388 */ /* 0x0003e20000000c00 */
[----:B------:R-:W-:Y:S01]  /*4550*/  UIMAD.WIDE.U32 UR6, UR14, UR24, UR6 ;  /* 0x000000180e0672a5 */ /* 0x000fe2000f8e0006 */
[----:B------:R-:W-:-:S02]  /*4560*/  ULDC.64 UR20, c[0x0][0x800] ;  /* 0x0002000000147ab9 */ /* 0x000fc40000000a00 */
[----:B------:R1:W-:Y:S01]  /*4570*/  STS.128 [R0+0x3800], R52 ;  /* 0x0038003400007388 */ /* 0x0003e20000000c00 */
[----:B------:R-:W-:Y:S01]  /*4580*/  ULDC.64 UR22, c[0x0][0x828] ;  /* 0x00020a0000167ab9 */ /* 0x000fe20000000a00 */
[----:B------:R-:W-:Y:S02]  /*4590*/  UIADD3 UR14, -UR11, URZ, URZ ;  /* 0x0000003f0b0e7290 */ /* 0x000fe4000fffe13f */
[----:B------:R1:W-:Y:S01]  /*45a0*/  STS.128 [R0+0x4000], R56 ;  /* 0x0040003800007388 */ /* 0x0003e20000000c00 */
[----:B------:R-:W-:Y:S02]  /*45b0*/  UIADD3 UR11, UR5, UR13, URZ ;  /* 0x0000000d050b7290 */ /* 0x000fe4000fffe03f */
[----:B------:R-:W-:Y:S01]  /*45c0*/  ULEA UR20, UP0, UR4, UR20, 0x2 ;  /* 0x0000001404147291 */ /* 0x000fe2000f80103f */
[----:B------:R1:W-:Y:S01]  /*45d0*/  STS.128 [R0+0x4800], R60 ;  /* 0x0048003c00007388 */ /* 0x0003e20000000c00 */
[----:B------:R-:W-:Y:S02]  /*45e0*/  UIADD3 UR5, UR7, UR12, URZ ;  /* 0x0000000c07057290 */ /* 0x000fe4000fffe03f */
[----:B------:R-:W-:Y:S01]  /*45f0*/  ULEA UR22, UP1, UR6, UR22, 0x2 ;  /* 0x0000001606167291 */ /* 0x000fe2000f82103f */
[----:B------:R1:W-:Y:S01]  /*4600*/  STS.128 [R0+0x5000], R64 ;  /* 0x0050004000007388 */ /* 0x0003e20000000c00 */
[----:B------:R-:W-:-:S02]  /*4610*/  ULEA.HI.X UR21, UR4, UR21, UR11, 0x2, UP0 ;  /* 0x0000001504157291 */ /* 0x000fc400080f140b */
[----:B------:R-:W-:Y:S01]  /*4620*/  ULEA.HI.X UR5, UR6, UR23, UR5, 0x2, UP1 ;  /* 0x0000001706057291 */ /* 0x000fe200088f1405 */
[----:B------:R1:W-:Y:S01]  /*4630*/  STS.128 [R0+0x5800], R68 ;  /* 0x0058004400007388 */ /* 0x0003e20000000c00 */
[----:B------:R-:W-:Y:S01]  /*4640*/  UIMAD UR14, UR9, UR14, UR8 ;  /* 0x0000000e090e72a4 */ /* 0x000fe2000f8e0208 */
[----:B------:R-:W-:Y:S11]  /*4650*/  @P0 BRA `(.L_x_1641) ;  /* 0x0000000000140947 */ /* 0x000ff60003800000 */
.L_x_1642:
[----:B------:R-:W2:Y:S04]  /*4660*/  LDG.E.STRONG.GPU R4, desc[UR46][R2.64] ;  /* 0x0000002e02047981 */ /* 0x000ea8000c1ef900 */
[----:B--2---:R-:W-:Y:S01]  /*4670*/  CCTL.IVALL ;  /* 0x00000000ff00798f */ /* 0x004fe20002000000 */
[----:B------:R-:W-:Y:S05]  /*4680*/  YIELD ;  /* 0x0000000000007946 */ /* 0x000fea0003800000 */
[----:B------:R-:W-:-:S13]  /*4690*/  ISETP.NE.AND P0, PT, R4, UR14, PT ;  /* 0x0000000e04007c0c */ /* 0x000fda000bf05270 */
[----:B------:R-:W-:Y:S05]  /*46a0*/  @P0 BRA `(.L_x_1642) ;  /* 0xfffffffc00ec0947 */ /* 0x000fea000383ffff */
.L_x_1641:
[----:B------:R-:W-:Y:S05]  /*46b0*/  BSYNC B0 ;  /* 0x0000000000007941 */ /* 0x000fea0003800000 */
.L_x_1640:
[----:B------:R-:W-:-:S03]  /*46c0*/  UMOV UR4, 0xffffffff ;  /* 0xffffffff00047882 */ /* 0x000fc60000000000 */
[----:B------:R-:W-:Y:S05]  /*46d0*/  BRA.DIV UR4, `(.L_x_1643) ;  /* 0x0000004e04607947 */ /* 0x000fea000b800000 */
[----:B------:R-:W-:Y:S01]  /*46e0*/  NOP ;  /* 0x0000000000007918 */ /* 0x000fe20000000000 */
.L_x_1752:
        /* <DEDUP_REMOVED lines=10> */
[----:B------:R-:W-:Y:S01]  /*4790*/  PLOP3.LUT P0, PT, PT, PT, PT, 0x80, 0x0 ;  /* 0x000000000000781c */ /* 0x000fe20003f0f070 */
[----:B------:R-:W-:Y:S01]  /*47a0*/  UMOV UR6, 0x1200 ;  /* 0x0000120000067882 */ /* 0x000fe20000000000 */
[----:B------:R-:W-:Y:S01]  /*47b0*/  UMOV UR8, 0x0 ;  /* 0x0000000000087882 */ /* 0x000fe20000000000 */
[----:B------:R-:W-:Y:S01]  /*47c0*/  UMOV UR9, 0x14f00000 ;  /* 0x14f0000000097882 */ /* 0x000fe20000000000 */
[----:B------:R-:W-:-:S09]  /*47d0*/  UMOV UR4, UR22 ;  /* 0x0000001600047c82 */ /* 0x000fd20008000000 */
.L_x_1646:
[----:B------:R-:W-:Y:S01]  /*47e0*/  @P0 ELECT P2, URZ, PT ;  /* 0x00000000003f082f */ /* 0x000fe20003840000 */
[----:B------:R2:W-:-:S12]  /*47f0*/  UBLKRED.G.S.ADD.F32.RN [UR4], [UR10], UR6, desc[UR8] ;  /* 0x000008040a0073bb */ /* 0x0005d800080a1406 */
[----:B------:R-:W-:Y:S02]  /*4800*/  @P2 PLOP3.LUT P0, PT, P2, PT, PT, 0x8, 0x0 ;  /* 0x000000000000281c */ /* 0x000fe4000170e170 */
[----:B------:R-:W-:-:S11]  /*4810*/  PLOP3.LUT P2, PT, PT, PT, PT, 0x8, 0x0 ;  /* 0x000000000000781c */ /* 0x000fd60003f4e170 */
[----:B--2---:R-:W-:Y:S05]  /*4820*/  @P0 BRA.U.ANY `(.L_x_1646) ;  /* 0xfffffffd00ec0947 */ /* 0x004fea000393ffff */
[----:B------:R0:W-:Y:S01]  /*4830*/  UTMACMDFLUSH ;  /* 0x00000000000079b7 */ /* 0x0001e20000000000 */
[----:B------:R-:W-:-:S04]  /*4840*/  DEPBAR.LE SB0, 0x0 ;  /* 0x000080000000791a */ /* 0x000fc80000000000 */
.L_x_1645:
[----:B------:R-:W-:Y:S05]  /*4850*/  BSYNC B0 ;  /* 0x0000000000007941 */ /* 0x000fea0003800000 */
.L_x_1644:
        /* <DEDUP_REMOVED lines=12> */
[----:B------:R-:W-:-:S05]  /*4920*/  IMAD.MOV.U32 R5, RZ, RZ, 0x1 ;  /* 0x00000001ff057424 */ /* 0x000fca00078e00ff */
[----:B------:R2:W-:Y:S02]  /*4930*/  REDG.E.ADD.S32.STRONG.GPU desc[UR46][R2.64], R5 ;  /* 0x000000050200798e */ /* 0x0005e4000c10e3ae */
.L_x_1648:
[----:B------:R-:W-:Y:S05]  /*4940*/  BSYNC B0 ;  /* 0x0000000000007941 */ /* 0x000fea0003800000 */
.L_x_1647:
[----:B------:R-:W-:Y:S06]  /*4950*/  BAR.SYNC.DEFER_BLOCKING 0x1, 0x180 ;  /* 0x0046000000007b1d */ /* 0x000fec0000010000 */
[----:B------:R-:W-:Y:S01]  /*4960*/  ULDC.64 UR4, c[0x0][0x860] ;  /* 0x0002180000047ab9 */ /* 0x000fe20000000a00 */
[----:B------:R-:W-:Y:S01]  /*4970*/  BSSY B0, `(.L_x_1649) ;  /* 0x0000017000007945 */ /* 0x000fe20003800000 */
[----:B------:R-:W-:-:S04]  /*4980*/  UIADD3 UR15, UP0, UR15, UR4, URZ ;  /* 0x000000040f0f7290 */ /* 0x000fc8000ff1e03f */
[----:B------:R-:W-:Y:S02]  /*4990*/  UIADD3.X UR16, UR16, UR5, URZ, UP0, !UPT ;  /* 0x0000000510107290 */ /* 0x000fe400087fe43f */
[----:B--2---:R-:W-:-:S04]  /*49a0*/  IMAD.U32 R2, RZ, RZ, UR15 ;  /* 0x0000000fff027e24 */ /* 0x004fc8000f8e00ff */
[----:B------:R-:W-:Y:S01]  /*49b0*/  IMAD.U32 R3, RZ, RZ, UR16 ;  /* 0x00000010ff037e24 */ /* 0x000fe2000f8e00ff */
        /* <DEDUP_REMOVED lines=13> */
.L_x_1651:
[----:B-12---:R-:W2:Y:S04]  /*4a90*/  LDG.E.STRONG.GPU R0, desc[UR46][R2.64] ;  /* 0x0000002e02007981 */ /* 0x006ea8000c1ef900 */
[----:B--2---:R-:W-:Y:S01]  /*4aa0*/  CCTL.IVALL ;  /* 0x00000000ff00798f */ /* 0x004fe20002000000 */
[----:B------:R-:W-:Y:S05]  /*4ab0*/  YIELD ;  /* 0x0000000000007946 */ /* 0x000fea0003800000 */
[----:B------:R-:W-:-:S13]  /*4ac0*/  ISETP.NE.AND P0, PT, R0, UR14, PT ;  /* 0x0000000e00007c0c */ /* 0x000fda000bf05270 */
[----:B------:R-:W-:Y:S05]  /*4ad0*/  @P0 BRA `(.L_x_1651) ;  /* 0xfffffffc00ec0947 */ /* 0x000fea000383ffff */
.L_x_1650:
[----:B------:R-:W-:Y:S05]  /*4ae0*/  BSYNC B0 ;  /* 0x0000000000007941 */ /* 0x000fea0003800000 */
.L_x_1649:
[----:B------:R-:W-:-:S03]  /*4af0*/  UMOV UR4, 0xffffffff ;  /* 0xffffffff00047882 */ /* 0x000fc60000000000 */
[----:B------:R-:W-:Y:S05]  /*4b00*/  BRA.DIV UR4, `(.L_x_1652) ;  /* 0x0000004a04707947 */ /* 0x000fea000b800000 */
[----:B------:R-:W-:Y:S01]  /*4b10*/  NOP ;  /* 0x0000000000007918 */ /* 0x000fe20000000000 */
.L_x_1755:
[----:B------:R-:W-:Y:S01]  /*4b20*/  @!PT LDS RZ, [RZ] ;  /* 0x00000000fffff984 */ /* 0x000fe20000000800 */
[----:B------:R-:W-:Y:S01]  /*4b30*/  @!PT LDS RZ, [RZ] ;  /* 0x00000000fffff984 */ /* 0x000fe20000000800 */
[----:B------:R-:W-:Y:S01]  /*4b40*/  @!PT LDS RZ, [RZ] ;  /* 0x00000000fffff984 */ /* 0x000fe20000000800 */
[----:B------:R-:W-:Y:S01]  /*4b50*/  @!PT LDS RZ, [RZ] ;  /* 0x00000000fffff984 */ /* 0x000fe20000000800 */
[----:B------:R3:W-:Y:S06]  /*4b60*/  MEMBAR.ALL.CTA ;  /* 0x0000000000007992 */ /* 0x0007ec0000008000 */
[----:B---3--:R-:W3:Y:S01]  /*4b70*/  FENCE.VIEW.ASYNC.S ;  /* 0x00000000000073c6 */ /* 0x008ee20000000000 */
[----:B------:R-:W-:Y:S05]  /*4b80*/  WARPSYNC.ALL ;  /* 0x0000000000007948 */ /* 0x000fea0003800000 */
[----:B------:R-:W-:Y:S01]  /*4b90*/  BSSY B0, `(.L_x_1653) ;  /* 0x0000010000007945 */ /* 0x000fe20003800000 */
[----:B---3--:R-:W-:Y:S06]  /*4ba0*/  BAR.SYNC.DEFER_BLOCKING 0x1, 0x180 ;  /* 0x0046000000007b1d */ /* 0x008fec0000010000 */
[----:B------:R-:W-:Y:S05]  /*4bb0*/  @P1 BRA `(.L_x_1654) ;  /* 0x0000000000341947 */ /* 0x000fea0003800000 */
[----:B------:R-:W-:Y:S01]  /*4bc0*/  PLOP3.LUT P0, PT, PT, PT, PT, 0x80, 0x0 ;  /* 0x000000000000781c */ /* 0x000fe20003f0f070 */
[----:B------:R-:W-:Y:S01]  /*4bd0*/  UMOV UR6, 0x1200 ;  /* 0x0000120000067882 */ /* 0x000fe20000000000 */
[----:B------:R-:W-:Y:S01]  /*4be0*/  UMOV UR8, 0x0 ;  /* 0x0000000000087882 */ /* 0x000fe20000000000 */
[----:B------:R-:W-:Y:S01]  /*4bf0*/  UMOV UR9, 0x14f00000 ;  /* 0x14f0000000097882 */ /* 0x000fe20000000000 */
[----:B------:R-:W-:Y:S01]  /*4c00*/  UMOV UR4, UR20 ;  /* 0x0000001400047c82 */ /* 0x000fe20008000000 */
[----:B------:R-:W-:-:S08]  /*4c10*/  UMOV UR5, UR21 ;  /* 0x0000001500057c82 */ /* 0x000fd00008000000 */
.L_x_1655:
[----:B------:R-:W-:Y:S01]  /*4c20*/  @P0 ELECT P2, URZ, PT ;  /* 0x00000000003f082f */ /* 0x000fe20003840000 */
[----:B------:R3:W-:-:S12]  /*4c30*/  UBLKRED.G.S.ADD.F32.RN [UR4], [UR10], UR6, desc[UR8] ;  /* 0x000008040a0073bb */ /* 0x0007d800080a1406 */
[----:B------:R-:W-:Y:S02]  /*4c40*/  @P2 PLOP3.LUT P0, PT, P2, PT, PT, 0x8, 0x0 ;  /* 0x000000000000281c */ /* 0x000fe4000170e170 */
[----:B------:R-:W-:-:S11]  /*4c50*/  PLOP3.LUT P2, PT, PT, PT, PT, 0x8, 0x0 ;  /* 0x000000000000781c */ /* 0x000fd60003f4e170 */
[----:B---3--:R-:W-:Y:S05]  /*4c60*/  @P0 BRA.U.ANY `(.L_x_1655) ;  /* 0xfffffffd00ec0947 */ /* 0x008fea000393ffff */
[----:B------:R0:W-:Y:S01]  /*4c70*/  UTMACMDFLUSH ;  /* 0x00000000000079b7 */ /* 0x0001e20000000000 */
[----:B------:R-:W-:-:S04]  /*4c80*/  DEPBAR.LE SB0, 0x0 ;  /* 0x000080000000791a */ /* 0x000fc80000000000 */
.L_x_1654:
[----:B------:R-:W-:Y:S05]  /*4c90*/  BSYNC B0 ;  /* 0x0000000000007941 */ /* 0x000fea0003800000 */
.L_x_1653:
        /* <DEDUP_REMOVED lines=11> */
[----:B012345:R-:W-:Y:S04]  /*4d50*/  CCTL.IVALL ;  /* 0x00000000ff00798f */ /* 0x03ffe80002000000 */
[----:B------:R3:W-:Y:S01]  /*4d60*/  REDG.E.ADD.S32.STRONG.GPU desc[UR46][R2.64], R5 ;  /* 0x000000050200798e */ /* 0x0007e2000c10e3ae */
[----:B------:R-:W-:Y:S05]  /*4d70*/  BRA `(.L_x_1611) ;  /* 0x0000004400587947 */ /* 0x000fea0003800000 */
.L_x_1609:
        /* <DEDUP_REMOVED lines=33> */
.L_x_1657:
[----:B------:R-:W-:-:S05]  /*4f90*/  UMOV UR11, UR5 ;  /* 0x00000005000b7c82 */ /* 0x000fca0008000000 */
.L_x_1658:
        /* <DEDUP_REMOVED lines=11> */
[----:B------:R-:W-:Y:S02]  /*5050*/  UIADD3 UR7, UR7, UR8, URZ ;  /* 0x0000000807077290 */ /* 0x000fe4000fffe03f */
[----:B------:R-:W-:Y:S02]  /*5060*/  UISETP.LT.AND UP0, UPT, URZ, UR10, UPT ;  /* 0x0000000a3f00728c */ /* 0x000fe4000bf01270 */
[----:B------:R-:W-:-:S02]  /*5070*/  USHF.R.S32.HI UR9, URZ, 0x1f, UR16 ;  /* 0x0000001f3f097899 */ /* 0x000fc40008011410 */
[----:B------:R-:W-:Y:S01]  /*5080*/  USEL UR8, URZ, UR10, !UP0 ;  /* 0x0000000a3f087287 */ /* 0x000fe2000c000000 */
[----:B------:R-:W-:Y:S01]  /*5090*/  ULDC.64 UR12, c[0x0][0x2e0] ;  /* 0x0000b800000c7ab9 */ /* 0x000fe20000000a00 */
[----:B------:R-:W-:Y:S02]  /*50a0*/  ULDC UR15, c[0x0][0x288] ;  /* 0x0000a200000f7ab9 */ /* 0x000fe40000000800 */
[----:B------:R-:W-:Y:S02]  /*50b0*/  UISETP.GT.AND UP0, UPT, UR11, UR8, UPT ;  /* 0x000000080b00728c */ /* 0x000fe4000bf04270 */
[----:B------:R-:W-:Y:S02]  /*50c0*/  UIMAD UR9, UR9, UR12, URZ ;  /* 0x0000000c090972a4 */ /* 0x000fe4000f8e023f */
[----:B------:R-:W-:Y:S02]  /*50d0*/  UIMAD UR10, UR16, UR15, URZ ;  /* 0x0000000f100a72a4 */ /* 0x000fe4000f8e023f */
[----:B------:R-:W-:Y:S01]  /*50e0*/  PLOP3.LUT P1, PT, PT, PT, UP0, 0x80, 0x0 ;  /* 0x000000000000781c */ /* 0x000fe20003f2f008 */
[----:B------:R-:W-:-:S02]  /*50f0*/  UIMAD UR14, UR16, UR13, UR9 ;  /* 0x0000000d100e72a4 */ /* 0x000fc4000f8e0209 */
        /* <DEDUP_REMOVED lines=26> */
.L_x_1663:
[----:B------:R-:W2:Y:S04]  /*52a0*/  LDG.E.STRONG.GPU R0, desc[UR46][R2.64] ;  /* 0x0000002e02007981 */ /* 0x000ea8000c1ef900 */
[----:B--2---:R-:W-:Y:S01]  /*52b0*/  CCTL.IVALL ;  /* 0x00000000ff00798f */ /* 0x004fe20002000000 */
[----:B------:R-:W-:Y:S05]  /*52c0*/  YIELD ;  /* 0x0000000000007946 */ /* 0x000fea0003800000 */
[----:B------:R-:W-:-:S13]  /*52d0*/  ISETP.NE.AND P1, PT, R0, UR23, PT ;  /* 0x0000001700007c0c */ /* 0x000fda000bf25270 */
[----:B------:R-:W-:Y:S05]  /*52e0*/  @P1 BRA `(.L_x_1663) ;  /* 0xfffffffc00ec1947 */ /* 0x000fea000383ffff */
.L_x_1662:
[----:B------:R-:W-:Y:S05]  /*52f0*/  BSYNC B0 ;  /* 0x0000000000007941 */ /* 0x000fea0003800000 */
.L_x_1661:
[----:B------:R-:W-:-:S03]  /*5300*/  UMOV UR4, 0xffffffff ;  /* 0xffffffff00047882 */ /* 0x000fc60000000000 */
[----:B------:R-:W-:Y:S05]  /*5310*/  BRA.DIV UR4, `(.L_x_1664) ;  /* 0x0000004204887947 */ /* 0x000fea000b800000 */
[----:B------:R-:W-:Y:S01]  /*5320*/  NOP ;  /* 0x0000000000007918 */ /* 0x000fe20000000000 */
.L_x_1758:
        /* <DEDUP_REMOVED lines=22> */
.L_x_1666:
[----:B------:R-:W-:Y:S05]  /*5490*/  BSYNC B0 ;  /* 0x0000000000007941 */ /* 0x000fea0003800000 */
.L_x_1665:
        /* <DEDUP_REMOVED lines=19> */
.L_x_1668:
[----:B------:R-:W-:Y:S05]  /*55d0*/  BSYNC B0 ;  /* 0x0000000000007941 */ /* 0x000fea0003800000 */
.L_x_1667:
        /* <DEDUP_REMOVED lines=20> */
.L_x_1670:
[----:B------:R-:W-:Y:S05]  /*5720*/  BSYNC B0 ;  /* 0x0000000000007941 */ /* 0x000fea0003800000 */
.L_x_1669:
[----:B------:R-:W-:Y:S06]  /*5730*/  BAR.ARV 0xa, 0xa0 ;  /* 0x0282800000007b1d */ /* 0x000fec0000002000 */
[----:B------:R-:W-:Y:S04]  /*5740*/  BSSY B0, `(.L_x_1671) ;  /* 0x0000003000007945 */ /* 0x000fe80003800000 */
[----:B------:R-:W-:Y:S05]  /*5750*/  @!P0 BRA `(.L_x_1672) ;  /* 0x0000000000048947 */ /* 0x000fea0003800000 */
[----:B------:R-:W-:-:S04]  /*5760*/  DEPBAR.LE SB0, 0x1 ;  /* 0x000080400000791a */ /* 0x000fc80000000000 */
.L_x_1672:
[----:B------:R-:W-:Y:S05]  /*5770*/  BSYNC B0 ;  /* 0x0000000000007941 */ /* 0x000fea0003800000 */
.L_x_1671:
[----:B------:R-:W-:Y:S06]  /*5780*/  BAR.ARV 0xb, 0xa0 ;  /* 0x02c2800000007b1d */ /* 0x000fec0000002000 */
[----:B------:R-:W-:Y:S04]  /*5790*/  BSSY B0, `(.L_x_1673) ;  /* 0x0000003000007945 */ /* 0x000fe80003800000 */
[----:B------:R-:W-:Y:S05]  /*57a0*/  @!P0 BRA `(.L_x_1674) ;  /* 0x0000000000048947 */ /* 0x000fea0003800000 */
[----:B------:R-:W-:-:S04]  /*57b0*/  DEPBAR.LE SB0, 0x0 ;  /* 0x000080000000791a */ /* 0x000fc80000000000 */
.L_x_1674:
[----:B------:R-:W-:Y:S05]  /*57c0*/  BSYNC B0 ;  /* 0x0000000000007941 */ /* 0x000fea0003800000 */
.L_x_1673:
        /* <DEDUP_REMOVED lines=19> */
.L_x_1676:
[----:B------:R-:W-:Y:S05]  /*5900*/  BSYNC B0 ;  /* 0x0000000000007941 */ /* 0x000fea0003800000 */
.L_x_1675:
[----:B------:R-:W-:Y:S01]  /*5910*/  UIADD3 UR18, UR8, 0x1, URZ ;  /* 0x0000000108127890 */ /* 0x000fe2000fffe03f */
[----:B------:R-:W-:Y:S11]  /*5920*/  BRA `(.L_x_1677) ;  /* 0x0000000000047947 */ /* 0x000ff60003800000 */
.L_x_1660:
[----:B------:R-:W-:-:S05]  /*5930*/  UMOV UR18, UR8 ;  /* 0x0000000800127c82 */ /* 0x000fca0008000000 */
.L_x_1677:
        /* <DEDUP_REMOVED lines=12> */
.L_x_1710:
        /* <DEDUP_REMOVED lines=11> */
.L_x_1680:
[----:B------:R-:W2:Y:S04]  /*5ab0*/  LDG.E.STRONG.GPU R0, desc[UR46][R2.64] ;  /* 0x0000002e02007981 */ /* 0x000ea8000c1ef900 */
[----:B--2---:R-:W-:Y:S01]  /*5ac0*/  CCTL.IVALL ;  /* 0x00000000ff00798f */ /* 0x004fe20002000000 */
[----:B------:R-:W-:Y:S05]  /*5ad0*/  YIELD ;  /* 0x0000000000007946 */ /* 0x000fea0003800000 */
[----:B------:R-:W-:-:S13]  /*5ae0*/  ISETP.NE.AND P1, PT, R0, UR23, PT ;  /* 0x0000001700007c0c */ /* 0x000fda000bf25270 */
[----:B------:R-:W-:Y:S05]  /*5af0*/  @P1 BRA `(.L_x_1680) ;  /* 0xfffffffc00ec1947 */ /* 0x000fea000383ffff */
.L_x_1679:
[----:B------:R-:W-:Y:S05]  /*5b00*/  BSYNC B0 ;  /* 0x0000000000007941 */ /* 0x000fea0003800000 */
.L_x_1678:
[----:B------:R-:W-:-:S03]  /*5b10*/  UMOV UR16, 0xffffffff ;  /* 0xffffffff00107882 */ /* 0x000fc60000000000 */
[----:B------:R-:W-:Y:S05]  /*5b20*/  BRA.DIV UR16, `(.L_x_1681) ;  /* 0x0000003a10a07947 */ /* 0x000fea000b800000 */
[----:B------:R-:W-:Y:S01]  /*5b30*/  NOP ;  /* 0x0000000000007918 */ /* 0x000fe20000000000 */
.L_x_1761:
        /* <DEDUP_REMOVED lines=19> */
.L_x_1683:
[----:B------:R-:W-:Y:S05]  /*5c70*/  BSYNC B0 ;  /* 0x0000000000007941 */ /* 0x000fea0003800000 */
.L_x_1682:
        /* <DEDUP_REMOVED lines=14> */
.L_x_1685:
[----:B------:R-:W-:Y:S05]  /*5d60*/  BSYNC B0 ;  /* 0x0000000000007941 */ /* 0x000fea0003800000 */
.L_x_1684:
        /* <DEDUP_REMOVED lines=15> */
.L_x_1687:
[----:B------:R-:W-:Y:S05]  /*5e60*/  BSYNC B0 ;  /* 0x0000000000007941 */ /* 0x000fea0003800000 */
.L_x_1686:
[----:B------:R-:W-:Y:S06]  /*5e70*/  BAR.ARV 0xa, 0xa0 ;  /* 0x0282800000007b1d */ /* 0x000fec0000002000 */
[----:B------:R-:W-:Y:S04]  /*5e80*/  BSSY B0, `(.L_x_1688) ;  /* 0x0000003000007945 */ /* 0x000fe80003800000 */
[----:B------:R-:W-:Y:S05]  /*5e90*/  @!P0 BRA `(.L_x_1689) ;  /* 0x0000000000048947 */ /* 0x000fea0003800000 */
[----:B------:R-:W-:-:S04]  /*5ea0*/  DEPBAR.LE SB0, 0x1 ;  /* 0x000080400000791a */ /* 0x000fc80000000000 */
.L_x_1689:
[----:B------:R-:W-:Y:S05]  /*5eb0*/  BSYNC B0 ;  /* 0x0000000000007941 */ /* 0x000fea0003800000 */
.L_x_1688:
[----:B------:R-:W-:Y:S06]  /*5ec0*/  BAR.ARV 0xb, 0xa0 ;  /* 0x02c2800000007b1d */ /* 0x000fec0000002000 */
[----:B------:R-:W-:Y:S04]  /*5ed0*/  BSSY B0, `(.L_x_1690) ;  /* 0x0000003000007945 */ /* 0x000fe80003800000 */
[----:B------:R-:W-:Y:S05]  /*5ee0*/  @!P0 BRA `(.L_x_1691) ;  /* 0x0000000000048947 */ /* 0x000fea0003800000 */
[----:B------:R-:W-:-:S04]  /*5ef0*/  DEPBAR.LE SB0, 0x0 ;  /* 0x000080000000791a */ /* 0x000fc80000000000 */
.L_x_1691:
[----:B------:R-:W-:Y:S05]  /*5f00*/  BSYNC B0 ;  /* 0x0000000000007941 */ /* 0x000fea0003800000 */
.L_x_1690:
        /* <DEDUP_REMOVED lines=19> */
.L_x_1693:
[----:B------:R-:W-:Y:S05]  /*6040*/  BSYNC B0 ;  /* 0x0000000000007941 */ /* 0x000fea0003800000 */
.L_x_1692:
        /* <DEDUP_REMOVED lines=9> */
.L_x_1696:
[----:B------:R-:W2:Y:S04]  /*60e0*/  LDG.E.STRONG.GPU R0, desc[UR46][R2.64] ;  /* 0x0000002e02007981 */ /* 0x000ea8000c1ef900 */
[----:B--2---:R-:W-:Y:S01]  /*60f0*/  CCTL.IVALL ;  /* 0x00000000ff00798f */ /* 0x004fe20002000000 */
[----:B------:R-:W-:Y:S05]  /*6100*/  YIELD ;  /* 0x0000000000007946 */ /* 0x000fea0003800000 */
[----:B------:R-:W-:-:S13]  /*6110*/  ISETP.NE.AND P1, PT, R0, UR23, PT ;  /* 0x0000001700007c0c */ /* 0x000fda000bf25270 */
[----:B------:R-:W-:Y:S05]  /*6120*/  @P1 BRA `(.L_x_1696) ;  /* 0xfffffffc00ec1947 */ /* 0x000fea000383ffff */
.L_x_1695:
[----:B------:R-:W-:Y:S05]  /*6130*/  BSYNC B0 ;  /* 0x0000000000007941 */ /* 0x000fea0003800000 */
.L_x_1694:
[----:B------:R-:W-:-:S03]  /*6140*/  UMOV UR12, 0xffffffff ;  /* 0xffffffff000c7882 */ /* 0x000fc60000000000 */
[----:B------:R-:W-:Y:S05]  /*6150*/  BRA.DIV UR12, `(.L_x_1697) ;  /* 0x000000360c307947 */ /* 0x000fea000b800000 */
[----:B------:R-:W-:Y:S01]  /*6160*/  NOP ;  /* 0x0000000000007918 */ /* 0x000fe20000000000 */
.L_x_1764:
        /* <DEDUP_REMOVED lines=15> */
.L_x_1699:
[----:B------:R-:W-:Y:S05]  /*6260*/  BSYNC B0 ;  /* 0x0000000000007941 */ /* 0x000fea0003800000 */
.L_x_1698:
        /* <DEDUP_REMOVED lines=14> */
.L_x_1701:
[----:B------:R-:W-:Y:S05]  /*6350*/  BSYNC B0 ;  /* 0x0000000000007941 */ /* 0x000fea0003800000 */
.L_x_1700:
        /* <DEDUP_REMOVED lines=15> */
.L_x_1703:
[----:B------:R-:W-:Y:S05]  /*6450*/  BSYNC B0 ;  /* 0x0000000000007941 */ /* 0x000fea0003800000 */
.L_x_1702:
[----:B------:R-:W-:Y:S06]  /*6460*/  BAR.ARV 0xa, 0xa0 ;  /* 0x0282800000007b1d */ /* 0x000fec0000002000 */
[----:B------:R-:W-:Y:S04]  /*6470*/  BSSY B0, `(.L_x_1704) ;  /* 0x0000003000007945 */ /* 0x000fe80003800000 */
[----:B------:R-:W-:Y:S05]  /*6480*/  @!P0 BRA `(.L_x_1705) ;  /* 0x0000000000048947 */ /* 0x000fea0003800000 */
[----:B------:R-:W-:-:S04]  /*6490*/  DEPBAR.LE SB0, 0x1 ;  /* 0x000080400000791a */ /* 0x000fc80000000000 */
.L_x_1705:
[----:B------:R-:W-:Y:S05]  /*64a0*/  BSYNC B0 ;  /* 0x0000000000007941 */ /* 0x000fea0003800000 */
.L_x_1704:
[----:B------:R-:W-:Y:S06]  /*64b0*/  BAR.ARV 0xb, 0xa0 ;  /* 0x02c2800000007b1d */ /* 0x000fec0000002000 */
[----:B------:R-:W-:Y:S04]  /*64c0*/  BSSY B0, `(.L_x_1706) ;  /* 0x0000003000007945 */ /* 0x000fe80003800000 */
[----:B------:R-:W-:Y:S05]  /*64d0*/  @!P0 BRA `(.L_x_1707) ;  /* 0x0000000000048947 */ /* 0x000fea0003800000 */
[----:B------:R-:W-:-:S04]  /*64e0*/  DEPBAR.LE SB0, 0x0 ;  /* 0x000080000000791a */ /* 0x000fc80000000000 */
.L_x_1707:
[----:B------:R-:W-:Y:S05]  /*64f0*/  BSYNC B0 ;  /* 0x0000000000007941 */ /* 0x000fea0003800000 */
.L_x_1706:
        /* <DEDUP_REMOVED lines=19> */
.L_x_1709:
[----:B------:R-:W-:Y:S05]  /*6630*/  BSYNC B0 ;  /* 0x0000000000007941 */ /* 0x000fea0003800000 */
.L_x_1708:
[----:B------:R-:W-:Y:S02]  /*6640*/  UIADD3 UR8, UR8, 0x2, URZ ;  /* 0x0000000208087890 */ /* 0x000fe4000fffe03f */
[----:B------:R-:W-:Y:S02]  /*6650*/  UIADD3 UR4, UR4, 0x6000, URZ ;  /* 0x0000600004047890 */ /* 0x000fe4000fffe03f */
[----:B------:R-:W-:-:S06]  /*6660*/  UISETP.GE.AND UP0, UPT, UR8, UR11, UPT ;  /* 0x0000000b0800728c */ /* 0x000fcc000bf06270 */
[----:B------:R-:W-:-:S13]  /*6670*/  PLOP3.LUT P1, PT, PT, PT, UP0, 0x80, 0x0 ;  /* 0x000000000000781c */ /* 0x000fda0003f2f008 */
[----:B------:R-:W-:Y:S05]  /*6680*/  @!P1 BRA `(.L_x_1710) ;  /* 0xfffffff000dc9947 */ /* 0x000fea000383ffff */
.L_x_1659:
        /* <DEDUP_REMOVED lines=41> */
.L_x_1713:
[----:B------:R-:W-:Y:S05]  /*6920*/  BSYNC B0 ;  /* 0x0000000000007941 */ /* 0x000fea0003800000 */
.L_x_1712:
[----:B------:R-:W-:Y:S05]  /*6930*/  BRA `(.L_x_1714) ;  /* 0x0000000000047947 */ /* 0x000fea0003800000 */
.L_x_1711:
[----:B------:R-:W-:-:S05]  /*6940*/  UMOV UR4, UR8 ;  /* 0x0000000800047c82 */ /* 0x000fca0008000000 */
.L_x_1714:
        /* <DEDUP_REMOVED lines=11> */
.L_x_1719:
        /* <DEDUP_REMOVED lines=24> */
.L_x_1716:
[----:B------:R-:W-:Y:S05]  /*6b80*/  BSYNC B0 ;  /* 0x0000000000007941 */ /* 0x000fea0003800000 */
.L_x_1715:
        /* <DEDUP_REMOVED lines=24> */
.L_x_1718:
[----:B------:R-:W-:Y:S05]  /*6d10*/  BSYNC B0 ;  /* 0x0000000000007941 */ /* 0x000fea0003800000 */
.L_x_1717:
[----:B------:R-:W-:Y:S02]  /*6d20*/  UIADD3 UR11, UR11, 0x2, URZ ;  /* 0x000000020b0b7890 */ /* 0x000fe4000fffe03f */
[----:B------:R-:W-:Y:S02]  /*6d30*/  ULEA UR6, UR18, UR6, 0x1 ;  /* 0x0000000612067291 */ /* 0x000fe4000f8e083f */
[----:B------:R-:W-:Y:S02]  /*6d40*/  ULEA UR7, UR18, UR7, 0x1 ;  /* 0x0000000712077291 */ /* 0x000fe4000f8e083f */
[----:B------:R-:W-:-:S13]  /*6d50*/  ISETP.NE.AND P0, PT, RZ, UR11, PT ;  /* 0x0000000bff007c0c */ /* 0x000fda000bf05270 */
[----:B------:R-:W-:Y:S05]  /*6d60*/  @!P0 BRA `(.L_x_1611) ;  /* 0x00000024005c8947 */ /* 0x000fea0003800000 */
[----:B------:R-:W-:Y:S05]  /*6d70*/  BRA `(.L_x_1719) ;  /* 0xfffffffc00207947 */ /* 0x000fea000383ffff */
.L_x_1656:
        /* <DEDUP_REMOVED lines=34> */
.L_x_1721:
        /* <DEDUP_REMOVED lines=50> */
.L_x_1765:
        /* <DEDUP_REMOVED lines=9> */
.L_x_1724:
        /* <DEDUP_REMOVED lines=115> */
.L_x_1735:
[----:B-1----:R-:W-:-:S05]  /*7a80*/  IMAD.MOV.U32 R6, RZ, RZ, 0x1 ;  /* 0x00000001ff067424 */ /* 0x002fca00078e00ff */
[----:B------:R-:W-:-:S04]  /*7a90*/  SHF.L.U32 R6, R6, 0x1f, RZ ;  /* 0x0000001f06067819 */ /* 0x000fc800000006ff */
[----:B------:R-:W1:Y:S02]  /*7aa0*/  SYNCS.PHASECHK.TRANS64.TRYWAIT P1, [R0+URZ+0x36438], R6 ;  /* 0x03643806000075a7 */ /* 0x000e64000802017f */
[----:B-123--:R-:W-:Y:S05]  /*7ab0*/  @!P1 BRA `(.L_x_1727) ;  /* 0x0000001c00089947 */ /* 0x00efea0003800000 */
.L_x_1766:
[----:B------:R-:W-:Y:S05]  /*7ac0*/  @P0 BRA `(.L_x_1728) ;  /* 0x0000000000140947 */ /* 0x000fea0003800000 */
[----:B------:R-:W-:Y:S01]  /*7ad0*/  ISETP.NE.AND P1, PT, R20, RZ, PT ;  /* 0x000000ff1400720c */ /* 0x000fe20003f25270 */
[----:B------:R-:W-:-:S04]  /*7ae0*/  IMAD.MOV.U32 R3, RZ, RZ, 0x6100 ;  /* 0x00006100ff037424 */ /* 0x000fc800078e00ff */
[----:B------:R2:W-:Y:S08]  /*7af0*/  SYNCS.ARRIVE.TRANS64 RZ, [R0+URZ+0x36430], R3 ;  /* 0x0364300300ff79a7 */ /* 0x0005f0000800003f */
[----:B------:R-:W-:Y:S05]  /*7b00*/  @!P1 BRA `(.L_x_1728) ;  /* 0x0000000000049947 */ /* 0x000fea0003800000 */
[----:B------:R-:W-:Y:S01]  /*7b10*/  BPT.TRAP 0x1 ;  /* 0x000000040000795c */ /* 0x000fe20000300000 */
.L_x_1728:
        /* <DEDUP_REMOVED lines=48> */
.L_x_1767:
[----:B------:R-:W-:Y:S05]  /*7e20*/  @P0 BRA `(.L_x_1730) ;  /* 0x0000000000140947 */ /* 0x000fea0003800000 */
[----:B------:R-:W-:Y:S01]  /*7e30*/  ISETP.NE.AND P1, PT, R20, RZ, PT ;  /* 0x000000ff1400720c */ /* 0x000fe20003f25270 */
[----:B--2---:R-:W-:-:S04]  /*7e40*/  IMAD.MOV.U32 R3, RZ, RZ, 0x6100 ;  /* 0x00006100ff037424 */ /* 0x004fc800078e00ff */
[----:B------:R3:W-:Y:S08]  /*7e50*/  SYNCS.ARRIVE.TRANS64 RZ, [R0+URZ+0x36418], R3 ;  /* 0x0364180300ff79a7 */ /* 0x0007f0000800003f */
[----:B------:R-:W-:Y:S05]  /*7e60*/  @!P1 BRA `(.L_x_1730) ;  /* 0x0000000000049947 */ /* 0x000fea0003800000 */
[----:B------:R-:W-:Y:S01]  /*7e70*/  BPT.TRAP 0x1 ;  /* 0x000000040000795c */ /* 0x000fe20000300000 */
.L_x_1730:
        /* <DEDUP_REMOVED lines=44> */
.L_x_1768:
[----:B------:R-:W-:Y:S05]  /*8140*/  @P0 BRA `(.L_x_1732) ;  /* 0x0000000000140947 */ /* 0x000fea0003800000 */
[----:B------:R-:W-:Y:S01]  /*8150*/  ISETP.NE.AND P1, PT, R20, RZ, PT ;  /* 0x000000ff1400720c */ /* 0x000fe20003f25270 */
[----:B--2---:R-:W-:-:S04]  /*8160*/  IMAD.MOV.U32 R29, RZ, RZ, 0x6100 ;  /* 0x00006100ff1d7424 */ /* 0x004fc800078e00ff */
[----:B------:R3:W-:Y:S08]  /*8170*/  SYNCS.ARRIVE.TRANS64 RZ, [R0+URZ+0x36430], R29 ;  /* 0x0364301d00ff79a7 */ /* 0x0007f0000800003f */
[----:B------:R-:W-:Y:S05]  /*8180*/  @!P1 BRA `(.L_x_1732) ;  /* 0x0000000000049947 */ /* 0x000fea0003800000 */
[----:B------:R-:W-:Y:S01]  /*8190*/  BPT.TRAP 0x1 ;  /* 0x000000040000795c */ /* 0x000fe20000300000 */
.L_x_1732:
        /* <DEDUP_REMOVED lines=37> */
.L_x_1770:
[----:B------:R-:W-:Y:S05]  /*83f0*/  @P0 BRA `(.L_x_1734) ;  /* 0x0000000000140947 */ /* 0x000fea0003800000 */
[----:B------:R-:W-:Y:S01]  /*8400*/  ISETP.NE.AND P1, PT, R20, RZ, PT ;  /* 0x000000ff1400720c */ /* 0x000fe20003f25270 */
[----:B----4-:R-:W-:-:S04]  /*8410*/  IMAD.MOV.U32 R5, RZ, RZ, 0x6100 ;  /* 0x00006100ff057424 */ /* 0x010fc800078e00ff */
[----:B------:R4:W-:Y:S08]  /*8420*/  SYNCS.ARRIVE.TRANS64 RZ, [R0+URZ+0x36410], R5 ;  /* 0x0364100500ff79a7 */ /* 0x0009f0000800003f */
[----:B------:R-:W-:Y:S05]  /*8430*/  @!P1 BRA `(.L_x_1734) ;  /* 0x0000000000049947 */ /* 0x000fea0003800000 */
[----:B------:R-:W-:Y:S01]  /*8440*/  BPT.TRAP 0x1 ;  /* 0x000000040000795c */ /* 0x000fe20000300000 */
.L_x_1734:
        /* <DEDUP_REMOVED lines=44> */
.L_x_1726:
[----:B------:R-:W-:Y:S01]  /*8710*/  ISETP.NE.AND P1, PT, R19, RZ, PT ;  /* 0x000000ff1300720c */ /* 0x000fe20003f25270 */
[----:B------:R-:W-:Y:S02]  /*8720*/  IMAD.MOV.U32 R5, RZ, RZ, 0x1 ;  /* 0x00000001ff057424 */ /* 0x000fe400078e00ff */
[----:B------:R-:W-:-:S10]  /*8730*/  IMAD.MOV.U32 R4, RZ, RZ, R15 ;  /* 0x000000ffff047224 */ /* 0x000fd400078e000f */
[----:B------:R-:W-:Y:S05]  /*8740*/  @!P1 BRA `(.L_x_1725) ;  /* 0x0000000400889947 */ /* 0x000fea0003800000 */
[----:B------:R-:W4:Y:S02]  /*8750*/  SYNCS.PHASECHK.TRANS64.TRYWAIT P1, [R0+URZ+0x36438], R6 ;  /* 0x03643806000075a7 */ /* 0x000f24000802017f */
[----:B----4-:R-:W-:Y:S05]  /*8760*/  @!P1 BRA `(.L_x_1736) ;  /* 0x0000001000309947 */ /* 0x010fea0003800000 */
.L_x_1771:
[----:B------:R-:W-:Y:S05]  /*8770*/  @P0 BRA `(.L_x_1737) ;  /* 0x0000000000140947 */ /* 0x000fea0003800000 */
[----:B------:R-:W-:Y:S01]  /*8780*/  ISETP.NE.AND P1, PT, R20, RZ, PT ;  /* 0x000000ff1400720c */ /* 0x000fe20003f25270 */
[----:B------:R-:W-:-:S04]  /*8790*/  IMAD.MOV.U32 R5, RZ, RZ, 0x6100 ;  /* 0x00006100ff057424 */ /* 0x000fc800078e00ff */
[----:B------:R1:W-:Y:S08]  /*87a0*/  SYNCS.ARRIVE.TRANS64 RZ, [R0+URZ+0x36430], R5 ;  /* 0x0364300500ff79a7 */ /* 0x0003f0000800003f */
[----:B------:R-:W-:Y:S05]  /*87b0*/  @!P1 BRA `(.L_x_1737) ;  /* 0x0000000000049947 */ /* 0x000fea0003800000 */
[----:B------:R-:W-:Y:S01]  /*87c0*/  BPT.TRAP 0x1 ;  /* 0x000000040000795c */ /* 0x000fe20000300000 */
.L_x_1737:
        /* <DEDUP_REMOVED lines=41> */
.L_x_1772:
[----:B-1----:R-:W-:Y:S01]  /*8a60*/  IMAD.MOV.U32 R5, RZ, RZ, RZ ;  /* 0x000000ffff057224 */ /* 0x002fe200078e00ff */
[----:B------:R-:W-:Y:S06]  /*8a70*/  @P0 BRA `(.L_x_1739) ;  /* 0x0000000000140947 */ /* 0x000fec0003800000 */
[----:B------:R-:W-:Y:S01]  /*8a80*/  ISETP.NE.AND P1, PT, R20, RZ, PT ;  /* 0x000000ff1400720c */ /* 0x000fe20003f25270 */
[----:B------:R-:W-:-:S04]  /*8a90*/  IMAD.MOV.U32 R17, RZ, RZ, 0x6100 ;  /* 0x00006100ff117424 */ /* 0x000fc800078e00ff */
[----:B------:R1:W-:Y:S08]  /*8aa0*/  SYNCS.ARRIVE.TRANS64 RZ, [R0+URZ+0x36418], R17 ;  /* 0x0364181100ff79a7 */ /* 0x0003f0000800003f */
[----:B------:R-:W-:Y:S05]  /*8ab0*/  @!P1 BRA `(.L_x_1739) ;  /* 0x0000000000049947 */ /* 0x000fea0003800000 */
[----:B------:R-:W-:Y:S01]  /*8ac0*/  BPT.TRAP 0x1 ;  /* 0x000000040000795c */ /* 0x000fe20000300000 */
.L_x_1739:
        /* <DEDUP_REMOVED lines=42> */
.L_x_1725:
[----:B------:R-:W-:-:S04]  /*8d70*/  SHF.L.U32 R3, R5, 0x1f, RZ ;  /* 0x0000001f05037819 */ /* 0x000fc800000006ff */
[----:B------:R-:W4:Y:S02]  /*8d80*/  SYNCS.PHASECHK.TRANS64.TRYWAIT P1, [R0+URZ+0x36438], R3 ;  /* 0x03643803000075a7 */ /* 0x000f24000802017f */
[----:B----4-:R-:W-:Y:S05]  /*8d90*/  @!P1 BRA `(.L_x_1740) ;  /* 0x0000000800cc9947 */ /* 0x010fea0003800000 */
.L_x_1773:
[----:B------:R-:W-:Y:S05]  /*8da0*/  @P0 BRA `(.L_x_1741) ;  /* 0x0000000000180947 */ /* 0x000fea0003800000 */
[----:B------:R-:W5:Y:S01]  /*8db0*/  S2R R2, SR_TID.X ;  /* 0x0000000000027919 */ /* 0x000f620000002100 */
[----:B----4-:R-:W-:-:S04]  /*8dc0*/  IMAD.MOV.U32 R3, RZ, RZ, 0x6100 ;  /* 0x00006100ff037424 */ /* 0x010fc800078e00ff */
[----:B------:R4:W-:Y:S01]  /*8dd0*/  SYNCS.ARRIVE.TRANS64 RZ, [R0+URZ+0x36430], R3 ;  /* 0x0364300300ff79a7 */ /* 0x0009e2000800003f */
[----:B-----5:R-:W-:-:S13]  /*8de0*/  LOP3.LUT P0, RZ, R2, 0x1f, RZ, 0xc0, !PT ;  /* 0x0000001f02ff7812 */ /* 0x020fda000780c0ff */
[----:B----4-:R-:W-:Y:S05]  /*8df0*/  @!P0 BRA `(.L_x_1741) ;  /* 0x0000000000048947 */ /* 0x010fea0003800000 */
[----:B------:R-:W-:Y:S01]  /*8e00*/  BPT.TRAP 0x1 ;  /* 0x000000040000795c */ /* 0x000fe20000300000 */
.L_x_1741:
        /* <DEDUP_REMOVED lines=43> */
.L_x_1722:
[----:B------:R-:W-:Y:S05]  /*90c0*/  BSYNC B0 ;  /* 0x0000000000007941 */ /* 0x000fea0003800000 */
.L_x_1720:
[----:B------:R-:W-:-:S03]  /*90d0*/  UMOV UR7, 0xffffffff ;  /* 0xffffffff00077882 */ /* 0x000fc60000000000 */
[----:B------:R-:W-:Y:S05]  /*90e0*/  BRA.DIV UR7, `(.L_x_1742) ;  /* 0x0000000a070c7947 */ /* 0x000fea000b800000 */
[----:B------:R-:W-:-:S13]  /*90f0*/  ELECT P6, URZ, PT ;  /* 0x00000000003f782f */ /* 0x000fda00038c0000 */
.L_x_1776:
[----:B------:R-:W-:Y:S05]  /*9100*/  @!P6 BRA `(.L_x_1611) ;  /* 0x000000000074e947 */ /* 0x000fea0003800000 */
[----:B------:R-:W-:-:S06]  /*9110*/  ULOP3.LUT UR7, UR38, 0x2, URZ, 0xfc, !UPT ;  /* 0x0000000226077892 */ /* 0x000fcc000f8efc3f */
[----:B------:R-:W-:-:S05]  /*9120*/  IMAD.U32 R0, RZ, RZ, UR7 ;  /* 0x00000007ff007e24 */ /* 0x000fca000f8e00ff */
[----:B------:R-:W-:-:S13]  /*9130*/  ISETP.NE.AND P2, PT, R0, 0x3, PT ;  /* 0x000000030000780c */ /* 0x000fda0003f45270 */
[----:B------:R-:W-:Y:S05]  /*9140*/  @!P2 BRA `(.L_x_1743) ;  /* 0x000000000004a947 */ /* 0x000fea0003800000 */
[----:B------:R-:W-:Y:S01]  /*9150*/  BPT.TRAP 0x1 ;  /* 0x000000040000795c */ /* 0x000fe20000300000 */
.L_x_1743:
        /* <DEDUP_REMOVED lines=15> */
.L_x_1777:
[----:B------:R-:W2:Y:S02]  /*9250*/  SYNCS.PHASECHK.TRANS64.TRYWAIT P0, [R3+URZ], R0 ;  /* 0x00000000030075a7 */ /* 0x000ea4000800017f */
[----:B--2---:R-:W-:Y:S05]  /*9260*/  @!P0 BRA `(.L_x_1745) ;  /* 0x0000000400e08947 */ /* 0x004fea0003800000 */
.L_x_1778:
[----:B------:R-:W-:Y:S05]  /*9270*/  @!P2 BRA `(.L_x_1746) ;  /* 0x000000000004a947 */ /* 0x000fea0003800000 */
[----:B------:R-:W-:Y:S01]  /*9280*/  BPT.TRAP 0x1 ;  /* 0x000000040000795c */ /* 0x000fe20000300000 */
.L_x_1746:
[----:B------:R-:W-:-:S07]  /*9290*/  SHF.L.U32 R5, R5, 0x1f, RZ ;  /* 0x0000001f05057819 */ /* 0x000fce00000006ff */
.L_x_1747:
[----:B---3--:R3:W4:Y:S02]  /*92a0*/  SYNCS.PHASECHK.TRANS64.TRYWAIT P0, [R4+URZ+0x36438], R5 ;  /* 0x03643805040075a7 */ /* 0x008724000800017f */
[----:B----4-:R-:W-:Y:S05]  /*92b0*/  @!P0 NANOSLEEP.SYNCS 0x989680 ;  /* 0x009896800000895d */ /* 0x010fea0003900000 */
[----:B------:R-:W4:Y:S02]  /*92c0*/  @!P0 SYNCS.PHASECHK.TRANS64 P0, [R4+URZ+0x36438], R5 ;  /* 0x03643805040085a7 */ /* 0x000f24000800007f */
[----:B----4-:R-:W-:Y:S05]  /*92d0*/  @!P0 BRA `(.L_x_1747) ;  /* 0xfffffffc00f08947 */ /* 0x010fea000383ffff */
.L_x_1611:
[----:B------:R-:W-:Y:S05]  /*92e0*/  BSYNC B6 ;  /* 0x0000000000067941 */ /* 0x000fea0003800000 */
.L_x_1608:
[----:B------:R-:W-:Y:S05]  /*92f0*/  EXIT ;  /* 0x000000000000794d */ /* 0x000fea0003800000 */
.L_x_1618:
[----:B------:R-:W-:Y:S02]  /*9300*/  IMAD.MOV.U32 R12, RZ, RZ, RZ ;  /* 0x000000ffff0c7224 */ /* 0x000fe400078e00ff */
[----:B------:R-:W-:Y:S02]  /*9310*/  IMAD.MOV.U32 R11, RZ, RZ, 0x1f ;  /* 0x0000001fff0b7424 */ /* 0x000fe400078e00ff */
[----:B------:R-:W-:-:S07]  /*9320*/  IMAD.MOV.U32 R15, RZ, RZ, -0x1 ;  /* 0xffffffffff0f7424 */ /* 0x000fce00078e00ff */
[----:B------:R-:W-:Y:S05]  /*9330*/  WARPSYNC.COLLECTIVE R15, `(.L_x_1748) ;  /* 0x000000000f087348 */ /* 0x000fea0003c00000 */
[----:B------:R1:W2:Y:S02]  /*9340*/  SHFL.IDX P6, R14, R13, R12, R11 ;  /* 0x0000000c0d0e7389 */ /* 0x0002a400000c000b */
[----:B-12---:R-:W-:Y:S01]  /*9350*/  ENDCOLLECTIVE ;  /* 0x000000000000791b */ /* 0x006fe20003800000 */
.L_x_1748:
[----:B------:R-:W-:Y:S05]  /*9360*/  BRA `(.L_x_1749) ;  /* 0xffffff7c004c7947 */ /* 0x000fea000383ffff */
.L_x_1620:
[----:B--2---:R2:W3:Y:S02]  /*9370*/  SYNCS.PHASECHK.TRANS64.TRYWAIT P0, [R153+URZ+0x36400], R10 ;  /* 0x0364000a990075a7 */ /* 0x0044e4000800017f */
[----:B---3--:R-:W-:Y:S05]  /*9380*/  @!P0 NANOSLEEP.SYNCS 0x989680 ;  /* 0x009896800000895d */ /* 0x008fea0003900000 */
[----:B------:R-:W3:Y:S02]  /*9390*/  @!P0 SYNCS.PHASECHK.TRANS64 P0, [R153+URZ+0x36400], R10 ;  /* 0x0364000a990085a7 */ /* 0x000ee4000800007f */
[----:B---3--:R-:W-:Y:S05]  /*93a0*/  @!P0 BRA `(.L_x_1620) ;  /* 0xfffffffc00f08947 */ /* 0x008fea000383ffff */
[----:B------:R-:W-:Y:S05]  /*93b0*/  BRA `(.L_x_1619) ;  /* 0xffffff7c00847947 */ /* 0x000fea000383ffff */
.L_x_1624:
[----:B--2---:R2:W3:Y:S02]  /*93c0*/  SYNCS.PHASECHK.TRANS64.TRYWAIT P1, [R3+URZ+0x36410], R16 ;  /* 0x03641010030075a7 */ /* 0x0044e4000802017f */
[----:B---3--:R-:W-:Y:S05]  /*93d0*/  @!P1 NANOSLEEP.SYNCS 0x989680 ;  /* 0x009896800000995d */ /* 0x008fea0003900000 */
[----:B------:R-:W3:Y:S02]  /*93e0*/  @!P1 SYNCS.PHASECHK.TRANS64 P1, [R3+URZ+0x36410], R16 ;  /* 0x03641010030095a7 */ /* 0x000ee4000802007f */
[----:B---3--:R-:W-:Y:S05]  /*93f0*/  @!P1 BRA `(.L_x_1624) ;  /* 0xfffffffc00f09947 */ /* 0x008fea000383ffff */
[----:B------:R-:W-:Y:S05]  /*9400*/  BRA `(.L_x_1623) ;  /* 0xffffff8400507947 */ /* 0x000fea000383ffff */
.L_x_1628:
[----:B--2---:R2:W1:Y:S02]  /*9410*/  SYNCS.PHASECHK.TRANS64.TRYWAIT P1, [R153+URZ+0x36430], R16 ;  /* 0x03643010990075a7 */ /* 0x004464000802017f */
[----:B-1----:R-:W-:Y:S05]  /*9420*/  @!P1 NANOSLEEP.SYNCS 0x989680 ;  /* 0x009896800000995d */ /* 0x002fea0003900000 */
[----:B------:R-:W1:Y:S02]  /*9430*/  @!P1 SYNCS.PHASECHK.TRANS64 P1, [R153+URZ+0x36430], R16 ;  /* 0x03643010990095a7 */ /* 0x000e64000802007f */
[----:B-1----:R-:W-:Y:S05]  /*9440*/  @!P1 BRA `(.L_x_1628) ;  /* 0xfffffffc00f09947 */ /* 0x002fea000383ffff */
[----:B------:R-:W-:Y:S05]  /*9450*/  BRA `(.L_x_1627) ;  /* 0xffffff8800ec7947 */ /* 0x000fea000383ffff */
.L_x_1643:
[----:B------:R-:W-:Y:S01]  /*9460*/  BSSY B0, `(.L_x_1750) ;  /* 0x0000005000007945 */ /* 0x000fe20003800000 */
[----:B------:R-:W-:-:S07]  /*9470*/  IMAD.MOV.U32 R15, RZ, RZ, -0x1 ;  /* 0xffffffffff0f7424 */ /* 0x000fce00078e00ff */
[----:B-1----:R-:W-:Y:S05]  /*9480*/  WARPSYNC.COLLECTIVE R15, `(.L_x_1751) ;  /* 0x000000000f087348 */ /* 0x002fea0003c00000 */
[----:B------:R-:W-:Y:S01]  /*9490*/  NOP ;  /* 0x0000000000007918 */ /* 0x000fe20000000000 */
[----:B-1----:R-:W-:Y:S01]  /*94a0*/  ENDCOLLECTIVE ;  /* 0x000000000000791b */ /* 0x002fe20003800000 */
.L_x_1751:
[----:B------:R-:W-:Y:S05]  /*94b0*/  BSYNC B0 ;  /* 0x0000000000007941 */ /* 0x000fea0003800000 */
.L_x_1750:
[----:B------:R-:W-:Y:S05]  /*94c0*/  BRA `(.L_x_1752) ;  /* 0xffffffb000887947 */ /* 0x000fea000383ffff */
.L_x_1652:
[----:B------:R-:W-:Y:S01]  /*94d0*/  BSSY B0, `(.L_x_1753) ;  /* 0x0000005000007945 */ /* 0x000fe20003800000 */
[----:B------:R-:W-:-:S07]  /*94e0*/  IMAD.MOV.U32 R15, RZ, RZ, -0x1 ;  /* 0xffffffffff0f7424 */ /* 0x000fce00078e00ff */
[----:B-12---:R-:W-:Y:S05]  /*94f0*/  WARPSYNC.COLLECTIVE R15, `(.L_x_1754) ;  /* 0x000000000f087348 */ /* 0x006fea0003c00000 */
[----:B------:R-:W-:Y:S01]  /*9500*/  NOP ;  /* 0x0000000000007918 */ /* 0x000fe20000000000 */
[----:B-12---:R-:W-:Y:S01]  /*9510*/  ENDCOLLECTIVE ;  /* 0x000000000000791b */ /* 0x006fe20003800000 */
.L_x_1754:
[----:B------:R-:W-:Y:S05]  /*9520*/  BSYNC B0 ;  /* 0x0000000000007941 */ /* 0x000fea0003800000 */
.L_x_1753:
[----:B------:R-:W-:Y:S05]  /*9530*/  BRA `(.L_x_1755) ;  /* 0xffffffb400787947 */ /* 0x000fea000383ffff */
.L_x_1664:
[----:B------:R-:W-:Y:S01]  /*9540*/  BSSY B0, `(.L_x_1756) ;  /* 0x0000005000007945 */ /* 0x000fe20003800000 */
[----:B------:R-:W-:-:S07]  /*9550*/  IMAD.MOV.U32 R15, RZ, RZ, -0x1 ;  /* 0xffffffffff0f7424 */ /* 0x000fce00078e00ff */
[----:B------:R-:W-:Y:S05]  /*9560*/  WARPSYNC.COLLECTIVE R15, `(.L_x_1757) ;  /* 0x000000000f087348 */ /* 0x000fea0003c00000 */
[----:B------:R-:W-:Y:S01]  /*9570*/  NOP ;  /* 0x0000000000007918 */ /* 0x000fe20000000000 */
[----:B------:R-:W-:Y:S01]  /*9580*/  ENDCOLLECTIVE ;  /* 0x000000000000791b */ /* 0x000fe20003800000 */
.L_x_1757:
[----:B------:R-:W-:Y:S05]  /*9590*/  BSYNC B0 ;  /* 0x0000000000007941 */ /* 0x000fea0003800000 */
.L_x_1756:
[----:B------:R-:W-:Y:S05]  /*95a0*/  BRA `(.L_x_1758) ;  /* 0xffffffbc00607947 */ /* 0x000fea000383ffff */
.L_x_1681:
[----:B------:R-:W-:Y:S01]  /*95b0*/  BSSY B0, `(.L_x_1759) ;  /* 0x0000005000007945 */ /* 0x000fe20003800000 */
[----:B------:R-:W-:-:S07]  /*95c0*/  IMAD.MOV.U32 R15, RZ, RZ, -0x1 ;  /* 0xffffffffff0f7424 */ /* 0x000fce00078e00ff */
[----:B------:R-:W-:Y:S05]  /*95d0*/  WARPSYNC.COLLECTIVE R15, `(.L_x_1760) ;  /* 0x000000000f087348 */ /* 0x000fea0003c00000 */
[----:B------:R-:W-:Y:S01]  /*95e0*/  NOP ;  /* 0x0000000000007918 */ /* 0x000fe20000000000 */
[----:B------:R-:W-:Y:S01]  /*95f0*/  ENDCOLLECTIVE ;  /* 0x000000000000791b */ /* 0x000fe20003800000 */
.L_x_1760:
[----:B------:R-:W-:Y:S05]  /*9600*/  BSYNC B0 ;  /* 0x0000000000007941 */ /* 0x000fea0003800000 */
.L_x_1759:
[----:B------:R-:W-:Y:S05]  /*9610*/  BRA `(.L_x_1761) ;  /* 0xffffffc400487947 */ /* 0x000fea000383ffff */
.L_x_1697:
[----:B------:R-:W-:Y:S01]  /*9620*/  BSSY B0, `(.L_x_1762) ;  /* 0x0000005000007945 */ /* 0x000fe20003800000 */
[----:B------:R-:W-:-:S07]  /*9630*/  IMAD.MOV.U32 R15, RZ, RZ, -0x1 ;  /* 0xffffffffff0f7424 */ /* 0x000fce00078e00ff */
[----:B------:R-:W-:Y:S05]  /*9640*/  WARPSYNC.COLLECTIVE R15, `(.L_x_1763) ;  /* 0x000000000f087348 */ /* 0x000fea0003c00000 */
[----:B------:R-:W-:Y:S01]  /*9650*/  NOP ;  /* 0x0000000000007918 */ /* 0x000fe20000000000 */
[----:B------:R-:W-:Y:S01]  /*9660*/  ENDCOLLECTIVE ;  /* 0x000000000000791b */ /* 0x000fe20003800000 */
.L_x_1763:
[----:B------:R-:W-:Y:S05]  /*9670*/  BSYNC B0 ;  /* 0x0000000000007941 */ /* 0x000fea0003800000 */
.L_x_1762:
[----:B------:R-:W-:Y:S05]  /*9680*/  BRA `(.L_x_1764) ;  /* 0xffffffc800b87947 */ /* 0x000fea000383ffff */
.L_x_1723:
[----:B-1----:R1:W2:Y:S02]  /*9690*/  SYNCS.PHASECHK.TRANS64.TRYWAIT P1, [R0+URZ+0x36420], R6 ;  /* 0x03642006000075a7 */ /* 0x0022a4000802017f */
[----:B--2---:R-:W-:Y:S05]  /*96a0*/  @!P1 NANOSLEEP.SYNCS 0x989680 ;  /* 0x009896800000995d */ /* 0x004fea0003900000 */
[----:B------:R-:W2:Y:S02]  /*96b0*/  @!P1 SYNCS.PHASECHK.TRANS64 P1, [R0+URZ+0x36420], R6 ;  /* 0x03642006000095a7 */ /* 0x000ea4000802007f */
[----:B--2---:R-:W-:Y:S05]  /*96c0*/  @!P1 BRA `(.L_x_1723) ;  /* 0xfffffffc00f09947 */ /* 0x004fea000383ffff */
[----:B------:R-:W-:Y:S05]  /*96d0*/  BRA `(.L_x_1765) ;  /* 0xffffffd800f87947 */ /* 0x000fea000383ffff */
.L_x_1727:
[----:B-1----:R1:W2:Y:S02]  /*96e0*/  SYNCS.PHASECHK.TRANS64.TRYWAIT P1, [R0+URZ+0x36438], R6 ;  /* 0x03643806000075a7 */ /* 0x0022a4000802017f */
[----:B--2---:R-:W-:Y:S05]  /*96f0*/  @!P1 NANOSLEEP.SYNCS 0x989680 ;  /* 0x009896800000995d */ /* 0x004fea0003900000 */
[----:B------:R-:W2:Y:S02]  /*9700*/  @!P1 SYNCS.PHASECHK.TRANS64 P1, [R0+URZ+0x36438], R6 ;  /* 0x03643806000095a7 */ /* 0x000ea4000802007f */
[----:B--2---:R-:W-:Y:S05]  /*9710*/  @!P1 BRA `(.L_x_1727) ;  /* 0xfffffffc00f09947 */ /* 0x004fea000383ffff */
[----:B------:R-:W-:Y:S05]  /*9720*/  BRA `(.L_x_1766) ;  /* 0xffffffe000e47947 */ /* 0x000fea000383ffff */
.L_x_1729:
[----:B--2---:R2:W3:Y:S02]  /*9730*/  SYNCS.PHASECHK.TRANS64.TRYWAIT P1, [R0+URZ+0x36428], R3 ;  /* 0x03642803000075a7 */ /* 0x0044e4000802017f */
[----:B---3--:R-:W-:Y:S05]  /*9740*/  @!P1 NANOSLEEP.SYNCS 0x989680 ;  /* 0x009896800000995d */ /* 0x008fea0003900000 */
[----:B------:R-:W3:Y:S02]  /*9750*/  @!P1 SYNCS.PHASECHK.TRANS64 P1, [R0+URZ+0x36428], R3 ;  /* 0x03642803000095a7 */ /* 0x000ee4000802007f */
[----:B---3--:R-:W-:Y:S05]  /*9760*/  @!P1 BRA `(.L_x_1729) ;  /* 0xfffffffc00f09947 */ /* 0x008fea000383ffff */
[----:B------:R-:W-:Y:S05]  /*9770*/  BRA `(.L_x_1767) ;  /* 0xffffffe400a87947 */ /* 0x000fea000383ffff */
.L_x_1731:
[----:B--2---:R2:W3:Y:S02]  /*9780*/  SYNCS.PHASECHK.TRANS64.TRYWAIT P1, [R0+URZ+0x36438], R29 ;  /* 0x0364381d000075a7 */ /* 0x0044e4000802017f */
[----:B---3--:R-:W-:Y:S05]  /*9790*/  @!P1 NANOSLEEP.SYNCS 0x989680 ;  /* 0x009896800000995d */ /* 0x008fea0003900000 */
[----:B------:R-:W3:Y:S02]  /*97a0*/  @!P1 SYNCS.PHASECHK.TRANS64 P1, [R0+URZ+0x36438], R29 ;  /* 0x0364381d000095a7 */ /* 0x000ee4000802007f */
[----:B---3--:R-:W-:Y:S05]  /*97b0*/  @!P1 BRA `(.L_x_1731) ;  /* 0xfffffffc00f09947 */ /* 0x008fea000383ffff */
[----:B------:R-:W-:Y:S05]  /*97c0*/  BRA `(.L_x_1768) ;  /* 0xffffffe8005c7947 */ /* 0x000fea000383ffff */
.L_x_1733:
[----:B------:R-:W-:-:S07]  /*97d0*/  SHF.L.U32 R5, R7, 0x1f, RZ ;  /* 0x0000001f07057819 */ /* 0x000fce00000006ff */
.L_x_1769:
[----:B----4-:R4:W1:Y:S02]  /*97e0*/  SYNCS.PHASECHK.TRANS64.TRYWAIT P1, [R0+URZ+0x36420], R5 ;  /* 0x03642005000075a7 */ /* 0x010864000802017f */
[----:B-1----:R-:W-:Y:S05]  /*97f0*/  @!P1 NANOSLEEP.SYNCS 0x989680 ;  /* 0x009896800000995d */ /* 0x002fea0003900000 */
[----:B------:R-:W1:Y:S02]  /*9800*/  @!P1 SYNCS.PHASECHK.TRANS64 P1, [R0+URZ+0x36420], R5 ;  /* 0x03642005000095a7 */ /* 0x000e64000802007f */
[----:B-1----:R-:W-:Y:S05]  /*9810*/  @!P1 BRA `(.L_x_1769) ;  /* 0xfffffffc00f09947 */ /* 0x002fea000383ffff */
[----:B------:R-:W-:Y:S05]  /*9820*/  BRA `(.L_x_1770) ;  /* 0xffffffe800f07947 */ /* 0x000fea000383ffff */
.L_x_1736:
[----:B----4-:R4:W1:Y:S02]  /*9830*/  SYNCS.PHASECHK.TRANS64.TRYWAIT P1, [R0+URZ+0x36438], R6 ;  /* 0x03643806000075a7 */ /* 0x010864000802017f */
[----:B-1----:R-:W-:Y:S05]  /*9840*/  @!P1 NANOSLEEP.SYNCS 0x989680 ;  /* 0x009896800000995d */ /* 0x002fea0003900000 */
[----:B------:R-:W1:Y:S02]  /*9850*/  @!P1 SYNCS.PHASECHK.TRANS64 P1, [R0+URZ+0x36438], R6 ;  /* 0x03643806000095a7 */ /* 0x000e64000802007f */
[----:B-1----:R-:W-:Y:S05]  /*9860*/  @!P1 BRA `(.L_x_1736) ;  /* 0xfffffffc00f09947 */ /* 0x002fea000383ffff */
[----:B------:R-:W-:Y:S05]  /*9870*/  BRA `(.L_x_1771) ;  /* 0xffffffec00bc7947 */ /* 0x000fea000383ffff */
.L_x_1738:
[----:B-1----:R1:W4:Y:S02]  /*9880*/  SYNCS.PHASECHK.TRANS64.TRYWAIT P1, [R0+URZ+0x36428], R5 ;  /* 0x03642805000075a7 */ /* 0x002324000802017f */
[----:B----4-:R-:W-:Y:S05]  /*9890*/  @!P1 NANOSLEEP.SYNCS 0x989680 ;  /* 0x009896800000995d */ /* 0x010fea0003900000 */
[----:B------:R-:W4:Y:S02]  /*98a0*/  @!P1 SYNCS.PHASECHK.TRANS64 P1, [R0+URZ+0x36428], R5 ;  /* 0x03642805000095a7 */ /* 0x000f24000802007f */
[----:B----4-:R-:W-:Y:S05]  /*98b0*/  @!P1 BRA `(.L_x_1738) ;  /* 0xfffffffc00f09947 */ /* 0x010fea000383ffff */
[----:B------:R-:W-:Y:S05]  /*98c0*/  BRA `(.L_x_1772) ;  /* 0xfffffff000647947 */ /* 0x000fea000383ffff */
.L_x_1740:
[----:B----4-:R4:W1:Y:S02]  /*98d0*/  SYNCS.PHASECHK.TRANS64.TRYWAIT P1, [R0+URZ+0x36438], R3 ;  /* 0x03643803000075a7 */ /* 0x010864000802017f */
[----:B-1----:R-:W-:Y:S05]  /*98e0*/  @!P1 NANOSLEEP.SYNCS 0x989680 ;  /* 0x009896800000995d */ /* 0x002fea0003900000 */
[----:B------:R-:W1:Y:S02]  /*98f0*/  @!P1 SYNCS.PHASECHK.TRANS64 P1, [R0+URZ+0x36438], R3 ;  /* 0x03643803000095a7 */ /* 0x000e64000802007f */
[----:B-1----:R-:W-:Y:S05]  /*9900*/  @!P1 BRA `(.L_x_1740) ;  /* 0xfffffffc00f09947 */ /* 0x002fea000383ffff */
[----:B------:R-:W-:Y:S05]  /*9910*/  BRA `(.L_x_1773) ;  /* 0xfffffff400207947 */ /* 0x000fea000383ffff */
.L_x_1742:
[----:B------:R-:W-:Y:S01]  /*9920*/  BSSY B0, `(.L_x_1774) ;  /* 0x0000006000007945 */ /* 0x000fe20003800000 */
[----:B------:R-:W-:-:S07]  /*9930*/  IMAD.MOV.U32 R15, RZ, RZ, -0x1 ;  /* 0xffffffffff0f7424 */ /* 0x000fce00078e00ff */
[----:B------:R-:W-:Y:S05]  /*9940*/  WARPSYNC.COLLECTIVE R15, `(.L_x_1775) ;  /* 0x000000000f0c7348 */ /* 0x000fea0003c00000 */
[----:B------:R-:W-:Y:S02]  /*9950*/  ELECT P6, UR62, PT ;  /* 0x00000000003e782f */ /* 0x000fe400038c0000 */
[----:B------:R-:W-:Y:S01]  /*9960*/  MOV R14, UR62 ;  /* 0x0000003e000e7c02 */ /* 0x000fe20008000f00 */
[----:B------:R-:W-:Y:S10]  /*9970*/  ENDCOLLECTIVE ;  /* 0x000000000000791b */ /* 0x000ff40003800000 */
.L_x_1775:
[----:B------:R-:W-:Y:S05]  /*9980*/  BSYNC B0 ;  /* 0x0000000000007941 */ /* 0x000fea0003800000 */
.L_x_1774:
[----:B------:R-:W-:Y:S05]  /*9990*/  BRA `(.L_x_1776) ;  /* 0xfffffff400d87947 */ /* 0x000fea000383ffff */
.L_x_1744:
[----:B-1----:R1:W2:Y:S02]  /*99a0*/  SYNCS.PHASECHK.TRANS64.TRYWAIT P0, [R9+URZ], R2 ;  /* 0x00000002090075a7 */ /* 0x0022a4000800017f */
[----:B--2---:R-:W-:Y:S05]  /*99b0*/  @!P0 NANOSLEEP.SYNCS 0x989680 ;  /* 0x009896800000895d */ /* 0x004fea0003900000 */
[----:B------:R-:W2:Y:S02]  /*99c0*/  @!P0 SYNCS.PHASECHK.TRANS64 P0, [R9+URZ], R2 ;  /* 0x00000002090085a7 */ /* 0x000ea4000800007f */
[----:B--2---:R-:W-:Y:S05]  /*99d0*/  @!P0 BRA `(.L_x_1744) ;  /* 0xfffffffc00f08947 */ /* 0x004fea000383ffff */
[----:B------:R-:W-:Y:S05]  /*99e0*/  BRA `(.L_x_1777) ;  /* 0xfffffff800187947 */ /* 0x000fea000383ffff */
.L_x_1745:
[----:B--2---:R2:W3:Y:S02]  /*99f0*/  SYNCS.PHASECHK.TRANS64.TRYWAIT P0, [R3+URZ], R0 ;  /* 0x00000000030075a7 */ /* 0x0044e4000800017f */
[----:B---3--:R-:W-:Y:S05]  /*9a00*/  @!P0 NANOSLEEP.SYNCS 0x989680 ;  /* 0x009896800000895d */ /* 0x008fea0003900000 */
[----:B------:R-:W3:Y:S02]  /*9a10*/  @!P0 SYNCS.PHASECHK.TRANS64 P0, [R3+URZ], R0 ;  /* 0x00000000030085a7 */ /* 0x000ee4000800007f */
[----:B---3--:R-:W-:Y:S05]  /*9a20*/  @!P0 BRA `(.L_x_1745) ;  /* 0xfffffffc00f08947 */ /* 0x008fea000383ffff */
[----:B------:R-:W-:Y:S05]  /*9a30*/  BRA `(.L_x_1778) ;  /* 0xfffffff8000c7947 */ /* 0x000fea000383ffff */
.L_x_1779:
        /* <DEDUP_REMOVED lines=12> */
.L_x_3866:


//--------------------- .text._ZN7cutlass13device_kernelIN5flash11enable_sm90INS1_16FlashAttnBwdSm90INS1_25CollectiveMainloopBwdSm90ILi2ELi1ELi1EN4cute5tupleIJNS5_1CILi1EEES8_S8_EEENS6_IJNS7_ILi64EEENS7_ILi96EEENS7_ILi192EEEEEENS_6half_tEfNS_4arch4Sm90ELb0ELb1ELb0ELb1ELb0ELb0ELb1ELb0ELi3ELi1ELi1ELi1ELb0EEENS1_21CollectiveEpilogueBwdISD_SE_SG_Li384ELb1ELb1ELi3EEENS1_19SingleTileSchedulerILb1ELb0ELb0ELi96EEEEEEEEEvNT_6ParamsE --------------------------
	.section	.text._ZN7cutlass13device_kernelIN5flash11enable_sm90INS1_16FlashAttnBwdSm90INS1_25CollectiveMainloopBwdSm90ILi2ELi1ELi1EN4cute5tupleIJNS5_1CILi1EEES8_S8_EEENS6_IJNS7_ILi64EEENS7_ILi96EEENS7_ILi192EEEEEENS_6half_tEfNS_4arch4Sm90ELb0ELb1ELb0ELb1ELb0ELb0ELb1ELb0ELi3ELi1ELi1ELi1ELb0EEENS1_21CollectiveEpilogueBwdISD_SE_SG_Li384ELb1ELb1ELi3EEENS1_19SingleTileSchedulerILb1ELb0ELb0ELi96EEEEEEEEEvNT_6ParamsE,"ax",@progbits
	.align	128
.text._ZN7cutlass13device_kernelIN5flash11enable_sm90INS1_16FlashAttnBwdSm90INS1_25CollectiveMainloopBwdSm90ILi2ELi1ELi1EN4cute5tupleIJNS5_1CILi1EEES8_S8_EEENS6_IJNS7_ILi64EEENS7_ILi96EEENS7_ILi192EEEEEENS_6half_tEfNS_4arch4Sm90ELb0ELb1ELb0ELb1ELb0ELb0ELb1ELb0ELi3ELi1ELi1ELi1ELb0EEENS1_21CollectiveEpilogueBwdISD_SE_SG_Li384ELb1ELb1ELi3EEENS1_19SingleTileSchedulerILb1ELb0ELb0ELi96EEEEEEEEEvNT_6ParamsE:
        .type           _ZN7cutlass13device_kernelIN5flash11enable_sm90INS1_16FlashAttnBwdSm90INS1_25CollectiveMainloopBwdSm90ILi2ELi1ELi1EN4cute5tupleIJNS5_1CILi1EEES8_S8_EEENS6_IJNS7_ILi64EEENS7_ILi96EEENS7_ILi192EEEEEENS_6half_tEfNS_4arch4Sm90ELb0ELb1ELb0ELb1ELb0ELb0ELb1ELb0ELi3ELi1ELi1ELi1ELb0EEENS1_21CollectiveEpilogueBwdISD_SE_SG_Li384ELb1ELb1ELi3EEENS1_19SingleTileSchedulerILb1ELb0ELb0ELi96EEEEEEEEEvNT_6ParamsE,@function
        .size           _ZN7cutlass13device_kernelIN5flash11enable_sm90INS1_16FlashAttnBwdSm90INS1_25CollectiveMainloopBwdSm90ILi2ELi1ELi1EN4cute5tupleIJNS5_1CILi1EEES8_S8_EEENS6_IJNS7_ILi64EEENS7_ILi96EEENS7_ILi192EEEEEENS_6half_tEfNS_4arch4Sm90ELb0ELb1ELb0ELb1ELb0ELb0ELb1ELb0ELi3ELi1ELi1ELi1ELb0EEENS1_21CollectiveEpilogueBwdISD_SE_SG_Li384ELb1ELb1ELi3EEENS1_19SingleTileSchedulerILb1ELb0ELb0ELi96EEEEEEEEEvNT_6ParamsE,(.L_x_3867 - _ZN7cutlass13device_kernelIN5flash11enable_sm90INS1_16FlashAttnBwdSm90INS1_25CollectiveMainloopBwdSm90ILi2ELi1ELi1EN4cute5tupleIJNS5_1CILi1EEES8_S8_EEENS6_IJNS7_ILi64EEENS7_ILi96EEENS7_ILi192EEEEEENS_6half_tEfNS_4arch4Sm90ELb0ELb1ELb0ELb1ELb0ELb0ELb1ELb0ELi3ELi1ELi1ELi1ELb0EEENS1_21CollectiveEpilogueBwdISD_SE_SG_Li384ELb1ELb1ELi3EEENS1_19SingleTileSchedulerILb1ELb0ELb0ELi96EEEEEEEEEvNT_6ParamsE)
        .other          _ZN7cutlass13device_kernelIN5flash11enable_sm90INS1_16FlashAttnBwdSm90INS1_25CollectiveMainloopBwdSm90ILi2ELi1ELi1EN4cute5tupleIJNS5_1CILi1EEES8_S8_EEENS6_IJNS7_ILi64EEENS7_ILi96EEENS7_ILi192EEEEEENS_6half_tEfNS_4arch4Sm90ELb0ELb1ELb0ELb1ELb0ELb0ELb1ELb0ELi3ELi1ELi1ELi1ELb0EEENS1_21CollectiveEpilogueBwdISD_SE_SG_Li384ELb1ELb1ELi3EEENS1_19SingleTileSchedulerILb1ELb0ELb0ELi96EEEEEEEEEvNT_6ParamsE,@"STO_CUDA_ENTRY STV_DEFAULT"
_ZN7cutlass13device_kernelIN5flash11enable_sm90INS1_16FlashAttnBwdSm90INS1_25CollectiveMainloopBwdSm90ILi2ELi1ELi1EN4cute5tupleIJNS5_1CILi1EEES8_S8_EEENS6_IJNS7_ILi64EEENS7_ILi96EEENS7_ILi192EEEEEENS_6half_tEfNS_4arch4Sm90ELb0ELb1ELb0ELb1ELb0ELb0ELb1ELb0ELi3ELi1ELi1ELi1ELb0EEENS1_21CollectiveEpilogueBwdISD_SE_SG_Li384ELb1ELb1ELi3EEENS1_19SingleTileSchedulerILb1ELb0ELb0ELi96EEEEEEEEEvNT_6ParamsE:
        /* <DEDUP_REMOVED lines=23> */
.L_x_1781:
[----:B------:R-:W-:Y:S05]  /*0170*/  BSYNC B0 ;  /* 0x0000000000007941 */ /* 0x000fea0003800000 */
.L_x_1780:
        /* <DEDUP_REMOVED lines=37> */
.L_x_1782:
        /* <DEDUP_REMOVED lines=20> */
.L_x_1783:
[----:B------:R-:W-:Y:S01]  /*0510*/  PLOP3.LUT P0, PT, PT, PT, UP0, 0x80, 0x0 ;  /* 0x000000000000781c */ /* 0x000fe20003f0f008 */
[----:B------:R-:W-:Y:S01]  /*0520*/  NOP ;  /* 0x0000000000007918 */ /* 0x000fe20000000000 */
[----:B------:R-:W-:Y:S01]  /*0530*/  ULDC.64 UR46, c[0x0][0x208] ;  /* 0x00008200002e7ab9 */ /* 0x000fe20000000a00 */
[----:B------:R-:W-:Y:S01]  /*0540*/  BSSY B6, `(.L_x_1784) ;  /* 0x0000ab8000067945 */ /* 0x000fe20003800000 */
[----:B-12-4-:R-:W-:Y:S09]  /*0550*/  BAR.SYNC.DEFER_BLOCKING 0x0 ;  /* 0x0000000000007b1d */ /* 0x016ff20000010000 */
[----:B------:R-:W-:Y:S05]  /*0560*/  @!P0 BRA `(.L_x_1785) ;  /* 0x0000006400cc8947 */ /* 0x000fea0003800000 */
.L_x_1786:
        /* <DEDUP_REMOVED lines=21> */
.L_x_1787:
        /* <DEDUP_REMOVED lines=10> */
.L_x_1789:
[----:B------:R-:W2:Y:S02]  /*0760*/  LDC R0, c[0x0][0x8bc] ;  /* 0x00022f00ff007b82 */ /* 0x000ea40000000800 */
.L_x_1788:
[----:B------:R-:W-:-:S05]  /*0770*/  IMAD R5, R152, 0x60, RZ ;  /* 0x0000006098057824 */ /* 0x000fca00078e02ff */
[----:B--2--5:R-:W-:-:S04]  /*0780*/  ISETP.GE.AND P0, PT, R5, R0, PT ;  /* 0x000000000500720c */ /* 0x024fc80003f06270 */
[----:B------:R-:W-:-:S04]  /*0790*/  SEL R19, R19, 0xffffffff, !P0 ;  /* 0xffffffff13137807 */ /* 0x000fc80004000000 */
[----:B------:R-:W-:-:S13]  /*07a0*/  ISETP.GE.AND P0, PT, R19, RZ, PT ;  /* 0x000000ff1300720c */ /* 0x000fda0003f06270 */
[----:B------:R-:W-:Y:S05]  /*07b0*/  @!P0 BRA `(.L_x_1790) ;  /* 0x000000a800408947 */ /* 0x000fea0003800000 */
[----:B------:R-:W-:Y:S02]  /*07c0*/  ULDC.64 UR4, c[0x0][0x780] ;  /* 0x0001e00000047ab9 */ /* 0x000fe40000000a00 */
[----:B------:R-:W-:Y:S01]  /*07d0*/  ISETP.NE.U32.AND P0, PT, RZ, UR4, PT ;  /* 0x00000004ff007c0c */ /* 0x000fe2000bf05070 */
[----:B------:R-:W-:Y:S02]  /*07e0*/  ULDC UR4, c[0x0][0x290] ;  /* 0x0000a40000047ab9 */ /* 0x000fe40000000800 */
[----:B------:R-:W-:Y:S01]  /*07f0*/  IMAD.U32 R18, RZ, RZ, UR4 ;  /* 0x00000004ff127e24 */ /* 0x000fe2000f8e00ff */
[----:B------:R-:W-:-:S13]  /*0800*/  ISETP.NE.AND.EX P0, PT, RZ, UR5, PT, P0 ;  /* 0x00000005ff007c0c */ /* 0x000fda000bf05300 */
[----:B------:R-:W-:Y:S05]  /*0810*/  @!P0 BRA `(.L_x_1791) ;  /* 0x0000000000108947 */ /* 0x000fea0003800000 */
[----:B-1----:R-:W1:Y:S02]  /*0820*/  LDC.64 R2, c[0x0][0x780] ;  /* 0x0001e000ff027b82 */ /* 0x002e640000000a00 */
[----:B-1----:R-:W-:-:S05]  /*0830*/  IMAD.WIDE R2, R19, 0x4, R2 ;  /* 0x0000000413027825 */ /* 0x002fca00078e0202 */
[----:B------:R1:W5:Y:S01]  /*0840*/  LDG.E R17, desc[UR46][R2.64] ;  /* 0x0000002e02117981 */ /* 0x000362000c1e1900 */
[----:B------:R-:W-:Y:S05]  /*0850*/  BRA `(.L_x_1792) ;  /* 0x0000000000287947 */ /* 0x000fea0003800000 */
.L_x_1791:
[----:B------:R-:W-:Y:S01]  /*0860*/  ULDC.64 UR4, c[0x0][0x770] ;  /* 0x0001dc0000047ab9 */ /* 0x000fe20000000a00 */
[----:B------:R-:W2:Y:S01]  /*0870*/  LDC R17, c[0x0][0x280] ;  /* 0x0000a000ff117b82 */ /* 0x000ea20000000800 */
[----:B------:R-:W-:-:S04]  /*0880*/  ISETP.NE.U32.AND P0, PT, RZ, UR4, PT ;  /* 0x00000004ff007c0c */ /* 0x000fc8000bf05070 */
[----:B------:R-:W-:-:S13]  /*0890*/  ISETP.NE.AND.EX P0, PT, RZ, UR5, PT, P0 ;  /* 0x00000005ff007c0c */ /* 0x000fda000bf05300 */
[----:B------:R-:W-:Y:S05]  /*08a0*/  @!P0 BRA `(.L_x_1792) ;  /* 0x0000000000148947 */ /* 0x000fea0003800000 */
[----:B-1----:R-:W1:Y:S02]  /*08b0*/  LDC.64 R2, c[0x0][0x770] ;  /* 0x0001dc00ff027b82 */ /* 0x002e640000000a00 */
[----:B-1----:R-:W-:-:S05]  /*08c0*/  IMAD.WIDE R2, R19, 0x4, R2 ;  /* 0x0000000413027825 */ /* 0x002fca00078e0202 */
[----:B--2---:R-:W2:Y:S04]  /*08d0*/  LDG.E R17, desc[UR46][R2.64] ;  /* 0x0000002e02117981 */ /* 0x004ea8000c1e1900 */
[----:B------:R-:W2:Y:S02]  /*08e0*/  LDG.E R0, desc[UR46][R2.64+0x4] ;  /* 0x0000042e02007981 */ /* 0x000ea4000c1e1900 */
[----:B--2---:R-:W-:-:S07]  /*08f0*/  IMAD.IADD R17, R0, 0x1, -R17 ;  /* 0x0000000100117824 */ /* 0x004fce00078e0a11 */
.L_x_1792:
[----:B------:R-:W-:Y:S02]  /*0900*/  ULDC.64 UR4, c[0x0][0x788] ;  /* 0x0001e20000047ab9 */ /* 0x000fe40000000a00 */
[----:B------:R-:W-:-:S04]  /*0910*/  ISETP.NE.U32.AND P0, PT, RZ, UR4, PT ;  /* 0x00000004ff007c0c */ /* 0x000fc8000bf05070 */
[----:B------:R-:W-:-:S13]  /*0920*/  ISETP.NE.AND.EX P0, PT, RZ, UR5, PT, P0 ;  /* 0x00000005ff007c0c */ /* 0x000fda000bf05300 */
[----:B------:R-:W-:Y:S05]  /*0930*/  @!P0 BRA `(.L_x_1793) ;  /* 0x0000000000108947 */ /* 0x000fea0003800000 */
[----:B-1----:R-:W1:Y:S02]  /*0940*/  LDC.64 R2, c[0x0][0x788] ;  /* 0x0001e200ff027b82 */ /* 0x002e640000000a00 */
[----:B-1----:R-:W-:-:S05]  /*0950*/  IMAD.WIDE R2, R19, 0x4, R2 ;  /* 0x0000000413027825 */ /* 0x002fca00078e0202 */
[----:B------:R1:W5:Y:S01]  /*0960*/  LDG.E R18, desc[UR46][R2.64] ;  /* 0x0000002e02127981 */ /* 0x000362000c1e1900 */
[----:B------:R-:W-:Y:S05]  /*0970*/  BRA `(.L_x_1794) ;  /* 0x0000000000247947 */ /* 0x000fea0003800000 */
.L_x_1793:
[----:B------:R-:W-:Y:S02]  /*0980*/  ULDC.64 UR4, c[0x0][0x778] ;  /* 0x0001de0000047ab9 */ /* 0x000fe40000000a00 */
[----:B------:R-:W-:-:S04]  /*0990*/  ISETP.NE.U32.AND P0, PT, RZ, UR4, PT ;  /* 0x00000004ff007c0c */ /* 0x000fc8000bf05070 */
[----:B------:R-:W-:-:S13]  /*09a0*/  ISETP.NE.AND.EX P0, PT, RZ, UR5, PT, P0 ;  /* 0x00000005ff007c0c */ /* 0x000fda000bf05300 */
[----:B------:R-:W-:Y:S05]  /*09b0*/  @!P0 BRA `(.L_x_1794) ;  /* 0x0000000000148947 */ /* 0x000fea0003800000 */
[----:B-1----:R-:W1:Y:S02]  /*09c0*/  LDC.64 R2, c[0x0][0x778] ;  /* 0x0001de00ff027b82 */ /* 0x002e640000000a00 */
[----:B-1----:R-:W-:-:S05]  /*09d0*/  IMAD.WIDE R2, R19, 0x4, R2 ;  /* 0x0000000413027825 */ /* 0x002fca00078e0202 */
[----:B------:R-:W3:Y:S04]  /*09e0*/  LDG.E R18, desc[UR46][R2.64] ;  /* 0x0000002e02127981 */ /* 0x000ee8000c1e1900 */
[----:B------:R-:W3:Y:S02]  /*09f0*/  LDG.E R7, desc[UR46][R2.64+0x4] ;  /* 0x0000042e02077981 */ /* 0x000ee4000c1e1900 */
[----:B---3--:R-:W-:-:S07]  /*0a00*/  IMAD.IADD R18, R7, 0x1, -R18 ;  /* 0x0000000107127824 */ /* 0x008fce00078e0a12 */
.L_x_1794:
[----:B--2--5:R-:W-:Y:S01]  /*0a10*/  VIADD R0, R17, 0x3f ;  /* 0x0000003f11007836 */ /* 0x024fe20000000000 */
[----:B------:R-:W-:Y:S01]  /*0a20*/  ISETP.GE.AND P1, PT, R152, RZ, PT ;  /* 0x000000ff9800720c */ /* 0x000fe20003f26270 */
[----:B------:R-:W-:Y:S01]  /*0a30*/  ULDC UR4, c[0x0][0x74c] ;  /* 0x0001d30000047ab9 */ /* 0x000fe20000000800 */
[----:B-1----:R-:W-:Y:S02]  /*0a40*/  IADD3 R2, R5, R17, -R18 ;  /* 0x0000001105027210 */ /* 0x002fe40007ffe812 */
[----:B------:R-:W-:Y:S02]  /*0a50*/  SHF.R.S32.HI R3, RZ, 0x1f, R0 ;  /* 0x0000001fff037819 */ /* 0x000fe40000011400 */
[----:B------:R-:W-:Y:S01]  /*0a60*/  PLOP3.LUT P0, PT, PT, PT, PT, 0x80, 0x0 ;  /* 0x000000000000781c */ /* 0x000fe20003f0f070 */
[----:B------:R-:W-:Y:S01]  /*0a70*/  VIADD R2, R2, -UR4 ;  /* 0x8000000402027c36 */ /* 0x000fe20008000000 */
[----:B------:R-:W-:-:S04]  /*0a80*/  LEA.HI R3, R3, R0, RZ, 0x6 ;  /* 0x0000000003037211 */ /* 0x000fc800078f30ff */
[----:B------:R-:W-:Y:S02]  /*0a90*/  SHF.R.S32.HI R3, RZ, 0x6, R3 ;  /* 0x00000006ff037819 */ /* 0x000fe40000011403 */
[----:B------:R-:W-:Y:S02]  /*0aa0*/  SHF.R.S32.HI R7, RZ, 0x1f, R2 ;  /* 0x0000001fff077819 */ /* 0x000fe40000011402 */
[----:B------:R-:W-:Y:S02]  /*0ab0*/  R2UR UR37, R3 ;  /* 0x00000000032572ca */ /* 0x000fe400000e0000 */
[----:B------:R-:W-:Y:S01]  /*0ac0*/  LEA.HI R7, R7, R2, RZ, 0x6 ;  /* 0x0000000207077211 */ /* 0x000fe200078f30ff */
[----:B------:R-:W-:-:S12]  /*0ad0*/  @!P1 BRA `(.L_x_1795) ;  /* 0x0000000000249947 */ /* 0x000fd80003800000 */
[----:B------:R-:W-:Y:S01]  /*0ae0*/  IADD3 R0, -R18, 0x9f, R17 ;  /* 0x0000009f12007810 */ /* 0x000fe20007ffe111 */
[----:B------:R-:W-:-:S03]  /*0af0*/  ULDC UR4, c[0x0][0x748] ;  /* 0x0001d20000047ab9 */ /* 0x000fc60000000800 */
[----:B------:R-:W-:-:S04]  /*0b00*/  IADD3 R0, R0, UR4, R5 ;  /* 0x0000000400007c10 */ /* 0x000fc8000fffe005 */
[----:B------:R-:W-:-:S04]  /*0b10*/  SHF.R.S32.HI R3, RZ, 0x1f, R0 ;  /* 0x0000001fff037819 */ /* 0x000fc80000011400 */
[----:B------:R-:W-:-:S04]  /*0b20*/  LEA.HI R3, R3, R0, RZ, 0x6 ;  /* 0x0000000003037211 */ /* 0x000fc800078f30ff */
[----:B------:R-:W-:-:S04]  /*0b30*/  SHF.R.S32.HI R3, RZ, 0x6, R3 ;  /* 0x00000006ff037819 */ /* 0x000fc80000011403 */
[----:B------:R-:W-:-:S13]  /*0b40*/  R2UR UR4, R3 ;  /* 0x00000000030472ca */ /* 0x000fda00000e0000 */
[----:B------:R-:W-:-:S04]  /*0b50*/  UISETP.LT.AND UP0, UPT, UR37, UR4, UPT ;  /* 0x000000042500728c */ /* 0x000fc8000bf01270 */
[----:B------:R-:W-:-:S12]  /*0b60*/  USEL UR37, UR37, UR4, UP0 ;  /* 0x0000000425257287 */ /* 0x000fd80008000000 */
.L_x_1795:
[----:B------:R-:W-:Y:S02]  /*0b70*/  SHF.R.S32.HI R7, RZ, 0x6, R7 ;  /* 0x00000006ff077819 */ /* 0x000fe40000011407 */
[----:B------:R-:W-:Y:S02]  /*0b80*/  CS2R R70, SRZ ;  /* 0x0000000000467805 */ /* 0x000fe4000001ff00 */
[----:B------:R-:W-:Y:S02]  /*0b90*/  CS2R R68, SRZ ;  /* 0x0000000000447805 */ /* 0x000fe4000001ff00 */
[----:B------:R-:W-:Y:S02]  /*0ba0*/  CS2R R66, SRZ ;  /* 0x0000000000427805 */ /* 0x000fe4000001ff00 */
[----:B------:R-:W-:Y:S02]  /*0bb0*/  VIMNMX R16, RZ, R7, !PT ;  /* 0x00000007ff107248 */ /* 0x000fe40007fe0100 */
[----:B------:R-:W-:-:S02]  /*0bc0*/  CS2R R64, SRZ ;  /* 0x0000000000407805 */ /* 0x000fc4000001ff00 */
[----:B------:R-:W-:Y:S02]  /*0bd0*/  CS2R R62, SRZ ;  /* 0x00000000003e7805 */ /* 0x000fe4000001ff00 */
[----:B------:R-:W-:Y:S02]  /*0be0*/  CS2R R60, SRZ ;  /* 0x00000000003c7805 */ /* 0x000fe4000001ff00 */
[----:B------:R-:W-:Y:S02]  /*0bf0*/  ISETP.LT.AND P1, PT, R16, UR37, PT ;  /* 0x0000002510007c0c */ /* 0x000fe4000bf21270 */
        /* <DEDUP_REMOVED lines=41> */
[----:B------:R-:W-:Y:S01]  /*0e90*/  CS2R R72, SRZ ;  /* 0x0000000000487805 */ /* 0x000fe2000001ff00 */
[----:B------:R-:W-:Y:S06]  /*0ea0*/  @!P1 BRA `(.L_x_1796) ;  /* 0x0000003400509947 */ /* 0x000fec0003800000 */
[----:B------:R-:W1:Y:S01]  /*0eb0*/  S2UR UR4, SR_CgaCtaId ;  /* 0x00000000000479c3 */ /* 0x000e620000008800 */
[----:B------:R-:W-:Y:S01]  /*0ec0*/  UMOV UR36, 0x400 ;  /* 0x0000040000247882 */ /* 0x000fe20000000000 */
        /* <DEDUP_REMOVED lines=24> */
.L_x_1798:
        /* <DEDUP_REMOVED lines=15> */
.L_x_1797:
        /* <DEDUP_REMOVED lines=20> */
.L_x_1800:
        /* <DEDUP_REMOVED lines=15> */
.L_x_1799:
        /* <DEDUP_REMOVED lines=8> */
.L_x_1946:
        /* <DEDUP_REMOVED lines=19> */
.L_x_1802:
[----:B------:R-:W-:Y:S01]  /*1520*/  IMAD.IADD R12, R9, 0x1, -R6 ;  /* 0x00000001090c7824 */ /* 0x000fe200078e0a06 */
[--C-:B------:R-:W-:Y:S01]  /*1530*/  SHF.R.S32.HI R5, RZ, 0x1, R2.reuse ;  /* 0x00000001ff057819 */ /* 0x100fe20000011402 */
[C---:B--2---:R-:W-:Y:S01]  /*1540*/  IMAD.HI R11, R13.reuse, 0x55555556, RZ ;  /* 0x555555560d0b7827 */ /* 0x044fe200078e02ff */
[----:B------:R-:W-:Y:S02]  /*1550*/  SHF.R.S32.HI R6, RZ, 0x1f, R2 ;  /* 0x0000001fff067819 */ /* 0x000fe40000011402 */
[----:B------:R-:W-:Y:S02]  /*1560*/  CS2R R70, SRZ ;  /* 0x0000000000467805 */ /* 0x000fe4000001ff00 */
[----:B------:R-:W-:Y:S01]  /*1570*/  SHF.R.S32.HI R10, RZ, 0x1f, R7 ;  /* 0x0000001fff0a7819 */ /* 0x000fe20000011407 */
[----:B------:R-:W-:Y:S01]  /*1580*/  IMAD R15, R13, 0x400, R0 ;  /* 0x000004000d0f7824 */ /* 0x000fe200078e0200 */
[----:B------:R-:W-:Y:S01]  /*1590*/  LEA.HI R6, R6, R5, RZ, 0x2 ;  /* 0x0000000506067211 */ /* 0x000fe200078f10ff */
[----:B------:R-:W-:Y:S01]  /*15a0*/  IMAD R152, R152, -0x60, RZ ;  /* 0xffffffa098987824 */ /* 0x000fe200078e02ff */
[----:B------:R-:W-:Y:S01]  /*15b0*/  LEA.HI R10, R10, R7, RZ, 0x3 ;  /* 0x000000070a0a7211 */ /* 0x000fe200078f18ff */
[----:B------:R-:W-:Y:S01]  /*15c0*/  IMAD.U32 R155, RZ, RZ, UR38 ;  /* 0x00000026ff9b7e24 */ /* 0x000fe2000f8e00ff */
[----:B------:R-:W-:-:S02]  /*15d0*/  LOP3.LUT R2, R2, 0x7fffffe, RZ, 0xc0, !PT ;  /* 0x07fffffe02027812 */ /* 0x000fc400078ec0ff */
[----:B------:R-:W-:Y:S02]  /*15e0*/  CS2R R68, SRZ ;  /* 0x0000000000447805 */ /* 0x000fe4000001ff00 */
[----:B------:R-:W-:Y:S01]  /*15f0*/  LOP3.LUT R6, R6, 0xfffffffc, RZ, 0xc0, !PT ;  /* 0xfffffffc06067812 */ /* 0x000fe200078ec0ff */
[----:B------:R-:W-:Y:S01]  /*1600*/  IMAD.SHL.U32 R10, R10, 0x20, RZ ;  /* 0x000000200a0a7824 */ /* 0x000fe200078e00ff */
[----:B------:R-:W-:Y:S01]  /*1610*/  SHF.R.S32.HI R3, RZ, 0x1f, R0 ;  /* 0x0000001fff037819 */ /* 0x000fe20000011400 */
[----:B------:R-:W-:Y:S01]  /*1620*/  IMAD.IADD R9, R7, 0x1, -R2 ;  /* 0x0000000107097824 */ /* 0x000fe200078e0a02 */
[----:B------:R-:W-:Y:S01]  /*1630*/  LEA.HI R14, R11, R11, RZ, 0x1 ;  /* 0x0000000b0b0e7211 */ /* 0x000fe200078f08ff */
[----:B------:R-:W-:Y:S01]  /*1640*/  IMAD.IADD R7, R5, 0x1, -R6 ;  /* 0x0000000105077824 */ /* 0x000fe200078e0a06 */
[----:B------:R-:W-:Y:S02]  /*1650*/  LOP3.LUT R10, R10, 0x7fffff00, RZ, 0xc0, !PT ;  /* 0x7fffff000a0a7812 */ /* 0x000fe400078ec0ff */
[----:B------:R-:W-:-:S02]  /*1660*/  CS2R R66, SRZ ;  /* 0x0000000000427805 */ /* 0x000fc4000001ff00 */
[----:B------:R-:W-:Y:S01]  /*1670*/  SHF.R.S32.HI R4, RZ, 0x4, R4 ;  /* 0x00000004ff047819 */ /* 0x000fe20000011404 */
[----:B------:R-:W-:Y:S01]  /*1680*/  IMAD.SHL.U32 R6, R7, 0x40, RZ ;  /* 0x0000004007067824 */ /* 0x000fe200078e00ff */
[CC--:B------:R-:W-:Y:S01]  /*1690*/  LEA.HI R2, R3.reuse, R0.reuse, RZ, 0x2 ;  /* 0x0000000003027211 */ /* 0x0c0fe200078f10ff */
[----:B------:R-:W-:Y:S01]  /*16a0*/  IMAD R14, R14, -0x3, R13 ;  /* 0xfffffffd0e0e7824 */ /* 0x000fe200078e020d */
[----:B------:R-:W-:Y:S01]  /*16b0*/  LEA.HI R3, R3, R0, RZ, 0x5 ;  /* 0x0000000003037211 */ /* 0x000fe200078f28ff */
[----:B------:R-:W-:Y:S01]  /*16c0*/  IMAD R10, R13, 0x800, R10 ;  /* 0x000008000d0a7824 */ /* 0x000fe200078e020a */
[----:B-1----:R-:W-:Y:S01]  /*16d0*/  LOP3.LUT R13, R2, 0x7ffffffc, RZ, 0xc0, !PT ;  /* 0x7ffffffc020d7812 */ /* 0x002fe200078ec0ff */
[----:B------:R-:W-:Y:S01]  /*16e0*/  IMAD.SHL.U32 R11, R4, 0x8, RZ ;  /* 0x00000008040b7824 */ /* 0x000fe200078e00ff */
[----:B------:R-:W-:Y:S01]  /*16f0*/  SHF.R.S32.HI R4, RZ, 0x2, R2 ;  /* 0x00000002ff047819 */ /* 0x000fe20000011402 */
[----:B------:R-:W-:Y:S01]  /*1700*/  IMAD R9, R9, 0x20, R10 ;  /* 0x0000002009097824 */ /* 0x000fe200078e020a */
[----:B------:R-:W-:Y:S01]  /*1710*/  SHF.R.S32.HI R5, RZ, 0x1f, R2 ;  /* 0x0000001fff057819 */ /* 0x000fe20000011402 */
[----:B------:R-:W-:Y:S01]  /*1720*/  IMAD.IADD R13, R0, 0x1, -R13 ;  /* 0x00000001000d7824 */ /* 0x000fe200078e0a0d */
[----:B------:R-:W-:Y:S01]  /*1730*/  LOP3.LUT R6, R6, 0xc0, RZ, 0xc0, !PT ;  /* 0x000000c006067812 */ /* 0x000fe200078ec0ff */
[----:B------:R-:W-:Y:S01]  /*1740*/  IMAD R9, R12, 0x200, R9 ;  /* 0x000002000c097824 */ /* 0x000fe200078e0209 */
[----:B------:R-:W-:Y:S01]  /*1750*/  LEA.HI R5, R5, R4, RZ, 0x3 ;  /* 0x0000000405057211 */ /* 0x000fe200078f18ff */
[----:B------:R-:W-:Y:S01]  /*1760*/  IMAD.IADD R10, R18, 0x1, -R17 ;  /* 0x00000001120a7824 */ /* 0x000fe200078e0a11 */
[----:B------:R-:W-:Y:S01]  /*1770*/  LOP3.LUT R11, R6, 0x8, R11, 0xf8, !PT ;  /* 0x00000008060b7812 */ /* 0x000fe200078ef80b */
[----:B------:R-:W-:Y:S01]  /*1780*/  IMAD.IADD R18, R152, 0x1, R18 ;  /* 0x0000000198127824 */ /* 0x000fe200078e0212 */
[----:B------:R-:W-:Y:S01]  /*1790*/  SHF.R.U32.HI R0, RZ, 0x3, R6 ;  /* 0x00000003ff007819 */ /* 0x000fe20000011606 */
[----:B------:R-:W-:Y:S01]  /*17a0*/  IMAD R13, R14, 0x10, R13 ;  /* 0x000000100e0d7824 */ /* 0x000fe200078e020d */
[----:B------:R-:W-:Y:S01]  /*17b0*/  LOP3.LUT R5, R5, 0xfffffff8, RZ, 0xc0, !PT ;  /* 0xfffffff805057812 */ /* 0x000fe200078ec0ff */
[----:B------:R-:W-:Y:S01]  /*17c0*/  IMAD.MOV.U32 R12, RZ, RZ, 0x20 ;  /* 0x00000020ff0c7424 */ /* 0x000fe200078e00ff */
[----:B------:R-:W-:Y:S01]  /*17d0*/  LOP3.LUT R0, R11, R0, RZ, 0x3c, !PT ;  /* 0x000000000b007212 */ /* 0x000fe200078e3cff */
[----:B------:R-:W-:Y:S01]  /*17e0*/  IMAD.MOV.U32 R2, RZ, RZ, RZ ;  /* 0x000000ffff027224 */ /* 0x000fe200078e00ff */
[----:B------:R-:W-:Y:S01]  /*17f0*/  SHF.R.S32.HI R3, RZ, 0x5, R3 ;  /* 0x00000005ff037819 */ /* 0x000fe20000011403 */
[----:B------:R-:W-:Y:S01]  /*1800*/  IMAD.IADD R6, R4, 0x1, -R5 ;  /* 0x0000000104067824 */ /* 0x000fe200078e0a05 */
[----:B------:R-:W-:Y:S01]  /*1810*/  LOP3.LUT P0, RZ, R7, 0x2, RZ, 0xc0, !PT ;  /* 0x0000000207ff7812 */ /* 0x000fe2000780c0ff */
[----:B------:R-:W-:Y:S01]  /*1820*/  IMAD.IADD R9, R9, 0x1, R0 ;  /* 0x0000000109097824 */ /* 0x000fe200078e0200 */
[----:B------:R-:W-:Y:S01]  /*1830*/  IADD3 R4, -R17, 0x1, R18 ;  /* 0x0000000111047810 */ /* 0x000fe20007ffe112 */
[----:B------:R-:W-:Y:S01]  /*1840*/  IMAD R6, R3, 0x10, R6 ;  /* 0x0000001003067824 */ /* 0x000fe200078e0206 */
[----:B------:R-:W-:Y:S01]  /*1850*/  SEL R12, R12, 0xffffffe0, !P0 ;  /* 0xffffffe00c0c7807 */ /* 0x000fe20004000000 */
[----:B------:R-:W-:Y:S01]  /*1860*/  IMAD.SHL.U32 R0, R15, 0x4, RZ ;  /* 0x000000040f007824 */ /* 0x000fe200078e00ff */
[----:B------:R-:W-:Y:S01]  /*1870*/  LEA R9, R9, UR36, 0x1 ;  /* 0x0000002409097c11 */ /* 0x000fe2000f8e08ff */
[----:B------:R-:W-:Y:S01]  /*1880*/  IMAD.SHL.U32 R3, R13, 0x2, RZ ;  /* 0x000000020d037824 */ /* 0x000fe200078e00ff */
[----:B------:R-:W-:Y:S01]  /*1890*/  CS2R R64, SRZ ;  /* 0x0000000000407805 */ /* 0x000fe2000001ff00 */
[----:B------:R-:W-:Y:S01]  /*18a0*/  IMAD.MOV.U32 R7, RZ, RZ, RZ ;  /* 0x000000ffff077224 */ /* 0x000fe200078e00ff */
[----:B------:R-:W-:Y:S01]  /*18b0*/  CS2R R62, SRZ ;  /* 0x00000000003e7805 */ /* 0x000fe2000001ff00 */
[----:B------:R-:W-:Y:S01]  /*18c0*/  IMAD.IADD R11, R18, 0x1, -R3 ;  /* 0x00000001120b7824 */ /* 0x000fe200078e0a03 */
        /* <DEDUP_REMOVED lines=44> */
[----:B------:R-:W-:Y:S01]  /*1b90*/  LOP3.LUT R155, R155, 0x1, RZ, 0xfc, !PT ;  /* 0x000000019b9b7812 */ /* 0x000fe200078efcff */
[--C-:B------:R-:W-:Y:S01]  /*1ba0*/  IMAD.IADD R4, R4, 0x1, -R3.reuse ;  /* 0x0000000104047824 */ /* 0x100fe200078e0a03 */
[----:B------:R-:W-:Y:S01]  /*1bb0*/  LEA R0, R0, UR36, 0x2 ;  /* 0x0000002400007c11 */ /* 0x000fe2000f8e10ff */
[----:B------:R-:W-:Y:S01]  /*1bc0*/  IMAD.IADD R18, R152, 0x1, -R3 ;  /* 0x0000000198127824 */ /* 0x000fe200078e0a03 */
[----:B------:R-:W-:-:S07]  /*1bd0*/  IADD3 R17, R12, 0x30400, R9 ;  /* 0x000304000c117810 */ /* 0x000fce0007ffe009 */
.L_x_1822:
[----:B------:R-:W-:-:S13]  /*1be0*/  ISETP.NE.AND P0, PT, R155, 0x3, PT ;  /* 0x000000039b00780c */ /* 0x000fda0003f05270 */
[----:B-1----:R-:W-:Y:S05]  /*1bf0*/  @!P0 BRA `(.L_x_1804) ;  /* 0x0000000000048947 */ /* 0x002fea0003800000 */
[----:B------:R-:W-:Y:S01]  /*1c00*/  BPT.TRAP 0x1 ;  /* 0x000000040000795c */ /* 0x000fe20000300000 */
.L_x_1804:
[----:B------:R-:W-:Y:S02]  /*1c10*/  LEA R3, R2, UR36, 0x3 ;  /* 0x0000002402037c11 */ /* 0x000fe4000f8e18ff */
[----:B------:R-:W-:-:S04]  /*1c20*/  SHF.L.U32 R12, R7, 0x1f, RZ ;  /* 0x0000001f070c7819 */ /* 0x000fc800000006ff */
[----:B------:R1:W2:Y:S01]  /*1c30*/  SYNCS.PHASECHK.TRANS64.TRYWAIT P1, [R3+URZ+0x36410], R12 ;  /* 0x0364100c030075a7 */ /* 0x0002a2000802017f */
[----:B------:R-:W-:Y:S05]  /*1c40*/  @!P0 BRA `(.L_x_1805) ;  /* 0x0000000000048947 */ /* 0x000fea0003800000 */
[----:B------:R-:W-:Y:S01]  /*1c50*/  BPT.TRAP 0x1 ;  /* 0x000000040000795c */ /* 0x000fe20000300000 */
.L_x_1805:
[----:B--2---:R-:W-:Y:S05]  /*1c60*/  @P1 BRA `(.L_x_1806) ;  /* 0x0000000000081947 */ /* 0x004fea0003800000 */
[----:B------:R-:W2:Y:S02]  /*1c70*/  SYNCS.PHASECHK.TRANS64.TRYWAIT P1, [R3+URZ+0x36410], R12 ;  /* 0x0364100c030075a7 */ /* 0x000ea4000802017f */
[----:B--2---:R-:W-:Y:S05]  /*1c80*/  @!P1 BRA `(.L_x_1807) ;  /* 0x0000009400449947 */ /* 0x004fea0003800000 */
.L_x_1806:
[----:B------:R-:W-:Y:S05]  /*1c90*/  WARPSYNC.ALL ;  /* 0x0000000000007948 */ /* 0x000fea0003800000 */
[----:B------:R-:W-:Y:S01]  /*1ca0*/  R2UR UR6, R8 ;  /* 0x00000000080672ca */ /* 0x000fe200000e0000 */
[----:B------:R-:W-:Y:S01]  /*1cb0*/  UIADD3 UR4, UR36, 0x1e000, URZ ;  /* 0x0001e00024047890 */ /* 0x000fe2000fffe03f */
[C---:B------:R-:W-:Y:S01]  /*1cc0*/  R2UR UR7, R2.reuse ;  /* 0x00000000020772ca */ /* 0x040fe200000e0000 */
[----:B------:R-:W-:Y:S01]  /*1cd0*/  WARPGROUP.ARRIVE ;  /* 0x00000000000079c5 */ /* 0x000fe20000000000 */
[----:B------:R-:W-:Y:S01]  /*1ce0*/  UMOV UR13, 0x40000040 ;  /* 0x40000040000d7882 */ /* 0x000fe20000000000 */
[----:B------:R-:W-:Y:S01]  /*1cf0*/  USHF.R.U32.HI UR5, URZ, 0x4, UR4 ;  /* 0x000000043f057899 */ /* 0x000fe20008011604 */
[----:B-12---:R-:W-:Y:S01]  /*1d00*/  IMAD R12, R2, 0x40, R6 ;  /* 0x00000040020c7824 */ /* 0x006fe200078e0206 */
        /* <DEDUP_REMOVED lines=91> */
[----:B------:R1:W2:Y:S04]  /*22c0*/  LDS R22, [R12+0x30000] ;  /* 0x030000000c167984 */ /* 0x0002a80000000800 */
[----:B------:R1:W3:Y:S01]  /*22d0*/  LDS R21, [R12+0x30020] ;  /* 0x030020000c157984 */ /* 0x0002e20000000800 */
[----:B------:R-:W-:Y:S05]  /*22e0*/  @!P0 BRA `(.L_x_1808) ;  /* 0x0000000000048947 */ /* 0x000fea0003800000 */
[----:B------:R-:W-:Y:S01]  /*22f0*/  BPT.TRAP 0x1 ;  /* 0x000000040000795c */ /* 0x000fe20000300000 */
.L_x_1808:
[----:B------:R-:W-:-:S04]  /*2300*/  SHF.L.U32 R13, R5, 0x1f, RZ ;  /* 0x0000001f050d7819 */ /* 0x000fc800000006ff */
[----:B------:R4:W1:Y:S01]  /*2310*/  SYNCS.PHASECHK.TRANS64.TRYWAIT P1, [UR36+0x36430], R13 ;  /* 0x0364300dff0075a7 */ /* 0x0008620008020164 */
[----:B------:R-:W-:Y:S05]  /*2320*/  @!P0 BRA `(.L_x_1809) ;  /* 0x0000000000048947 */ /* 0x000fea0003800000 */
[----:B------:R-:W-:Y:S01]  /*2330*/  BPT.TRAP 0x1 ;  /* 0x000000040000795c */ /* 0x000fe20000300000 */
.L_x_1809:
[----:B-1----:R-:W-:Y:S05]  /*2340*/  @P1 BRA `(.L_x_1810) ;  /* 0x0000000000081947 */ /* 0x002fea0003800000 */
[----:B------:R-:W1:Y:S02]  /*2350*/  SYNCS.PHASECHK.TRANS64.TRYWAIT P1, [UR36+0x36430], R13 ;  /* 0x0364300dff0075a7 */ /* 0x000e640008020164 */
[----:B-1----:R-:W-:Y:S05]  /*2360*/  @!P1 BRA `(.L_x_1811) ;  /* 0x0000008c00a09947 */ /* 0x002fea0003800000 */
.L_x_1810:
[----:B------:R-:W-:Y:S01]  /*2370*/  UIADD3 UR5, UR36, 0x2a000, URZ ;  /* 0x0002a00024057890 */ /* 0x000fe2000fffe03f */
[----:B------:R-:W-:Y:S01]  /*2380*/  WARPGROUP.ARRIVE ;  /* 0x00000000000079c5 */ /* 0x000fe20000000000 */
[----:B------:R-:W-:Y:S01]  /*2390*/  UIADD3 UR4, UR4, 0x9000, URZ ;  /* 0x0000900004047890 */ /* 0x000fe2000fffe03f */
[----:B------:R-:W-:Y:S01]  /*23a0*/  IMAD R15, R16, 0x40, R6 ;  /* 0x00000040100f7824 */ /* 0x000fe200078e0206 */
[----:B------:R-:W-:Y:S01]  /*23b0*/  USHF.R.U32.HI UR5, URZ, 0x4, UR5 ;  /* 0x000000043f057899 */ /* 0x000fe20008011605 */
[----:B------:R-:W-:Y:S01]  /*23c0*/  VIADD R20, R4, UR41 ;  /* 0x0000002904147c36 */ /* 0x000fe20008000000 */
[----:B------:R-:W-:Y:S02]  /*23d0*/  USHF.R.U32.HI UR4, URZ, 0x4, UR4 ;  /* 0x000000043f047899 */ /* 0x000fe40008011604 */
[----:B------:R-:W-:Y:S02]  /*23e0*/  ULOP3.LUT UR5, UR5, 0x3fff, URZ, 0xc0, !UPT ;  /* 0x00003fff05057892 */ /* 0x000fe4000f8ec03f */
[----:B------:R-:W-:Y:S01]  /*23f0*/  ULOP3.LUT UR6, UR4, 0x3fff, URZ, 0xc0, !UPT ;  /* 0x00003fff04067892 */ /* 0x000fe2000f8ec03f */
[----:B----4-:R-:W-:Y:S01]  /*2400*/  VIADDMNMX R13, R15, R20, R11, PT ;  /* 0x000000140f0d7246 */ /* 0x010fe2000380010b */
[----:B------:R-:W-:-:S02]  /*2410*/  ULOP3.LUT UR4, UR5, 0x10000, URZ, 0xfc, !UPT ;  /* 0x0001000005047892 */ /* 0x000fc4000f8efc3f */
        /* <DEDUP_REMOVED lines=88> */
[----:B------:R-:W-:Y:S01]  /*29a0*/  IMAD.IADD R23, R10, 0x1, R15 ;  /* 0x000000010a177824 */ /* 0x000fe200078e020f */
[----:B------:R-:W-:Y:S04]  /*29b0*/  BSSY B0, `(.L_x_1813) ;  /* 0x0000012000007945 */ /* 0x000fe80003800000 */
        /* <DEDUP_REMOVED lines=11> */
.L_x_1814:
[----:B------:R-:W-:-:S06]  /*2a70*/  UISETP.NE.AND UP0, UPT, UR42, 0x1, UPT ;  /* 0x000000012a00788c */ /* 0x000fcc000bf05270 */
[----:B------:R-:W-:-:S05]  /*2a80*/  PLOP3.LUT P1, PT, PT, PT, UP0, 0x80, 0x0 ;  /* 0x000000000000781c */ /* 0x000fca0003f2f008 */
[----:B------:R-:W-:-:S08]  /*2a90*/  @UP0 ULDC UR5, c[0x0][0x754] ;  /* 0x0001d50000050ab9 */ /* 0x000fd00000000800 */
[----:B------:R-:W-:Y:S01]  /*2aa0*/  @P1 IMAD.HI.U32 R12, R23, UR5, RZ ;  /* 0x00000005170c1c27 */ /* 0x000fe2000f8e00ff */
[----:B------:R-:W-:-:S04]  /*2ab0*/  @UP0 ULDC UR5, c[0x0][0x758] ;  /* 0x0001d60000050ab9 */ /* 0x000fc80000000800 */
[----:B------:R-:W-:-:S07]  /*2ac0*/  @P1 SHF.R.U32.HI R23, RZ, UR5, R12 ;  /* 0x00000005ff171c19 */ /* 0x000fce000801160c */
.L_x_1815:
[----:B------:R-:W-:Y:S05]  /*2ad0*/  BSYNC B0 ;  /* 0x0000000000007941 */ /* 0x000fea0003800000 */
.L_x_1813:
[----:B------:R-:W-:Y:S01]  /*2ae0*/  IMAD R23, R23, UR42, R18 ;  /* 0x0000002a17177c24 */ /* 0x000fe2000f8e0212 */
[----:B------:R-:W-:-:S04]  /*2af0*/  IADD3 R12, R15, UR4, R4 ;  /* 0x000000040f0c7c10 */ /* 0x000fc8000fffe004 */
[----:B------:R-:W-:Y:S02]  /*2b00*/  VIADDMNMX R13, R23, UR42, R13, PT ;  /* 0x0000002a170d7c46 */ /* 0x000fe4000b80010d */
[----:B------:R-:W-:-:S07]  /*2b10*/  VIMNMX R12, R12, R23, !PT ;  /* 0x000000170c0c7248 */ /* 0x000fce0007fe0100 */
.L_x_1812:
        /* <DEDUP_REMOVED lines=51> */
.L_x_1818:
[----:B------:R-:W-:-:S06]  /*2e50*/  UISETP.NE.AND UP0, UPT, UR42, 0x1, UPT ;  /* 0x000000012a00788c */ /* 0x000fcc000bf05270 */
[----:B------:R-:W-:-:S05]  /*2e60*/  PLOP3.LUT P6, PT, PT, PT, UP0, 0x80, 0x0 ;  /* 0x000000000000781c */ /* 0x000fca0003fcf008 */
[----:B------:R-:W-:-:S08]  /*2e70*/  @UP0 ULDC UR4, c[0x0][0x754] ;  /* 0x0001d50000040ab9 */ /* 0x000fd00000000800 */
[----:B------:R-:W-:Y:S01]  /*2e80*/  @P6 IMAD.HI.U32 R12, R13, UR4, RZ ;  /* 0x000000040d0c6c27 */ /* 0x000fe2000f8e00ff */
[----:B------:R-:W-:Y:S01]  /*2e90*/  PLOP3.LUT P6, PT, PT, PT, UP0, 0x80, 0x0 ;  /* 0x000000000000781c */ /* 0x000fe20003fcf008 */
[----:B------:R-:W-:-:S12]  /*2ea0*/  @UP0 ULDC UR4, c[0x0][0x758] ;  /* 0x0001d60000040ab9 */ /* 0x000fd80000000800 */
[----:B------:R-:W-:-:S07]  /*2eb0*/  @P6 SHF.R.U32.HI R13, RZ, UR4, R12 ;  /* 0x00000004ff0d6c19 */ /* 0x000fce000801160c */
.L_x_1819:
[----:B------:R-:W-:Y:S05]  /*2ec0*/  BSYNC B0 ;  /* 0x0000000000007941 */ /* 0x000fea0003800000 */
.L_x_1817:
[----:B------:R-:W-:-:S05]  /*2ed0*/  IMAD R13, R13, UR42, R18 ;  /* 0x0000002a0d0d7c24 */ /* 0x000fca000f8e0212 */
[----:B------:R-:W-:Y:S02]  /*2ee0*/  VIMNMX R14, R14, R13, !PT ;  /* 0x0000000d0e0e7248 */ /* 0x000fe40007fe0100 */
[----:B------:R-:W-:-:S07]  /*2ef0*/  VIADDMNMX R20, R13, UR42, R20, PT ;  /* 0x0000002a0d147c46 */ /* 0x000fce000b800114 */
.L_x_1816:
[----:B------:R-:W-:Y:S01]  /*2f00*/  ISETP.GT.AND P2, PT, R14, 0x1, !P2 ;  /* 0x000000010e00780c */ /* 0x000fe20005744270 */
[--C-:B--2---:R-:W-:Y:S01]  /*2f10*/  FFMA.FTZ R13, R23, UR43, -R22.reuse ;  /* 0x0000002b170d7c23 */ /* 0x104fe20008010816 */
[--C-:B------:R-:W-:Y:S01]  /*2f20*/  FFMA.FTZ R23, R144, UR43, -R22.reuse ;  /* 0x0000002b90177c23 */ /* 0x100fe20008010816 */
[--C-:B------:R-:W-:Y:S01]  /*2f30*/  FFMA.FTZ R144, R145, UR43, -R22.reuse ;  /* 0x0000002b91907c23 */ /* 0x100fe20008010816 */
[----:B------:R-:W-:Y:S01]  /*2f40*/  ISETP.LT.OR P2, PT, R20, 0x2, P2 ;  /* 0x000000021400780c */ /* 0x000fe20001741670 */
[--C-:B------:R-:W-:Y:S01]  /*2f50*/  FFMA.FTZ R140, R141, UR43, -R22.reuse ;  /* 0x0000002b8d8c7c23 */ /* 0x100fe20008010816 */
[----:B------:R-:W-:Y:S01]  /*2f60*/  ISETP.GT.AND P3, PT, R14, 0x8, !P3 ;  /* 0x000000080e00780c */ /* 0x000fe20005f64270 */
[--C-:B------:R-:W-:Y:S01]  /*2f70*/  FFMA.FTZ R136, R137, UR43, -R22.reuse ;  /* 0x0000002b89887c23 */ /* 0x100fe20008010816 */
[----:B------:R-:W-:Y:S01]  /*2f80*/  FSEL R12, R139, -INF , !P2 ;  /* 0xff8000008b0c7808 */ /* 0x000fe20005000000 */
[--C-:B------:R-:W-:Y:S01]  /*2f90*/  FFMA.FTZ R139, R148, UR43, -R22.reuse ;  /* 0x0000002b948b7c23 */ /* 0x100fe20008010816 */
[----:B------:R-:W-:Y:S01]  /*2fa0*/  LEA R148, R6, UR36, 0x2 ;  /* 0x0000002406947c11 */ /* 0x000fe2000f8e10ff */
[--C-:B------:R-:W-:Y:S01]  /*2fb0*/  FFMA.FTZ R15, R157, UR43, -R22.reuse ;  /* 0x0000002b9d0f7c23 */ /* 0x100fe20008010816 */
[----:B------:R-:W-:Y:S01]  /*2fc0*/  ISETP.GE.AND P6, PT, R152, 0x12, PT ;  /* 0x000000129800780c */ /* 0x000fe20003fc6270 */
[--C-:B---3--:R-:W-:Y:S01]  /*2fd0*/  FFMA.FTZ R137, R12, UR43, -R21.reuse ;  /* 0x0000002b0c897c23 */ /* 0x108fe20008010815 */
[----:B------:R-:W-:Y:S01]  /*2fe0*/  ISETP.LT.OR P3, PT, R20, 0x9, P3 ;  /* 0x000000091400780c */ /* 0x000fe20001f61670 */
[----:B------:R-:W1:Y:S01]  /*2ff0*/  LDS R145, [R148+0x30200] ;  /* 0x0302000094917984 */ /* 0x000e620000000800 */
[C---:B------:R-:W-:Y:S01]  /*3000*/  ISETP.GT.AND P5, PT, R14.reuse, 0x10, !P5 ;  /* 0x000000100e00780c */ /* 0x040fe20006fa4270 */
[----:B------:R-:W-:Y:S01]  /*3010*/  FFMA.FTZ R22, R149, UR43, -R22 ;  /* 0x0000002b95167c23 */ /* 0x000fe20008010816 */
[C---:B------:R-:W-:Y:S01]  /*3020*/  ISETP.GT.AND P4, PT, R14.reuse, 0x9, !P4 ;  /* 0x000000090e00780c */ /* 0x040fe20006784270 */
[----:B------:R-:W2:Y:S01]  /*3030*/  LDS R141, [R148+0x30220] ;  /* 0x03022000948d7984 */ /* 0x000ea20000000800 */
[----:B------:R-:W-:Y:S01]  /*3040*/  ISETP.GT.AND P2, PT, R14, 0x11, !P6 ;  /* 0x000000110e00780c */ /* 0x000fe20007744270 */
[----:B------:R-:W3:Y:S01]  /*3050*/  MUFU.EX2 R13, R13 ;  /* 0x0000000d000d7308 */ /* 0x000ee20000000800 */
[----:B------:R-:W-:Y:S01]  /*3060*/  ISETP.GE.AND P6, PT, R152, 0x1a, PT ;  /* 0x0000001a9800780c */ /* 0x000fe20003fc6270 */
[----:B------:R-:W-:Y:S01]  /*3070*/  USHF.R.U32.HI UR6, URZ, 0x4, UR39 ;  /* 0x000000043f067899 */ /* 0x000fe20008011627 */
[----:B------:R-:W-:Y:S01]  /*3080*/  FSEL R142, R142, -INF , !P3 ;  /* 0xff8000008e8e7808 */ /* 0x000fe20005800000 */
[----:B------:R-:W-:Y:S01]  /*3090*/  UMOV UR11, 0x80000020 ;  /* 0x80000020000b7882 */ /* 0x000fe20000000000 */
[----:B------:R-:W-:Y:S01]  /*30a0*/  ISETP.GE.AND P3, PT, R152, 0x19, PT ;  /* 0x000000199800780c */ /* 0x000fe20003f66270 */
[----:B------:R-:W-:Y:S01]  /*30b0*/  ULOP3.LUT UR6, UR6, 0x3fff, URZ, 0xc0, !UPT ;  /* 0x00003fff06067892 */ /* 0x000fe2000f8ec03f */
        /* <DEDUP_REMOVED lines=9> */
[----:B------:R-:W-:Y:S01]  /*3150*/  UMOV UR13, 0x80000020 ;  /* 0x80000020000d7882 */ /* 0x000fe20000000000 */
[----:B------:R-:W-:Y:S01]  /*3160*/  FSEL R146, R146, -INF , !P5 ;  /* 0xff80000092927808 */ /* 0x000fe20006800000 */
[----:B------:R-:W4:Y:S01]  /*3170*/  MUFU.EX2 R15, R15 ;  /* 0x0000000f000f7308 */ /* 0x000f220000000800 */
[----:B------:R-:W-:Y:S01]  /*3180*/  FSEL R12, R143, -INF , !P4 ;  /* 0xff8000008f0c7808 */ /* 0x000fe20006000000 */
[----:B------:R-:W-:Y:S01]  /*3190*/  UMOV UR10, UR12 ;  /* 0x0000000c000a7c82 */ /* 0x000fe20008000000 */
        /* <DEDUP_REMOVED lines=8> */
[----:B------:R-:W-:-:S02]  /*3220*/  FSEL R14, R138, -INF , !P1 ;  /* 0xff8000008a0e7808 */ /* 0x000fc40004800000 */
[----:B------:R-:W-:Y:S02]  /*3230*/  FSEL R146, R151, -INF , !P6 ;  /* 0xff80000097927808 */ /* 0x000fe40007000000 */
        /* <DEDUP_REMOVED lines=162> */
.L_x_1820:
        /* <DEDUP_REMOVED lines=59> */
.L_x_1821:
[----:B------:R-:W-:Y:S01]  /*4010*/  VIADD R16, R16, 0x1 ;  /* 0x0000000110107836 */ /* 0x000fe20000000000 */
[----:B------:R-:W-:Y:S01]  /*4020*/  LOP3.LUT R5, R5, 0x1, RZ, 0x3c, !PT ;  /* 0x0000000105057812 */ /* 0x000fe200078e3cff */
[----:B------:R-:W-:Y:S02]  /*4030*/  VIADD R2, R2, 0x1 ;  /* 0x0000000102027836 */ /* 0x000fe40000000000 */
[----:B------:R-:W-:Y:S01]  /*4040*/  VIADD R3, R3, 0x36420 ;  /* 0x0003642003037836 */ /* 0x000fe20000000000 */
[----:B------:R-:W-:Y:S02]  /*4050*/  ISETP.GE.AND P1, PT, R16, UR37, PT ;  /* 0x0000002510007c0c */ /* 0x000fe4000bf26270 */
[----:B------:R-:W-:Y:S02]  /*4060*/  ISETP.NE.AND P0, PT, R2, 0x2, PT ;  /* 0x000000020200780c */ /* 0x000fe40003f05270 */
[----:B------:R-:W-:Y:S02]  /*4070*/  PRMT R3, RZ, 0x654, R3 ;  /* 0x00000654ff037816 */ /* 0x000fe40000000003 */
[----:B-1----:R-:W-:-:S02]  /*4080*/  SEL R12, RZ, 0x1, P0 ;  /* 0x00000001ff0c7807 */ /* 0x002fc40000000000 */
[----:B------:R1:W-:Y:S01]  /*4090*/  SYNCS.ARRIVE.TRANS64.RED.A1T0 RZ, [R3+URZ], RZ ;  /* 0x000000ff03ff79a7 */ /* 0x0003e2000810043f */
[----:B------:R-:W-:Y:S02]  /*40a0*/  SEL R2, R2, RZ, P0 ;  /* 0x000000ff02027207 */ /* 0x000fe40000000000 */
[----:B------:R-:W-:Y:S02]  /*40b0*/  LOP3.LUT R7, R7, R12, RZ, 0x3c, !PT ;  /* 0x0000000c07077212 */ /* 0x000fe400078e3cff */
[----:B------:R-:W-:Y:S05]  /*40c0*/  @!P1 BRA `(.L_x_1822) ;  /* 0xffffffd800c49947 */ /* 0x000fea000383ffff */
        /* <DEDUP_REMOVED lines=50> */
.L_x_1796:
[----:B------:R-:W-:Y:S05]  /*43f0*/  @P0 BRA `(.L_x_1823) ;  /* 0x0000001400f00947 */ /* 0x000fea0003800000 */
[----:B------:R-:W2:Y:S01]  /*4400*/  S2R R0, SR_TID.X ;  /* 0x0000000000007919 */ /* 0x000ea20000002100 */
[----:B------:R-:W3:Y:S01]  /*4410*/  S2UR UR5, SR_CgaCtaId ;  /* 0x00000000000579c3 */ /* 0x000ee20000008800 */
        /* <DEDUP_REMOVED lines=13> */
[----:B---3--:R-:W-:Y:S01]  /*44f0*/  ULEA UR4, UR5, UR4, 0x18 ;  /* 0x0000000405047291 */ /* 0x008fe2000f8ec03f */
[----:B------:R-:W-:Y:S02]  /*4500*/  F2FP.F16.F32.PACK_AB R90, R93, R92 ;  /* 0x0000005c5d5a723e */ /* 0x000fe400000000ff */
[----:B------:R-:W-:-:S02]  /*4510*/  F2FP.F16.F32.PACK_AB R91, R95, R94 ;  /* 0x0000005e5f5b723e */ /* 0x000fc400000000ff */
[----:B------:R-:W-:Y:S01]  /*4520*/  F2FP.F16.F32.PACK_AB R97, R99, R98 ;  /* 0x000000626361723e */ /* 0x000fe200000000ff */
[----:B--2---:R-:W-:Y:S01]  /*4530*/  VIADD R0, R0, 0xffffff80 ;  /* 0xffffff8000007836 */ /* 0x004fe20000000000 */
[----:B------:R-:W-:Y:S02]  /*4540*/  F2FP.F16.F32.PACK_AB R104, R105, R104 ;  /* 0x000000686968723e */ /* 0x000fe400000000ff */
[----:B------:R-:W-:Y:S01]  /*4550*/  F2FP.F16.F32.PACK_AB R98, R101, R100 ;  /* 0x000000646562723e */ /* 0x000fe200000000ff */
[----:B------:R-:W-:Y:S01]  /*4560*/  IMAD.SHL.U32 R2, R0, 0x40, RZ ;  /* 0x0000004000027824 */ /* 0x000fe200078e00ff */
        /* <DEDUP_REMOVED lines=8> */
[----:B-1----:R-:W-:-:S02]  /*45f0*/  LEA.HI R3, R7, R0, RZ, 0x3 ;  /* 0x0000000007037211 */ /* 0x002fc400078f18ff */
        /* <DEDUP_REMOVED lines=95> */
.L_x_1824:
        /* <DEDUP_REMOVED lines=21> */
[CC--:B------:R-:W-:Y:S01]  /*4d40*/  ISETP.GE.AND P3, PT, R45.reuse, R46.reuse, PT ;  /* 0x0000002e2d00720c */ /* 0x0c0fe20003f66270 */
[----:B------:R1:W1:Y:S01]  /*4d50*/  LDS.128 R20, [R0+0x2000] ;  /* 0x0020000000147984 */ /* 0x0002620000000c00 */
[----:B------:R-:W-:Y:S01]  /*4d60*/  SHF.R.S32.HI R36, RZ, 0x1f, R19 ;  /* 0x0000001fff247819 */ /* 0x000fe20000011413 */
[----:B------:R-:W-:Y:S01]  /*4d70*/  ULDC.64 UR6, c[0x0][0x858] ;  /* 0x0002160000067ab9 */ /* 0x000fe20000000a00 */
[----:B------:R-:W-:Y:S01]  /*4d80*/  ISETP.GE.AND P5, PT, R18, R46, PT ;  /* 0x0000002e1200720c */ /* 0x000fe20003fa6270 */
[----:B------:R1:W1:Y:S01]  /*4d90*/  LDS.128 R24, [R0+0x2800] ;  /* 0x0028000000187984 */ /* 0x0002620000000c00 */
[C---:B------:R-:W-:Y:S01]  /*4da0*/  IADD3 R16, P1, R45.reuse, R16, RZ ;  /* 0x000000102d107210 */ /* 0x040fe20007f3e0ff */
[----:B------:R-:W-:Y:S01]  /*4db0*/  VIADD R18, R45, 0x40 ;  /* 0x000000402d127836 */ /* 0x000fe20000000000 */
[----:B------:R-:W-:Y:S01]  /*4dc0*/  ISETP.GE.OR P6, PT, R2, UR8, P3 ;  /* 0x0000000802007c0c */ /* 0x000fe20009fc6670 */
[----:B------:R-:W-:Y:S01]  /*4dd0*/  IMAD.IADD R35, R35, 0x1, R37 ;  /* 0x0000000123237824 */ /* 0x000fe200078e0225 */
[----:B------:R-:W-:Y:S01]  /*4de0*/  SEL R44, R36, RZ, !P0 ;  /* 0x000000ff242c7207 */ /* 0x000fe20004000000 */
[----:B------:R-:W-:Y:S01]  /*4df0*/  BSSY B0, `(.L_x_1825) ;  /* 0x0000016000007945 */ /* 0x000fe20003800000 */
[----:B------:R-:W-:-:S02]  /*4e00*/  LEA.HI.X.SX32 R17, R45, R17, 0x1, P1 ;  /* 0x000000112d117211 */ /* 0x000fc400008f0eff */
[----:B------:R-:W-:Y:S01]  /*4e10*/  ISETP.GE.AND P1, PT, R18, R46, PT ;  /* 0x0000002e1200720c */ /* 0x000fe20003f26270 */
[----:B------:R-:W-:Y:S01]  /*4e20*/  IMAD R18, R44, UR6, RZ ;  /* 0x000000062c127c24 */ /* 0x000fe2000f8e02ff */
[----:B------:R-:W-:Y:S01]  /*4e30*/  SEL R47, R19, RZ, !P0 ;  /* 0x000000ff132f7207 */ /* 0x000fe20004000000 */
[----:B------:R-:W-:Y:S01]  /*4e40*/  IMAD.WIDE R16, R38, 0x60, R16 ;  /* 0x0000006026107825 */ /* 0x000fe200078e0210 */
[----:B------:R-:W-:-:S03]  /*4e50*/  ISETP.GE.OR P0, PT, R2, UR8, P4 ;  /* 0x0000000802007c0c */ /* 0x000fc6000a706670 */
[C---:B------:R-:W-:Y:S02]  /*4e60*/  IMAD R41, R47.reuse, UR7, R18 ;  /* 0x000000072f297c24 */ /* 0x040fe4000f8e0212 */
[----:B------:R-:W-:-:S04]  /*4e70*/  IMAD.WIDE.U32 R18, R47, UR6, R34 ;  /* 0x000000062f127c25 */ /* 0x000fc8000f8e0022 */
        /* <DEDUP_REMOVED lines=13> */
.L_x_1826:
[----:B------:R-:W-:Y:S05]  /*4f50*/  BSYNC B0 ;  /* 0x0000000000007941 */ /* 0x000fea0003800000 */
.L_x_1825:
        /* <DEDUP_REMOVED lines=15> */
.L_x_1828:
[----:B------:R-:W-:Y:S05]  /*5050*/  BSYNC B0 ;  /* 0x0000000000007941 */ /* 0x000fea0003800000 */
.L_x_1827:
        /* <DEDUP_REMOVED lines=18> */
.L_x_1830:
[----:B------:R-:W-:Y:S05]  /*5180*/  BSYNC B0 ;  /* 0x0000000000007941 */ /* 0x000fea0003800000 */
.L_x_1829:
        /* <DEDUP_REMOVED lines=17> */
.L_x_1832:
[----:B------:R-:W-:Y:S05]  /*52a0*/  BSYNC B0 ;  /* 0x0000000000007941 */ /* 0x000fea0003800000 */
.L_x_1831:
        /* <DEDUP_REMOVED lines=18> */
.L_x_1834:
[----:B------:R-:W-:Y:S05]  /*53d0*/  BSYNC B0 ;  /* 0x0000000000007941 */ /* 0x000fea0003800000 */
.L_x_1833:
        /* <DEDUP_REMOVED lines=19> */
.L_x_1836:
[----:B------:R-:W-:Y:S05]  /*5510*/  BSYNC B0 ;  /* 0x0000000000007941 */ /* 0x000fea0003800000 */
.L_x_1835:
        /* <DEDUP_REMOVED lines=26> */
.L_x_1838:
[----:B------:R-:W-:Y:S05]  /*56c0*/  BSYNC B0 ;  /* 0x0000000000007941 */ /* 0x000fea0003800000 */
.L_x_1837:
        /* <DEDUP_REMOVED lines=15> */
.L_x_1840:
[----:B------:R-:W-:Y:S05]  /*57c0*/  BSYNC B0 ;  /* 0x0000000000007941 */ /* 0x000fea0003800000 */
.L_x_1839:
        /* <DEDUP_REMOVED lines=15> */
.L_x_1842:
[----:B------:R-:W-:Y:S05]  /*58c0*/  BSYNC B0 ;  /* 0x0000000000007941 */ /* 0x000fea0003800000 */
.L_x_1841:
        /* <DEDUP_REMOVED lines=15> */
.L_x_1844:
[----:B------:R-:W-:Y:S05]  /*59c0*/  BSYNC B0 ;  /* 0x0000000000007941 */ /* 0x000fea0003800000 */
.L_x_1843:
        /* <DEDUP_REMOVED lines=15> */
.L_x_1846:
[----:B------:R-:W-:Y:S05]  /*5ac0*/  BSYNC B0 ;  /* 0x0000000000007941 */ /* 0x000fea0003800000 */
.L_x_1845:
        /* <DEDUP_REMOVED lines=15> */
.L_x_1823:
[----:B------:R-:W2:Y:S08]  /*5bc0*/  LDC.64 R4, c[0x0][0x870] ;  /* 0x00021c00ff047b82 */ /* 0x000eb00000000a00 */
[----:B-1----:R-:W1:Y:S01]  /*5bd0*/  LDC.64 R2, c[0x0][0x870] ;  /* 0x00021c00ff027b82 */ /* 0x002e620000000a00 */
[----:B------:R-:W-:Y:S01]  /*5be0*/  ULDC UR4, c[0x0][0x808] ;  /* 0x0002020000047ab9 */ /* 0x000fe20000000800 */
[----:B------:R-:W3:Y:S06]  /*5bf0*/  S2R R13, SR_CTAID.X ;  /* 0x00000000000d7919 */ /* 0x000eec0000002500 */
[----:B------:R-:W4:Y:S01]  /*5c00*/  LDC.64 R16, c[0x0][0x820] ;  /* 0x00020800ff107b82 */ /* 0x000f220000000a00 */
[----:B--2---:R-:W-:-:S04]  /*5c10*/  ISETP.NE.U32.AND P0, PT, R4, RZ, PT ;  /* 0x000000ff0400720c */ /* 0x004fc80003f05070 */
[----:B------:R-:W-:Y:S01]  /*5c20*/  ISETP.NE.AND.EX P0, PT, R5, RZ, PT, P0 ;  /* 0x000000ff0500720c */ /* 0x000fe20003f05300 */
[----:B-1----:R-:W-:Y:S02]  /*5c30*/  IMAD.WIDE R4, R19, 0x4, R2 ;  /* 0x0000000413047825 */ /* 0x002fe400078e0202 */
[----:B------:R-:W1:Y:S02]  /*5c40*/  LDC.64 R2, c[0x0][0x878] ;  /* 0x00021e00ff027b82 */ /* 0x000e640000000a00 */
[----:B------:R-:W-:-:S08]  /*5c50*/  IMAD.U32 R0, RZ, RZ, UR4 ;  /* 0x00000004ff007e24 */ /* 0x000fd0000f8e00ff */
[----:B------:R-:W2:Y:S01]  /*5c60*/  @P0 LDG.E R9, desc[UR46][R4.64] ;  /* 0x0000002e04090981 */ /* 0x000ea2000c1e1900 */
[----:B-1----:R-:W-:-:S04]  /*5c70*/  ISETP.NE.U32.AND P1, PT, R2, RZ, PT ;  /* 0x000000ff0200720c */ /* 0x002fc80003f25070 */
[----:B------:R-:W-:-:S13]  /*5c80*/  ISETP.NE.AND.EX P1, PT, R3, RZ, PT, P1 ;  /* 0x000000ff0300720c */ /* 0x000fda0003f25310 */
[----:B------:R-:W1:Y:S02]  /*5c90*/  @P1 LDC.64 R2, c[0x0][0x878] ;  /* 0x00021e00ff021b82 */ /* 0x000e640000000a00 */
[----:B-1----:R-:W-:-:S05]  /*5ca0*/  @P1 IMAD.WIDE R6, R19, 0x4, R2 ;  /* 0x0000000413061825 */ /* 0x002fca00078e0202 */
[----:B------:R1:W5:Y:S01]  /*5cb0*/  @P1 LDG.E R0, desc[UR46][R6.64] ;  /* 0x0000002e06001981 */ /* 0x000362000c1e1900 */
[----:B------:R-:W1:Y:S01]  /*5cc0*/  S2UR UR4, SR_CTAID.Y ;  /* 0x00000000000479c3 */ /* 0x000e620000002600 */
[----:B------:R-:W3:Y:S02]  /*5cd0*/  S2R R2, SR_TID.X ;  /* 0x0000000000027919 */ /* 0x000ee40000002100 */
[----:B---3--:R-:W-:Y:S01]  /*5ce0*/  VIADD R8, R2, 0xffffff80 ;  /* 0xffffff8002087836 */ /* 0x008fe20000000000 */
[----:B------:R-:W-:-:S03]  /*5cf0*/  CS2R R2, SRZ ;  /* 0x0000000000027805 */ /* 0x000fc6000001ff00 */
[----:B------:R-:W-:-:S05]  /*5d00*/  IMAD.HI R10, R8, 0x2aaaaaab, RZ ;  /* 0x2aaaaaab080a7827 */ /* 0x000fca00078e02ff */
[----:B------:R-:W-:-:S04]  /*5d10*/  SHF.R.U32.HI R11, RZ, 0x1f, R10 ;  /* 0x0000001fff0b7819 */ /* 0x000fc8000001160a */
[----:B------:R-:W-:Y:S02]  /*5d20*/  LEA.HI.SX32 R15, R10, R11, 0x1e ;  /* 0x0000000b0a0f7211 */ /* 0x000fe400078ff2ff */
[--C-:B--2---:R-:W-:Y:S01]  /*5d30*/  @P0 SHF.R.S32.HI R3, RZ, 0x1f, R9.reuse ;  /* 0x0000001fff030819 */ /* 0x104fe20000011409 */
[----:B------:R-:W-:Y:S01]  /*5d40*/  @P0 IMAD.MOV.U32 R2, RZ, RZ, R9 ;  /* 0x000000ffff020224 */ /* 0x000fe200078e0009 */
[----:B-1--4-:R-:W-:Y:S06]  /*5d50*/  @P1 BRA `(.L_x_1847) ;  /* 0x0000000000101947 */ /* 0x012fec0003800000 */
[----:B------:R-:W-:Y:S05]  /*5d60*/  @!P0 BRA `(.L_x_1847) ;  /* 0x00000000000c8947 */ /* 0x000fea0003800000 */
[----:B------:R-:W2:Y:S04]  /*5d70*/  LDG.E R7, desc[UR46][R4.64] ;  /* 0x0000002e04077981 */ /* 0x000ea8000c1e1900 */
[----:B-----5:R-:W2:Y:S02]  /*5d80*/  LDG.E R0, desc[UR46][R4.64+0x4] ;  /* 0x0000042e04007981 */ /* 0x020ea4000c1e1900 */
[----:B--2---:R-:W-:-:S07]  /*5d90*/  IMAD.IADD R0, R0, 0x1, -R7 ;  /* 0x0000000100007824 */ /* 0x004fce00078e0a07 */
.L_x_1847:
[----:B------:R-:W-:Y:S01]  /*5da0*/  USHF.R.S32.HI UR5, URZ, 0x1f, UR4 ;  /* 0x0000001f3f057899 */ /* 0x000fe20008011404 */
[----:B------:R-:W-:Y:S01]  /*5db0*/  IMAD R8, R15, -0x18, R8 ;  /* 0xffffffe80f087824 */ /* 0x000fe200078e0208 */
[----:B------:R-:W1:Y:S01]  /*5dc0*/  LDC.64 R20, c[0x0][0x850] ;  /* 0x00021400ff147b82 */ /* 0x000e620000000a00 */
[----:B-----5:R-:W-:Y:S01]  /*5dd0*/  IMAD R12, R13, -0x60, R0 ;  /* 0xffffffa00d0c7824 */ /* 0x020fe200078e0200 */
[----:B------:R-:W-:Y:S01]  /*5de0*/  ULDC UR8, c[0x0][0x80c] ;  /* 0x0002030000087ab9 */ /* 0x000fe20000000800 */
[C---:B------:R-:W-:Y:S01]  /*5df0*/  VIADD R5, R15.reuse, 0x10 ;  /* 0x000000100f057836 */ /* 0x040fe20000000000 */
[C---:B------:R-:W-:Y:S01]  /*5e00*/  IADD3 R2, P1, R15.reuse, R2, RZ ;  /* 0x000000020f027210 */ /* 0x040fe20007f3e0ff */
[----:B------:R-:W-:Y:S01]  /*5e10*/  IMAD.SHL.U32 R10, R8, 0x8, RZ ;  /* 0x00000008080a7824 */ /* 0x000fe200078e00ff */
[-C--:B------:R-:W-:Y:S01]  /*5e20*/  ISETP.GE.AND P3, PT, R15, R12.reuse, PT ;  /* 0x0000000c0f00720c */ /* 0x080fe20003f66270 */
[----:B------:R-:W-:Y:S01]  /*5e30*/  IMAD R0, R16, UR5, RZ ;  /* 0x0000000510007c24 */ /* 0x000fe2000f8e02ff */
[-C--:B------:R-:W-:Y:S01]  /*5e40*/  ISETP.GE.AND P4, PT, R5, R12.reuse, PT ;  /* 0x0000000c0500720c */ /* 0x080fe20003f86270 */
[----:B------:R-:W-:Y:S01]  /*5e50*/  VIADD R5, R15, 0x20 ;  /* 0x000000200f057836 */ /* 0x000fe20000000000 */
[----:B------:R-:W-:Y:S01]  /*5e60*/  SHF.R.S32.HI R11, RZ, 0x1f, R10 ;  /* 0x0000001fff0b7819 */ /* 0x000fe2000001140a */
[----:B------:R-:W-:Y:S01]  /*5e70*/  IMAD R17, R17, UR4, R0 ;  /* 0x0000000411117c24 */ /* 0x000fe2000f8e0200 */
[----:B------:R-:W-:Y:S01]  /*5e80*/  SHF.R.S32.HI R0, RZ, 0x1f, R19 ;  /* 0x0000001fff007819 */ /* 0x000fe20000011413 */
[----:B------:R-:W-:Y:S01]  /*5e90*/  VIADD R7, R15, 0x30 ;  /* 0x000000300f077836 */ /* 0x000fe20000000000 */
[----:B------:R-:W-:Y:S01]  /*5ea0*/  ISETP.GE.OR P6, PT, R10, UR8, P3 ;  /* 0x000000080a007c0c */ /* 0x000fe20009fc6670 */
[----:B------:R-:W-:Y:S01]  /*5eb0*/  ULDC.64 UR6, c[0x0][0x828] ;  /* 0x00020a0000067ab9 */ /* 0x000fe20000000a00 */
[-C--:B------:R-:W-:Y:S01]  /*5ec0*/  ISETP.GE.AND P5, PT, R5, R12.reuse, PT ;  /* 0x0000000c0500720c */ /* 0x080fe20003fa6270 */
[----:B------:R-:W-:Y:S01]  /*5ed0*/  IMAD.WIDE.U32 R4, R16, UR4, R10 ;  /* 0x0000000410047c25 */ /* 0x000fe2000f8e000a */
[----:B------:R-:W-:Y:S01]  /*5ee0*/  SEL R14, R0, RZ, !P0 ;  /* 0x000000ff000e7207 */ /* 0x000fe20004000000 */
[----:B------:R-:W-:Y:S01]  /*5ef0*/  BSSY B0, `(.L_x_1848) ;  /* 0x0000018000007945 */ /* 0x000fe20003800000 */
[-C--:B------:R-:W-:Y:S01]  /*5f00*/  ISETP.GE.AND P2, PT, R7, R12.reuse, PT ;  /* 0x0000000c0700720c */ /* 0x080fe20003f46270 */
[----:B------:R-:W-:Y:S01]  /*5f10*/  VIADD R7, R15, 0x40 ;  /* 0x000000400f077836 */ /* 0x000fe20000000000 */
[----:B------:R-:W-:Y:S01]  /*5f20*/  SEL R19, R19, RZ, !P0 ;  /* 0x000000ff13137207 */ /* 0x000fe20004000000 */
[----:B------:R-:W-:Y:S01]  /*5f30*/  IMAD.IADD R5, R5, 0x1, R17 ;  /* 0x0000000105057824 */ /* 0x000fe200078e0211 */
[----:B------:R-:W-:Y:S01]  /*5f40*/  LEA.HI.X.SX32 R3, R15, R3, 0x1, P1 ;  /* 0x000000030f037211 */ /* 0x000fe200008f0eff */
[----:B------:R-:W-:Y:S01]  /*5f50*/  IMAD R0, R14, UR6, RZ ;  /* 0x000000060e007c24 */ /* 0x000fe2000f8e02ff */
[----:B------:R-:W-:Y:S01]  /*5f60*/  ISETP.GE.AND P1, PT, R7, R12, PT ;  /* 0x0000000c0700720c */ /* 0x000fe20003f26270 */
[----:B------:R-:W-:Y:S01]  /*5f70*/  IMAD.WIDE.U32 R8, R19, UR6, R4 ;  /* 0x0000000613087c25 */ /* 0x000fe2000f8e0004 */
[----:B------:R-:W-:-:S03]  /*5f80*/  ISETP.GE.OR P0, PT, R10, UR8, P4 ;  /* 0x000000080a007c0c */ /* 0x000fc6000a706670 */
        /* <DEDUP_REMOVED lines=14> */
.L_x_1849:
[----:B------:R-:W-:Y:S05]  /*6070*/  BSYNC B0 ;  /* 0x0000000000007941 */ /* 0x000fea0003800000 */
.L_x_1848:
        /* <DEDUP_REMOVED lines=16> */
.L_x_1851:
[----:B------:R-:W-:Y:S05]  /*6180*/  BSYNC B0 ;  /* 0x0000000000007941 */ /* 0x000fea0003800000 */
.L_x_1850:
        /* <DEDUP_REMOVED lines=16> */
.L_x_1853:
[----:B------:R-:W-:Y:S05]  /*6290*/  BSYNC B0 ;  /* 0x0000000000007941 */ /* 0x000fea0003800000 */
.L_x_1852:
        /* <DEDUP_REMOVED lines=17> */
.L_x_1855:
[----:B------:R-:W-:Y:S05]  /*63b0*/  BSYNC B0 ;  /* 0x0000000000007941 */ /* 0x000fea0003800000 */
.L_x_1854:
        /* <DEDUP_REMOVED lines=16> */
.L_x_1857:
[----:B------:R-:W-:Y:S05]  /*64c0*/  BSYNC B0 ;  /* 0x0000000000007941 */ /* 0x000fea0003800000 */
.L_x_1856:
        /* <DEDUP_REMOVED lines=20> */
.L_x_1859:
[----:B------:R-:W-:Y:S05]  /*6610*/  BSYNC B0 ;  /* 0x0000000000007941 */ /* 0x000fea0003800000 */
.L_x_1858:
        /* <DEDUP_REMOVED lines=24> */
.L_x_1861:
[----:B------:R-:W-:Y:S05]  /*67a0*/  BSYNC B0 ;  /* 0x0000000000007941 */ /* 0x000fea0003800000 */
.L_x_1860:
        /* <DEDUP_REMOVED lines=15> */
.L_x_1863:
[----:B------:R-:W-:Y:S05]  /*68a0*/  BSYNC B0 ;  /* 0x0000000000007941 */ /* 0x000fea0003800000 */
.L_x_1862:
        /* <DEDUP_REMOVED lines=15> */
.L_x_1865:
[----:B------:R-:W-:Y:S05]  /*69a0*/  BSYNC B0 ;  /* 0x0000000000007941 */ /* 0x000fea0003800000 */
.L_x_1864:
        /* <DEDUP_REMOVED lines=15> */
.L_x_1867:
[----:B------:R-:W-:Y:S05]  /*6aa0*/  BSYNC B0 ;  /* 0x0000000000007941 */ /* 0x000fea0003800000 */
.L_x_1866:
        /* <DEDUP_REMOVED lines=15> */
.L_x_1869:
[----:B------:R-:W-:Y:S05]  /*6ba0*/  BSYNC B0 ;  /* 0x0000000000007941 */ /* 0x000fea0003800000 */
.L_x_1868:
        /* <DEDUP_REMOVED lines=15> */
.L_x_1785:
        /* <DEDUP_REMOVED lines=21> */
.L_x_1871:
        /* <DEDUP_REMOVED lines=13> */
.L_x_1873:
[----:B------:R-:W-:-:S05]  /*6ec0*/  ULDC UR4, c[0x0][0x8bc] ;  /* 0x00022f0000047ab9 */ /* 0x000fca0000000800 */
.L_x_1872:
[----:B-1----:R-:W-:-:S04]  /*6ed0*/  UIMAD UR11, UR12, 0x60, URZ ;  /* 0x000000600c0b78a4 */ /* 0x002fc8000f8e023f */
[----:B------:R-:W-:-:S04]  /*6ee0*/  UISETP.GE.AND UP0, UPT, UR11, UR4, UPT ;  /* 0x000000040b00728c */ /* 0x000fc8000bf06270 */
[----:B--2---:R-:W-:-:S06]  /*6ef0*/  USEL UR16, UR16, 0xffffffff, !UP0 ;  /* 0xffffffff10107887 */ /* 0x004fcc000c000000 */
[----:B------:R-:W-:-:S13]  /*6f00*/  ISETP.LE.AND P0, PT, RZ, UR16, PT ;  /* 0x00000010ff007c0c */ /* 0x000fda000bf03270 */
[----:B------:R-:W-:Y:S05]  /*6f10*/  @!P0 BRA `(.L_x_1790) ;  /* 0x0000004000688947 */ /* 0x000fea0003800000 */
[----:B------:R-:W-:Y:S01]  /*6f20*/  ULDC.64 UR4, c[0x0][0x770] ;  /* 0x0001dc0000047ab9 */ /* 0x000fe20000000a00 */
[----:B------:R-:W1:Y:S01]  /*6f30*/  S2UR UR17, SR_CTAID.Y ;  /* 0x00000000001179c3 */ /* 0x000e620000002600 */
[----:B------:R-:W-:Y:S01]  /*6f40*/  UISETP.NE.U32.AND UP0, UPT, UR4, URZ, UPT ;  /* 0x0000003f0400728c */ /* 0x000fe2000bf05070 */
[----:B------:R-:W-:-:S03]  /*6f50*/  ULDC.64 UR8, c[0x0][0x788] ;  /* 0x0001e20000087ab9 */ /* 0x000fc60000000a00 */
        /* <DEDUP_REMOVED lines=8> */
[----:B------:R-:W-:-:S04]  /*6fe0*/  UISETP.NE.U32.AND UP1, UPT, UR4, URZ, UPT ;  /* 0x0000003f0400728c */ /* 0x000fc8000bf25070 */
[----:B------:R-:W-:-:S06]  /*6ff0*/  UISETP.NE.AND.EX UP1, UPT, UR5, URZ, UPT, UP1 ;  /* 0x0000003f0500728c */ /* 0x000fcc000bf25310 */
[----:B------:R-:W-:-:S05]  /*7000*/  PLOP3.LUT P2, PT, PT, PT, UP1, 0x80, 0x0 ;  /* 0x000000000000781c */ /* 0x000fca0003f4f018 */
[----:B------:R-:W-:Y:S02]  /*7010*/  @UP1 ULDC.64 UR4, c[0x0][0x780] ;  /* 0x0001e00000041ab9 */ /* 0x000fe40000000a00 */
[----:B------:R-:W-:-:S06]  /*7020*/  @UP1 UIMAD.WIDE UR4, UR16, 0x4, UR4 ;  /* 0x00000004100418a5 */ /* 0x000fcc000f8e0204 */
[----:B------:R-:W-:Y:S02]  /*7030*/  IMAD.U32 R4, RZ, RZ, UR4 ;  /* 0x00000004ff047e24 */ /* 0x000fe4000f8e00ff */
[----:B------:R-:W-:-:S05]  /*7040*/  IMAD.U32 R5, RZ, RZ, UR5 ;  /* 0x00000005ff057e24 */ /* 0x000fca000f8e00ff */
[----:B------:R-:W3:Y:S01]  /*7050*/  @P2 LDG.E R4, desc[UR46][R4.64] ;  /* 0x0000002e04042981 */ /* 0x000ee2000c1e1900 */
[----:B------:R-:W-:Y:S01]  /*7060*/  PLOP3.LUT P0, PT, PT, PT, UP0, 0x80, 0x0 ;  /* 0x000000000000781c */ /* 0x000fe20003f0f008 */
[----:B-1----:R-:W-:-:S12]  /*7070*/  USHF.R.S32.HI UR14, URZ, 0x1f, UR17 ;  /* 0x0000001f3f0e7899 */ /* 0x002fd80008011411 */
[----:B--2---:R-:W-:Y:S02]  /*7080*/  @P0 R2UR UR4, R0 ;  /* 0x00000000000402ca */ /* 0x004fe400000e0000 */
[----:B------:R-:W-:Y:S01]  /*7090*/  ISETP.NE.U32.AND P0, PT, RZ, UR8, PT ;  /* 0x00000008ff007c0c */ /* 0x000fe2000bf05070 */
[----:B------:R-:W-:-:S03]  /*70a0*/  ULDC UR8, c[0x0][0x280] ;  /* 0x0000a00000087ab9 */ /* 0x000fc60000000800 */
[----:B------:R-:W-:-:S07]  /*70b0*/  ISETP.NE.AND.EX P0, PT, RZ, UR9, PT, P0 ;  /* 0x00000009ff007c0c */ /* 0x000fce000bf05300 */
[----:B------:R-:W-:-:S04]  /*70c0*/  @UP0 ULEA UR4, UR16, UR4, 0x6 ;  /* 0x0000000410040291 */ /* 0x000fc8000f8e303f */
[----:B------:R-:W-:-:S04]  /*70d0*/  @UP0 USHF.R.S32.HI UR5, URZ, 0x1f, UR4 ;  /* 0x0000001f3f050899 */ /* 0x000fc80008011404 */
[----:B------:R-:W-:-:S04]  /*70e0*/  @UP0 ULEA.HI UR5, UR5, UR4, URZ, 0x6 ;  /* 0x0000000405050291 */ /* 0x000fc8000f8f303f */
[----:B------:R-:W-:-:S04]  /*70f0*/  @UP0 USHF.R.S32.HI UR5, URZ, 0x6, UR5 ;  /* 0x000000063f050899 */ /* 0x000fc80008011405 */
[----:B------:R-:W-:Y:S01]  /*7100*/  @UP0 UIMAD UR7, UR5, 0x3000, URZ ;  /* 0x00003000050708a4 */ /* 0x000fe2000f8e023f */
[----:B---3--:R-:W-:-:S03]  /*7110*/  @P2 R2UR UR8, R4 ;  /* 0x00000000040822ca */ /* 0x008fc600000e0000 */
[----:B------:R-:W-:Y:S01]  /*7120*/  @UP0 USHF.R.S32.HI UR9, URZ, 0x1f, UR7 ;  /* 0x0000001f3f090899 */ /* 0x000fe20008011407 */
[----:B------:R-:W-:Y:S11]  /*7130*/  @P2 BRA `(.L_x_1874) ;  /* 0x0000000000142947 */ /* 0x000ff60003800000 */
[----:B------:R-:W-:Y:S05]  /*7140*/  @!P1 BRA `(.L_x_1874) ;  /* 0x0000000000109947 */ /* 0x000fea0003800000 */
[----:B------:R-:W2:Y:S04]  /*7150*/  LDG.E R5, desc[UR46][R2.64] ;  /* 0x0000002e02057981 */ /* 0x000ea8000c1e1900 */
[----:B------:R-:W2:Y:S02]  /*7160*/  LDG.E R0, desc[UR46][R2.64+0x4] ;  /* 0x0000042e02007981 */ /* 0x000ea4000c1e1900 */
[----:B--2---:R-:W-:-:S05]  /*7170*/  IMAD.IADD R0, R0, 0x1, -R5 ;  /* 0x0000000100007824 */ /* 0x004fca00078e0a05 */
[----:B------:R-:W-:-:S15]  /*7180*/  R2UR UR8, R0 ;  /* 0x00000000000872ca */ /* 0x000fde00000e0000 */
.L_x_1874:
[----:B------:R-:W-:Y:S01]  /*7190*/  UMOV UR4, URZ ;  /* 0x0000003f00047c82 */ /* 0x000fe20008000000 */
[----:B------:R-:W-:Y:S01]  /*71a0*/  UMOV UR5, URZ ;  /* 0x0000003f00057c82 */ /* 0x000fe20008000000 */
[----:B------:R-:W-:Y:S01]  /*71b0*/  ULDC UR6, c[0x0][0x290] ;  /* 0x0000a40000067ab9 */ /* 0x000fe20000000800 */
[----:B------:R-:W-:Y:S01]  /*71c0*/  @UP0 UMOV UR4, UR7 ;  /* 0x0000000700040c82 */ /* 0x000fe20008000000 */
[----:B------:R-:W-:Y:S01]  /*71d0*/  @UP0 UMOV UR5, UR9 ;  /* 0x0000000900050c82 */ /* 0x000fe20008000000 */
[----:B------:R-:W-:Y:S05]  /*71e0*/  @!P0 BRA `(.L_x_1875) ;  /* 0x00000000001c8947 */ /* 0x000fea0003800000 */
[----:B------:R-:W-:Y:S02]  /*71f0*/  ULDC.64 UR6, c[0x0][0x788] ;  /* 0x0001e20000067ab9 */ /* 0x000fe40000000a00 */
[----:B------:R-:W-:-:S06]  /*7200*/  UIMAD.WIDE UR6, UR16, 0x4, UR6 ;  /* 0x00000004100678a5 */ /* 0x000fcc000f8e0206 */
[----:B------:R-:W-:Y:S02]  /*7210*/  IMAD.U32 R2, RZ, RZ, UR6 ;  /* 0x00000006ff027e24 */ /* 0x000fe4000f8e00ff */
[----:B------:R-:W-:-:S05]  /*7220*/  IMAD.U32 R3, RZ, RZ, UR7 ;  /* 0x00000007ff037e24 */ /* 0x000fca000f8e00ff */
[----:B------:R-:W2:Y:S02]  /*7230*/  LDG.E R2, desc[UR46][R2.64] ;  /* 0x0000002e02027981 */ /* 0x000ea4000c1e1900 */
[----:B--2---:R-:W-:Y:S01]  /*7240*/  R2UR UR6, R2 ;  /* 0x00000000020672ca */ /* 0x004fe200000e0000 */
[----:B------:R-:W-:-:S14]  /*7250*/  BRA `(.L_x_1876) ;  /* 0x0000000000307947 */ /* 0x000fdc0003800000 */
.L_x_1875:
[----:B------:R-:W-:Y:S02]  /*7260*/  ULDC.64 UR18, c[0x0][0x778] ;  /* 0x0001de0000127ab9 */ /* 0x000fe40000000a00 */
[----:B------:R-:W-:-:S04]  /*7270*/  ISETP.NE.U32.AND P0, PT, RZ, UR18, PT ;  /* 0x00000012ff007c0c */ /* 0x000fc8000bf05070 */
[----:B------:R-:W-:-:S13]  /*7280*/  ISETP.NE.AND.EX P0, PT, RZ, UR19, PT, P0 ;  /* 0x00000013ff007c0c */ /* 0x000fda000bf05300 */
[----:B------:R-:W-:Y:S05]  /*7290*/  @!P0 BRA `(.L_x_1876) ;  /* 0x0000000000208947 */ /* 0x000fea0003800000 */
[----:B------:R-:W-:Y:S02]  /*72a0*/  ULDC.64 UR6, c[0x0][0x778] ;  /* 0x0001de0000067ab9 */ /* 0x000fe40000000a00 */
[----:B------:R-:W-:-:S06]  /*72b0*/  UIMAD.WIDE UR6, UR16, 0x4, UR6 ;  /* 0x00000004100678a5 */ /* 0x000fcc000f8e0206 */
[----:B------:R-:W-:Y:S02]  /*72c0*/  IMAD.U32 R2, RZ, RZ, UR6 ;  /* 0x00000006ff027e24 */ /* 0x000fe4000f8e00ff */
[----:B------:R-:W-:-:S05]  /*72d0*/  IMAD.U32 R3, RZ, RZ, UR7 ;  /* 0x00000007ff037e24 */ /* 0x000fca000f8e00ff */
[----:B------:R-:W2:Y:S04]  /*72e0*/  LDG.E R0, desc[UR46][R2.64] ;  /* 0x0000002e02007981 */ /* 0x000ea8000c1e1900 */
[----:B------:R-:W2:Y:S02]  /*72f0*/  LDG.E R5, desc[UR46][R2.64+0x4] ;  /* 0x0000042e02057981 */ /* 0x000ea4000c1e1900 */
[----:B--2---:R-:W-:-:S05]  /*7300*/  IMAD.IADD R0, R5, 0x1, -R0 ;  /* 0x0000000105007824 */ /* 0x004fca00078e0a00 */
[----:B------:R-:W-:-:S15]  /*7310*/  R2UR UR6, R0 ;  /* 0x00000000000672ca */ /* 0x000fde00000e0000 */
.L_x_1876:
[----:B------:R-:W-:Y:S01]  /*7320*/  UIADD3 UR7, -UR6, UR8, UR11 ;  /* 0x0000000806077290 */ /* 0x000fe2000fffe10b */
[----:B------:R-:W-:Y:S01]  /*7330*/  ISETP.LE.AND P0, PT, RZ, UR12, PT ;  /* 0x0000000cff007c0c */ /* 0x000fe2000bf03270 */
[----:B------:R-:W-:Y:S02]  /*7340*/  ULDC UR9, c[0x0][0x74c] ;  /* 0x0001d30000097ab9 */ /* 0x000fe40000000800 */
[----:B------:R-:W-:Y:S02]  /*7350*/  UIADD3 UR9, UR7, -UR9, URZ ;  /* 0x8000000907097290 */ /* 0x000fe4000fffe03f */
[----:B------:R-:W-:Y:S02]  /*7360*/  UIADD3 UR7, UR8, 0x3f, URZ ;  /* 0x0000003f08077890 */ /* 0x000fe4000fffe03f */
[----:B------:R-:W-:-:S04]  /*7370*/  USHF.R.S32.HI UR10, URZ, 0x1f, UR9 ;  /* 0x0000001f3f0a7899 */ /* 0x000fc80008011409 */
[----:B------:R-:W-:Y:S02]  /*7380*/  ULEA.HI UR10, UR10, UR9, URZ, 0x6 ;  /* 0x000000090a0a7291 */ /* 0x000fe4000f8f303f */
[----:B------:R-:W-:Y:S02]  /*7390*/  USHF.R.S32.HI UR9, URZ, 0x1f, UR7 ;  /* 0x0000001f3f097899 */ /* 0x000fe40008011407 */
[----:B------:R-:W-:Y:S02]  /*73a0*/  USHF.R.S32.HI UR10, URZ, 0x6, UR10 ;  /* 0x000000063f0a7899 */ /* 0x000fe4000801140a */
[----:B------:R-:W-:Y:S02]  /*73b0*/  ULEA.HI UR9, UR9, UR7, URZ, 0x6 ;  /* 0x0000000709097291 */ /* 0x000fe4000f8f303f */
[----:B------:R-:W-:Y:S02]  /*73c0*/  UISETP.LT.AND UP1, UPT, URZ, UR10, UPT ;  /* 0x0000000a3f00728c */ /* 0x000fe4000bf21270 */
[----:B------:R-:W-:-:S02]  /*73d0*/  USHF.R.S32.HI UR9, URZ, 0x6, UR9 ;  /* 0x000000063f097899 */ /* 0x000fc40008011409 */
[----:B------:R-:W-:-:S04]  /*73e0*/  USEL UR7, URZ, UR10, !UP1 ;  /* 0x0000000a3f077287 */ /* 0x000fc8000c800000 */
[----:B------:R-:W-:Y:S01]  /*73f0*/  IMAD.U32 R2, RZ, RZ, UR9 ;  /* 0x00000009ff027e24 */ /* 0x000fe2000f8e00ff */
[----:B------:R-:W-:Y:S07]  /*7400*/  @!P0 BRA `(.L_x_1877) ;  /* 0x00000000001c8947 */ /* 0x000fee0003800000 */
[----:B------:R-:W-:Y:S01]  /*7410*/  UIADD3 UR8, UR11, 0x9f, UR8 ;  /* 0x0000009f0b087890 */ /* 0x000fe2000fffe008 */
[----:B------:R-:W-:-:S03]  /*7420*/  ULDC UR9, c[0x0][0x748] ;  /* 0x0001d20000097ab9 */ /* 0x000fc60000000800 */
[----:B------:R-:W-:-:S04]  /*7430*/  UIADD3 UR8, UR8, UR9, -UR6 ;  /* 0x0000000908087290 */ /* 0x000fc8000fffe806 */
[----:B------:R-:W-:-:S04]  /*7440*/  USHF.R.S32.HI UR6, URZ, 0x1f, UR8 ;  /* 0x0000001f3f067899 */ /* 0x000fc80008011408 */
[----:B------:R-:W-:-:S04]  /*7450*/  ULEA.HI UR6, UR6, UR8, URZ, 0x6 ;  /* 0x0000000806067291 */ /* 0x000fc8000f8f303f */
[----:B------:R-:W-:-:S06]  /*7460*/  USHF.R.S32.HI UR6, URZ, 0x6, UR6 ;  /* 0x000000063f067899 */ /* 0x000fcc0008011406 */
[----:B------:R-:W-:-:S07]  /*7470*/  VIMNMX R2, R2, UR6, PT ;  /* 0x0000000602027c48 */ /* 0x000fce000bfe0100 */
.L_x_1877:
[----:B------:R-:W-:-:S13]  /*7480*/  ISETP.GT.AND P0, PT, R2, UR7, PT ;  /* 0x0000000702007c0c */ /* 0x000fda000bf04270 */
[----:B------:R-:W-:Y:S05]  /*7490*/  @!P0 BRA `(.L_x_1790) ;  /* 0x0000003c00088947 */ /* 0x000fea0003800000 */
[----:B------:R-:W-:Y:S01]  /*74a0*/  ULDC.64 UR12, c[0x0][0x2d8] ;  /* 0x0000b600000c7ab9 */ /* 0x000fe20000000a00 */
[----:B------:R-:W-:Y:S01]  /*74b0*/  VIADD R0, R2, -UR7 ;  /* 0x8000000702007c36 */ /* 0x000fe20008000000 */
[----:B------:R-:W-:Y:S02]  /*74c0*/  UIMAD UR8, UR14, UR12, URZ ;  /* 0x0000000c0e0872a4 */ /* 0x000fe4000f8e023f */
[----:B------:R-:W-:Y:S02]  /*74d0*/  UIMAD.WIDE.U32 UR10, UR17, UR12, URZ ;  /* 0x0000000c110a72a5 */ /* 0x000fe4000f8e003f */
[----:B------:R-:W-:Y:S01]  /*74e0*/  USHF.R.S32.HI UR6, URZ, 0x1f, UR16 ;  /* 0x0000001f3f067899 */ /* 0x000fe20008011410 */
[----:B------:R-:W-:Y:S01]  /*74f0*/  LOP3.LUT R0, R0, 0x1, RZ, 0xc0, !PT ;  /* 0x0000000100007812 */ /* 0x000fe200078ec0ff */
[----:B------:R-:W-:Y:S02]  /*7500*/  UIMAD UR17, UR17, UR13, UR8 ;  /* 0x0000000d111172a4 */ /* 0x000fe4000f8e0208 */
[----:B------:R-:W-:Y:S01]  /*7510*/  UIADD3 UR8, UP1, UR4, UR10, URZ ;  /* 0x0000000a04087290 */ /* 0x000fe2000ff3e03f */
[----:B------:R-:W-:Y:S01]  /*7520*/  ISETP.NE.U32.AND P1, PT, R0, 0x1, PT ;  /* 0x000000010000780c */ /* 0x000fe20003f25070 */
[----:B------:R-:W-:-:S02]  /*7530*/  UIADD3 UR17, UR11, UR17, URZ ;  /* 0x000000110b117290 */ /* 0x000fc4000fffe03f */
[----:B------:R-:W-:Y:S01]  /*7540*/  USEL UR6, UR6, URZ, !UP0 ;  /* 0x0000003f06067287 */ /* 0x000fe2000c000000 */
[----:B------:R-:W-:Y:S01]  /*7550*/  ULDC.64 UR28, c[0x0][0x2e0] ;  /* 0x0000b800001c7ab9 */ /* 0x000fe20000000a00 */
[----:B------:R-:W-:Y:S02]  /*7560*/  USEL UR16, UR16, URZ, !UP0 ;  /* 0x0000003f10107287 */ /* 0x000fe4000c000000 */
[----:B------:R-:W-:Y:S02]  /*7570*/  UIADD3.X UR9, UR5, UR17, URZ, UP1, !UPT ;  /* 0x0000001105097290 */ /* 0x000fe40008ffe43f */
[----:B------:R-:W-:Y:S02]  /*7580*/  UIMAD UR18, UR6, UR28, URZ ;  /* 0x0000001c061272a4 */ /* 0x000fe4000f8e023f */
[----:B------:R-:W-:Y:S02]  /*7590*/  UIMAD.WIDE.U32 UR8, UR16, UR28, UR8 ;  /* 0x0000001c100872a5 */ /* 0x000fe4000f8e0008 */
[----:B------:R-:W-:Y:S01]  /*75a0*/  UIMAD UR18, UR16, UR29, UR18 ;  /* 0x0000001d101272a4 */ /* 0x000fe2000f8e0212 */
[----:B------:R-:W-:-:S03]  /*75b0*/  ELECT P0, URZ, PT ;  /* 0x00000000003f782f */ /* 0x000fc60003800000 */
        /* <DEDUP_REMOVED lines=20> */
.L_x_1880:
[----:B------:R-:W-:Y:S05]  /*7700*/  BSYNC B0 ;  /* 0x0000000000007941 */ /* 0x000fea0003800000 */
.L_x_1879:
        /* <DEDUP_REMOVED lines=18> */
.L_x_1882:
[----:B------:R-:W-:Y:S05]  /*7830*/  BSYNC B0 ;  /* 0x0000000000007941 */ /* 0x000fea0003800000 */
.L_x_1881:
        /* <DEDUP_REMOVED lines=19> */
.L_x_1884:
[----:B------:R-:W-:Y:S05]  /*7970*/  BSYNC B0 ;  /* 0x0000000000007941 */ /* 0x000fea0003800000 */
.L_x_1883:
[----:B------:R-:W-:Y:S06]  /*7980*/  BAR.ARV 0xa, 0xa0 ;  /* 0x0282800000007b1d */ /* 0x000fec0000002000 */
[----:B------:R-:W-:Y:S04]  /*7990*/  BSSY B0, `(.L_x_1885) ;  /* 0x0000003000007945 */ /* 0x000fe80003800000 */
[----:B------:R-:W-:Y:S05]  /*79a0*/  @!P0 BRA `(.L_x_1886) ;  /* 0x0000000000048947 */ /* 0x000fea0003800000 */
[----:B------:R-:W-:-:S04]  /*79b0*/  DEPBAR.LE SB0, 0x1 ;  /* 0x000080400000791a */ /* 0x000fc80000000000 */
.L_x_1886:
[----:B------:R-:W-:Y:S05]  /*79c0*/  BSYNC B0 ;  /* 0x0000000000007941 */ /* 0x000fea0003800000 */
.L_x_1885:
[----:B------:R-:W-:Y:S06]  /*79d0*/  BAR.ARV 0xb, 0xa0 ;  /* 0x02c2800000007b1d */ /* 0x000fec0000002000 */
[----:B------:R-:W-:Y:S04]  /*79e0*/  BSSY B0, `(.L_x_1887) ;  /* 0x0000003000007945 */ /* 0x000fe80003800000 */
[----:B------:R-:W-:Y:S05]  /*79f0*/  @!P0 BRA `(.L_x_1888) ;  /* 0x0000000000048947 */ /* 0x000fea0003800000 */
[----:B------:R-:W-:-:S04]  /*7a00*/  DEPBAR.LE SB0, 0x0 ;  /* 0x000080000000791a */ /* 0x000fc80000000000 */
.L_x_1888:
[----:B------:R-:W-:Y:S05]  /*7a10*/  BSYNC B0 ;  /* 0x0000000000007941 */ /* 0x000fea0003800000 */
.L_x_1887:
[----:B------:R-:W-:Y:S06]  /*7a20*/  BAR.ARV 0xc, 0xa0 ;  /* 0x0302800000007b1d */ /* 0x000fec0000002000 */
[----:B------:R-:W-:Y:S01]  /*7a30*/  UIADD3 UR19, UR7, 0x1, URZ ;  /* 0x0000000107137890 */ /* 0x000fe2000fffe03f */
[----:B------:R-:W-:Y:S11]  /*7a40*/  BRA `(.L_x_1889) ;  /* 0x0000000000047947 */ /* 0x000ff60003800000 */
.L_x_1878:
[----:B------:R-:W-:-:S05]  /*7a50*/  UMOV UR19, UR7 ;  /* 0x0000000700137c82 */ /* 0x000fca0008000000 */
.L_x_1889:
[----:B------:R-:W-:-:S06]  /*7a60*/  UIADD3 UR6, UR7, 0x1, URZ ;  /* 0x0000000107067890 */ /* 0x000fcc000fffe03f */
[----:B------:R-:W-:-:S13]  /*7a70*/  ISETP.NE.AND P1, PT, R2, UR6, PT ;  /* 0x0000000602007c0c */ /* 0x000fda000bf25270 */
[----:B------:R-:W-:Y:S05]  /*7a80*/  @!P1 BRA `(.L_x_1790) ;  /* 0x00000034008c9947 */ /* 0x000fea0003800000 */
[----:B------:R-:W-:Y:S01]  /*7a90*/  UMOV UR12, UR10 ;  /* 0x0000000a000c7c82 */ /* 0x000fe20008000000 */
[----:B------:R-:W-:Y:S01]  /*7aa0*/  UMOV UR13, UR17 ;  /* 0x00000011000d7c82 */ /* 0x000fe20008000000 */
[----:B------:R-:W-:Y:S01]  /*7ab0*/  ULDC.64 UR14, c[0x0][0x2c0] ;  /* 0x0000b000000e7ab9 */ /* 0x000fe20000000a00 */
[----:B------:R-:W-:Y:S02]  /*7ac0*/  UIMAD.WIDE.U32 UR12, UR16, UR28, UR12 ;  /* 0x0000001c100c72a5 */ /* 0x000fe4000f8e000c */
[----:B------:R-:W-:Y:S02]  /*7ad0*/  UIMAD UR20, UR19, 0x3000, URZ ;  /* 0x00003000131478a4 */ /* 0x000fe4000f8e023f */
[----:B------:R-:W-:Y:S01]  /*7ae0*/  UIADD3 UR44, UP0, UR4, UR12, URZ ;  /* 0x0000000c042c7290 */ /* 0x000fe2000ff1e03f */
[----:B------:R-:W-:Y:S01]  /*7af0*/  UMOV UR6, URZ ;  /* 0x0000003f00067c82 */ /* 0x000fe20008000000 */
[----:B------:R-:W-:Y:S02]  /*7b00*/  ULDC.64 UR34, c[0x0][0x2c0] ;  /* 0x0000b00000227ab9 */ /* 0x000fe40000000a00 */
[----:B------:R-:W-:-:S02]  /*7b10*/  UIADD3.X UR12, UR5, UR18, UR13, UP0, !UPT ;  /* 0x00000012050c7290 */ /* 0x000fc400087fe40d */
[----:B------:R-:W-:Y:S01]  /*7b20*/  ULEA UR25, UP0, UR44, UR14, 0x2 ;  /* 0x0000000e2c197291 */ /* 0x000fe2000f80103f */
[----:B------:R-:W-:-:S03]  /*7b30*/  UMOV UR45, UR20 ;  /* 0x00000014002d7c82 */ /* 0x000fc60008000000 */
        /* <DEDUP_REMOVED lines=10> */
[----:B------:R-:W-:-:S12]  /*7be0*/  UIADD3.X UR44, URZ, UR44, URZ, UP4, !UPT ;  /* 0x0000002c3f2c7290 */ /* 0x000fd8000a7fe43f */
.L_x_1910:
[----:B------:R-:W-:Y:S01]  /*7bf0*/  UIADD3 UR42, UR20, UR6, URZ ;  /* 0x00000006142a7290 */ /* 0x000fe2000fffe03f */
[----:B------:R-:W-:Y:S06]  /*7c00*/  BAR.SYNC.DEFER_BLOCKING 0xd, 0xa0 ;  /* 0x0342800000007b1d */ /* 0x000fec0000010000 */
[----:B------:R-:W-:Y:S01]  /*7c10*/  UMOV UR14, UR22 ;  /* 0x00000016000e7c82 */ /* 0x000fe20008000000 */
[----:B------:R-:W-:Y:S01]  /*7c20*/  UMOV UR15, UR27 ;  /* 0x0000001b000f7c82 */ /* 0x000fe20008000000 */
[----:B------:R-:W-:Y:S01]  /*7c30*/  UMOV UR12, UR24 ;  /* 0x00000018000c7c82 */ /* 0x000fe20008000000 */
[----:B------:R-:W-:Y:S01]  /*7c40*/  UMOV UR13, UR29 ;  /* 0x0000001d000d7c82 */ /* 0x000fe20008000000 */
[----:B------:R-:W-:Y:S01]  /*7c50*/  UIMAD.WIDE UR32, UR42, 0x4, UR14 ;  /* 0x000000042a2078a5 */ /* 0x000fe2000f8e020e */
[----:B------:R-:W-:Y:S01]  /*7c60*/  BSSY B0, `(.L_x_1890) ;  /* 0x0000019000007945 */ /* 0x000fe20003800000 */
[----:B------:R-:W-:Y:S01]  /*7c70*/  UIMAD.WIDE UR30, UR42, 0x4, UR12 ;  /* 0x000000042a1e78a5 */ /* 0x000fe2000f8e020c */
[----:B------:R-:W-:Y:S01]  /*7c80*/  UMOV UR14, UR21 ;  /* 0x00000015000e7c82 */ /* 0x000fe20008000000 */
[----:B------:R-:W-:Y:S01]  /*7c90*/  UMOV UR15, UR26 ;  /* 0x0000001a000f7c82 */ /* 0x000fe20008000000 */
[----:B------:R-:W-:Y:S01]  /*7ca0*/  UMOV UR12, UR23 ;  /* 0x00000017000c7c82 */ /* 0x000fe20008000000 */
[----:B------:R-:W-:Y:S01]  /*7cb0*/  UMOV UR13, UR39 ;  /* 0x00000027000d7c82 */ /* 0x000fe20008000000 */
[----:B------:R-:W-:-:S02]  /*7cc0*/  UIMAD.WIDE UR36, UR42, 0x4, UR14 ;  /* 0x000000042a2478a5 */ /* 0x000fc4000f8e020e */
[----:B------:R-:W-:Y:S01]  /*7cd0*/  UIMAD.WIDE UR40, UR42, 0x4, UR12 ;  /* 0x000000042a2878a5 */ /* 0x000fe2000f8e020c */
[----:B------:R-:W-:Y:S01]  /*7ce0*/  UMOV UR14, UR25 ;  /* 0x00000019000e7c82 */ /* 0x000fe20008000000 */
[----:B------:R-:W-:Y:S02]  /*7cf0*/  UMOV UR15, UR44 ;  /* 0x0000002c000f7c82 */ /* 0x000fe40008000000 */
[----:B------:R-:W-:Y:S01]  /*7d00*/  UIMAD.WIDE UR12, UR42, 0x4, UR14 ;  /* 0x000000042a0c78a5 */ /* 0x000fe2000f8e020e */
[----:B------:R-:W-:Y:S11]  /*7d10*/  @!P0 BRA `(.L_x_1891) ;  /* 0x0000000000348947 */ /* 0x000ff60003800000 */
[----:B------:R-:W1:Y:S01]  /*7d20*/  S2UR UR15, SR_CgaCtaId ;  /* 0x00000000000f79c3 */ /* 0x000e620000008800 */
[----:B------:R-:W-:Y:S01]  /*7d30*/  UIADD3 UR42, UP0, UR45, UR8, URZ ;  /* 0x000000082d2a7290 */ /* 0x000fe2000ff1e03f */
[----:B------:R-:W-:Y:S01]  /*7d40*/  UMOV UR14, 0x400 ;  /* 0x00000400000e7882 */ /* 0x000fe20000000000 */
[----:B------:R-:W-:Y:S02]  /*7d50*/  UMOV UR50, 0x400 ;  /* 0x0000040000327882 */ /* 0x000fe40000000000 */
[----:B------:R-:W-:Y:S02]  /*7d60*/  ULEA.HI.X.SX32 UR43, UR45, UR48, 0x1, UP0 ;  /* 0x000000302d2b7291 */ /* 0x000fe400080f0e3f */
[----:B-1----:R-:W-:Y:S02]  /*7d70*/  ULEA UR15, UR15, UR14, 0x18 ;  /* 0x0000000e0f0f7291 */ /* 0x002fe4000f8ec03f */
[----:B------:R-:W-:Y:S02]  /*7d80*/  ULEA UR14, UP0, UR42, UR34, 0x2 ;  /* 0x000000222a0e7291 */ /* 0x000fe4000f80103f */
[----:B------:R-:W-:-:S02]  /*7d90*/  UIADD3 UR49, UR15, 0x12000, URZ ;  /* 0x000120000f317890 */ /* 0x000fc4000fffe03f */
[----:B------:R-:W-:-:S03]  /*7da0*/  ULEA.HI.X UR15, UR42, UR35, UR43, 0x2, UP0 ;  /* 0x000000232a0f7291 */ /* 0x000fc600080f142b */
[----:B------:R-:W-:Y:S01]  /*7db0*/  UMOV UR42, 0x0 ;  /* 0x00000000002a7882 */ /* 0x000fe20000000000 */
[----:B------:R-:W-:-:S05]  /*7dc0*/  UMOV UR43, 0x14f00000 ;  /* 0x14f00000002b7882 */ /* 0x000fca0000000000 */
[----:B------:R1:W-:Y:S02]  /*7dd0*/  UBLKRED.G.S.ADD.F32.RN [UR14], [UR49], UR50, desc[UR42] ;  /* 0x00002a0e310073bb */ /* 0x0003e400080a1432 */
[----:B-1----:R0:W-:Y:S02]  /*7de0*/  UTMACMDFLUSH ;  /* 0x00000000000079b7 */ /* 0x0021e40000000000 */
.L_x_1891:
[----:B------:R-:W-:Y:S05]  /*7df0*/  BSYNC B0 ;  /* 0x0000000000007941 */ /* 0x000fea0003800000 */
.L_x_1890:
[----:B------:R-:W-:Y:S06]  /*7e00*/  BAR.SYNC.DEFER_BLOCKING 0xe, 0xa0 ;  /* 0x0382800000007b1d */ /* 0x000fec0000010000 */
[----:B------:R-:W-:Y:S04]  /*7e10*/  BSSY B0, `(.L_x_1892) ;  /* 0x000000b000007945 */ /* 0x000fe80003800000 */
[----:B------:R-:W-:Y:S05]  /*7e20*/  @!P0 BRA `(.L_x_1893) ;  /* 0x0000000000248947 */ /* 0x000fea0003800000 */
[----:B------:R-:W1:Y:S01]  /*7e30*/  S2UR UR15, SR_CgaCtaId ;  /* 0x00000000000f79c3 */ /* 0x000e620000008800 */
[----:B------:R-:W-:Y:S01]  /*7e40*/  UMOV UR14, 0x400 ;  /* 0x00000400000e7882 */ /* 0x000fe20000000000 */
[----:B------:R-:W-:Y:S01]  /*7e50*/  UMOV UR43, 0x400 ;  /* 0x00000400002b7882 */ /* 0x000fe20000000000 */
[----:B-1----:R-:W-:-:S03]  /*7e60*/  ULEA UR14, UR15, UR14, 0x18 ;  /* 0x0000000e0f0e7291 */ /* 0x002fc6000f8ec03f */
[----:B------:R-:W-:Y:S01]  /*7e70*/  UMOV UR15, 0x14f00000 ;  /* 0x14f00000000f7882 */ /* 0x000fe20000000000 */
[----:B------:R-:W-:-:S03]  /*7e80*/  UIADD3 UR42, UR14, 0x16000, URZ ;  /* 0x000160000e2a7890 */ /* 0x000fc6000fffe03f */
[----:B------:R-:W-:-:S06]  /*7e90*/  UMOV UR14, 0x0 ;  /* 0x00000000000e7882 */ /* 0x000fcc0000000000 */
[----:B------:R1:W-:Y:S02]  /*7ea0*/  UBLKRED.G.S.ADD.F32.RN [UR32], [UR42], UR43, desc[UR14] ;  /* 0x00000e202a0073bb */ /* 0x0003e400080a142b */
[----:B-1----:R0:W-:Y:S02]  /*7eb0*/  UTMACMDFLUSH ;  /* 0x00000000000079b7 */ /* 0x0021e40000000000 */
.L_x_1893:
[----:B------:R-:W-:Y:S05]  /*7ec0*/  BSYNC B0 ;  /* 0x0000000000007941 */ /* 0x000fea0003800000 */
.L_x_1892:
        /* <DEDUP_REMOVED lines=10> */
[----:B------:R1:W-:Y:S01]  /*7f70*/  UBLKRED.G.S.ADD.F32.RN [UR30], [UR32], UR33, desc[UR14] ;  /* 0x00000e1e200073bb */ /* 0x0003e200080a1421 */
[----:B------:R0:W-:Y:S01]  /*7f80*/  UTMACMDFLUSH ;  /* 0x00000000000079b7 */ /* 0x0001e20000000000 */
[----:B-1----:R-:W-:-:S04]  /*7f90*/  DEPBAR.LE SB0, 0x2 ;  /* 0x000080800000791a */ /* 0x002fc80000000000 */
.L_x_1895:
[----:B------:R-:W-:Y:S05]  /*7fa0*/  BSYNC B0 ;  /* 0x0000000000007941 */ /* 0x000fea0003800000 */
.L_x_1894:
[----:B------:R-:W-:Y:S06]  /*7fb0*/  BAR.ARV 0xa, 0xa0 ;  /* 0x0282800000007b1d */ /* 0x000fec0000002000 */
[----:B------:R-:W-:Y:S04]  /*7fc0*/  BSSY B0, `(.L_x_1896) ;  /* 0x0000003000007945 */ /* 0x000fe80003800000 */
[----:B------:R-:W-:Y:S05]  /*7fd0*/  @!P0 BRA `(.L_x_1897) ;  /* 0x0000000000048947 */ /* 0x000fea0003800000 */
[----:B------:R-:W-:-:S04]  /*7fe0*/  DEPBAR.LE SB0, 0x1 ;  /* 0x000080400000791a */ /* 0x000fc80000000000 */
.L_x_1897:
[----:B------:R-:W-:Y:S05]  /*7ff0*/  BSYNC B0 ;  /* 0x0000000000007941 */ /* 0x000fea0003800000 */
.L_x_1896:
[----:B------:R-:W-:Y:S06]  /*8000*/  BAR.ARV 0xb, 0xa0 ;  /* 0x02c2800000007b1d */ /* 0x000fec0000002000 */
[----:B------:R-:W-:Y:S04]  /*8010*/  BSSY B0, `(.L_x_1898) ;  /* 0x0000003000007945 */ /* 0x000fe80003800000 */
[----:B------:R-:W-:Y:S05]  /*8020*/  @!P0 BRA `(.L_x_1899) ;  /* 0x0000000000048947 */ /* 0x000fea0003800000 */
[----:B------:R-:W-:-:S04]  /*8030*/  DEPBAR.LE SB0, 0x0 ;  /* 0x000080000000791a */ /* 0x000fc80000000000 */
.L_x_1899:
[----:B------:R-:W-:Y:S05]  /*8040*/  BSYNC B0 ;  /* 0x0000000000007941 */ /* 0x000fea0003800000 */
.L_x_1898:
[----:B------:R-:W-:Y:S06]  /*8050*/  BAR.ARV 0xc, 0xa0 ;  /* 0x0302800000007b1d */ /* 0x000fec0000002000 */
[----:B------:R-:W-:Y:S02]  /*8060*/  BSSY B0, `(.L_x_1900) ;  /* 0x000000c000007945 */ /* 0x000fe40003800000 */
[----:B------:R-:W-:Y:S06]  /*8070*/  BAR.SYNC.DEFER_BLOCKING 0xd, 0xa0 ;  /* 0x0342800000007b1d */ /* 0x000fec0000010000 */
        /* <DEDUP_REMOVED lines=10> */
.L_x_1901:
[----:B------:R-:W-:Y:S05]  /*8120*/  BSYNC B0 ;  /* 0x0000000000007941 */ /* 0x000fea0003800000 */
.L_x_1900:
        /* <DEDUP_REMOVED lines=12> */
.L_x_1903:
[----:B------:R-:W-:Y:S05]  /*81f0*/  BSYNC B0 ;  /* 0x0000000000007941 */ /* 0x000fea0003800000 */
.L_x_1902:
        /* <DEDUP_REMOVED lines=13> */
.L_x_1905:
[----:B------:R-:W-:Y:S05]  /*82d0*/  BSYNC B0 ;  /* 0x0000000000007941 */ /* 0x000fea0003800000 */
.L_x_1904:
[----:B------:R-:W-:Y:S06]  /*82e0*/  BAR.ARV 0xa, 0xa0 ;  /* 0x0282800000007b1d */ /* 0x000fec0000002000 */
[----:B------:R-:W-:Y:S04]  /*82f0*/  BSSY B0, `(.L_x_1906) ;  /* 0x0000003000007945 */ /* 0x000fe80003800000 */
[----:B------:R-:W-:Y:S05]  /*8300*/  @!P0 BRA `(.L_x_1907) ;  /* 0x0000000000048947 */ /* 0x000fea0003800000 */
[----:B------:R-:W-:-:S04]  /*8310*/  DEPBAR.LE SB0, 0x1 ;  /* 0x000080400000791a */ /* 0x000fc80000000000 */
.L_x_1907:
[----:B------:R-:W-:Y:S05]  /*8320*/  BSYNC B0 ;  /* 0x0000000000007941 */ /* 0x000fea0003800000 */
.L_x_1906:
[----:B------:R-:W-:Y:S01]  /*8330*/  UIADD3 UR19, UR19, 0x2, URZ ;  /* 0x0000000213137890 */ /* 0x000fe2000fffe03f */
[----:B------:R-:W-:Y:S06]  /*8340*/  BAR.ARV 0xb, 0xa0 ;  /* 0x02c2800000007b1d */ /* 0x000fec0000002000 */
[----:B------:R-:W-:Y:S01]  /*8350*/  BSSY B0, `(.L_x_1908) ;  /* 0x0000004000007945 */ /* 0x000fe20003800000 */
[----:B------:R-:W-:-:S03]  /*8360*/  ISETP.LE.AND P1, PT, R2, UR19, PT ;  /* 0x0000001302007c0c */ /* 0x000fc6000bf23270 */
[----:B------:R-:W-:Y:S10]  /*8370*/  @!P0 BRA `(.L_x_1909) ;  /* 0x0000000000048947 */ /* 0x000ff40003800000 */
[----:B------:R-:W-:-:S04]  /*8380*/  DEPBAR.LE SB0, 0x0 ;  /* 0x000080000000791a */ /* 0x000fc80000000000 */
.L_x_1909:
[----:B------:R-:W-:Y:S05]  /*8390*/  BSYNC B0 ;  /* 0x0000000000007941 */ /* 0x000fea0003800000 */
.L_x_1908:
[----:B------:R-:W-:Y:S06]  /*83a0*/  BAR.ARV 0xc, 0xa0 ;  /* 0x0302800000007b1d */ /* 0x000fec0000002000 */
[----:B------:R-:W-:Y:S02]  /*83b0*/  UIADD3 UR45, UR45, 0x6000, URZ ;  /* 0x000060002d2d7890 */ /* 0x000fe4000fffe03f */
[----:B------:R-:W-:Y:S01]  /*83c0*/  UIADD3 UR6, UR6, 0x6000, URZ ;  /* 0x0000600006067890 */ /* 0x000fe2000fffe03f */
[----:B------:R-:W-:Y:S11]  /*83d0*/  @!P1 BRA `(.L_x_1910) ;  /* 0xfffffff800049947 */ /* 0x000ff6000383ffff */
[----:B------:R-:W-:Y:S05]  /*83e0*/  BRA `(.L_x_1790) ;  /* 0x0000002c00347947 */ /* 0x000fea0003800000 */
.L_x_1870:
[----:B------:R-:W-:Y:S01]  /*83f0*/  ULDC.64 UR4, c[0x0][0x8d8] ;  /* 0x0002360000047ab9 */ /* 0x000fe20000000a00 */
[----:B------:R-:W1:Y:S01]  /*8400*/  S2UR UR16, SR_CTAID.X ;  /* 0x00000000001079c3 */ /* 0x000e620000002500 */
[----:B------:R-:W-:-:S04]  /*8410*/  ISETP.NE.U32.AND P0, PT, RZ, UR4, PT ;  /* 0x00000004ff007c0c */ /* 0x000fc8000bf05070 */
[----:B------:R-:W-:-:S03]  /*8420*/  ISETP.NE.AND.EX P0, PT, RZ, UR5, PT, P0 ;  /* 0x00000005ff007c0c */ /* 0x000fc6000bf05300 */
[----:B------:R-:W2:Y:S08]  /*8430*/  S2UR UR37, SR_CTAID.Z ;  /* 0x00000000002579c3 */ /* 0x000eb00000002700 */
[----:B------:R-:W3:Y:S02]  /*8440*/  S2UR UR28, SR_CTAID.Y ;  /* 0x00000000001c79c3 */ /* 0x000ee40000002600 */
        /* <DEDUP_REMOVED lines=8> */
.L_x_1911:
[----:B------:R-:W-:Y:S02]  /*84d0*/  ULDC.64 UR4, c[0x0][0x8d0] ;  /* 0x0002340000047ab9 */ /* 0x000fe40000000a00 */
[----:B------:R-:W-:-:S04]  /*84e0*/  ISETP.NE.U32.AND P0, PT, RZ, UR4, PT ;  /* 0x00000004ff007c0c */ /* 0x000fc8000bf05070 */
[----:B------:R-:W-:-:S13]  /*84f0*/  ISETP.NE.AND.EX P0, PT, RZ, UR5, PT, P0 ;  /* 0x00000005ff007c0c */ /* 0x000fda000bf05300 */
[----:B------:R-:W-:Y:S05]  /*8500*/  @!P0 BRA `(.L_x_1913) ;  /* 0x0000000000308947 */ /* 0x000fea0003800000 */
[----:B------:R-:W-:Y:S02]  /*8510*/  ULDC.64 UR4, c[0x0][0x8d0] ;  /* 0x0002340000047ab9 */ /* 0x000fe40000000a00 */
[----:B--2---:R-:W-:-:S06]  /*8520*/  UIMAD.WIDE UR4, UR37, 0x4, UR4 ;  /* 0x00000004250478a5 */ /* 0x004fcc000f8e0204 */
[----:B------:R-:W-:Y:S02]  /*8530*/  IMAD.U32 R4, RZ, RZ, UR4 ;  /* 0x00000004ff047e24 */ /* 0x000fe4000f8e00ff */
[----:B------:R-:W-:Y:S02]  /*8540*/  IMAD.U32 R2, RZ, RZ, UR4 ;  /* 0x00000004ff027e24 */ /* 0x000fe4000f8e00ff */
[----:B------:R-:W-:Y:S02]  /*8550*/  IMAD.U32 R5, RZ, RZ, UR5 ;  /* 0x00000005ff057e24 */ /* 0x000fe4000f8e00ff */
[----:B------:R-:W-:-:S03]  /*8560*/  IMAD.U32 R3, RZ, RZ, UR5 ;  /* 0x00000005ff037e24 */ /* 0x000fc6000f8e00ff */
[----:B------:R-:W2:Y:S04]  /*8570*/  LDG.E R4, desc[UR46][R4.64] ;  /* 0x0000002e04047981 */ /* 0x000ea8000c1e1900 */
[----:B------:R-:W4:Y:S01]  /*8580*/  LDG.E R2, desc[UR46][R2.64+0x4] ;  /* 0x0000042e02027981 */ /* 0x000f22000c1e1900 */
[----:B--2---:R-:W-:Y:S02]  /*8590*/  R2UR UR4, R4 ;  /* 0x00000000040472ca */ /* 0x004fe400000e0000 */
[----:B----4-:R-:W-:-:S13]  /*85a0*/  R2UR UR5, R2 ;  /* 0x00000000020572ca */ /* 0x010fda00000e0000 */
[----:B------:R-:W-:Y:S01]  /*85b0*/  UIADD3 UR4, -UR4, UR5, URZ ;  /* 0x0000000504047290 */ /* 0x000fe2000fffe13f */
[----:B------:R-:W-:Y:S11]  /*85c0*/  BRA `(.L_x_1912) ;  /* 0x0000000000047947 */ /* 0x000ff60003800000 */
.L_x_1913:
[----:B------:R-:W-:-:S05]  /*85d0*/  ULDC UR4, c[0x0][0x8bc] ;  /* 0x00022f0000047ab9 */ /* 0x000fca0000000800 */
.L_x_1912:
[----:B-1----:R-:W-:Y:S01]  /*85e0*/  UIMAD UR8, UR16, 0x60, URZ ;  /* 0x00000060100878a4 */ /* 0x002fe2000f8e023f */
[----:B------:R-:W-:Y:S02]  /*85f0*/  IMAD.MOV.U32 R10, RZ, RZ, 0x1 ;  /* 0x00000001ff0a7424 */ /* 0x000fe400078e00ff */
[----:B------:R-:W-:Y:S01]  /*8600*/  IMAD.MOV.U32 R20, RZ, RZ, RZ ;  /* 0x000000ffff147224 */ /* 0x000fe200078e00ff */
[----:B------:R-:W-:Y:S01]  /*8610*/  UISETP.GE.AND UP0, UPT, UR8, UR4, UPT ;  /* 0x000000040800728c */ /* 0x000fe2000bf06270 */
[----:B------:R-:W-:-:S03]  /*8620*/  IMAD.MOV.U32 R5, RZ, RZ, 0x1 ;  /* 0x00000001ff057424 */ /* 0x000fc600078e00ff */
[----:B--2---:R-:W-:-:S06]  /*8630*/  USEL UR37, UR37, 0xffffffff, !UP0 ;  /* 0xffffffff25257887 */ /* 0x004fcc000c000000 */
[----:B------:R-:W-:-:S13]  /*8640*/  ISETP.LE.AND P0, PT, RZ, UR37, PT ;  /* 0x00000025ff007c0c */ /* 0x000fda000bf03270 */
[----:B------:R-:W-:Y:S05]  /*8650*/  @!P0 BRA `(.L_x_1914) ;  /* 0x0000002800148947 */ /* 0x000fea0003800000 */
[----:B------:R-:W-:Y:S01]  /*8660*/  ULDC.64 UR14, c[0x0][0x770] ;  /* 0x0001dc00000e7ab9 */ /* 0x000fe20000000a00 */
[----:B------:R-:W-:Y:S01]  /*8670*/  ULDC.64 UR10, c[0x0][0x770] ;  /* 0x0001dc00000a7ab9 */ /* 0x000fe20000000a00 */
[----:B------:R-:W-:Y:S02]  /*8680*/  UISETP.NE.U32.AND UP0, UPT, UR14, URZ, UPT ;  /* 0x0000003f0e00728c */ /* 0x000fe4000bf05070 */
[----:B------:R-:W-:Y:S02]  /*8690*/  UIMAD.WIDE UR10, UR37, 0x4, UR10 ;  /* 0x00000004250a78a5 */ /* 0x000fe4000f8e020a */
[----:B------:R-:W-:Y:S01]  /*86a0*/  UISETP.NE.AND.EX UP1, UPT, UR15, URZ, UPT, UP0 ;  /* 0x0000003f0f00728c */ /* 0x000fe2000bf25300 */
[----:B------:R-:W-:Y:S01]  /*86b0*/  ULDC.64 UR4, c[0x0][0x778] ;  /* 0x0001de0000047ab9 */ /* 0x000fe20000000a00 */
[----:B------:R-:W-:Y:S02]  /*86c0*/  ULDC.64 UR6, c[0x0][0x780] ;  /* 0x0001e00000067ab9 */ /* 0x000fe40000000a00 */
[----:B------:R-:W-:Y:S01]  /*86d0*/  IMAD.U32 R2, RZ, RZ, UR10 ;  /* 0x0000000aff027e24 */ /* 0x000fe2000f8e00ff */
[----:B------:R-:W-:Y:S01]  /*86e0*/  ULDC.64 UR12, c[0x0][0x778] ;  /* 0x0001de00000c7ab9 */ /* 0x000fe20000000a00 */
[----:B------:R-:W-:Y:S01]  /*86f0*/  PLOP3.LUT P1, PT, PT, PT, UP1, 0x80, 0x0 ;  /* 0x000000000000781c */ /* 0x000fe20003f2f018 */
[----:B------:R-:W-:Y:S01]  /*8700*/  IMAD.U32 R3, RZ, RZ, UR11 ;  /* 0x0000000bff037e24 */ /* 0x000fe2000f8e00ff */
[----:B------:R-:W-:-:S02]  /*8710*/  UISETP.NE.U32.AND UP0, UPT, UR4, URZ, UPT ;  /* 0x0000003f0400728c */ /* 0x000fc4000bf05070 */
[----:B------:R-:W-:Y:S02]  /*8720*/  UISETP.NE.U32.AND UP2, UPT, UR6, URZ, UPT ;  /* 0x0000003f0600728c */ /* 0x000fe4000bf45070 */
[----:B------:R-:W-:Y:S02]  /*8730*/  UISETP.NE.AND.EX UP0, UPT, UR5, URZ, UPT, UP0 ;  /* 0x0000003f0500728c */ /* 0x000fe4000bf05300 */
[----:B------:R-:W-:Y:S01]  /*8740*/  UISETP.NE.AND.EX UP2, UPT, UR7, URZ, UPT, UP2 ;  /* 0x0000003f0700728c */ /* 0x000fe2000bf45320 */
[----:B------:R-:W-:-:S04]  /*8750*/  ULDC.64 UR18, c[0x0][0x788] ;  /* 0x0001e20000127ab9 */ /* 0x000fc80000000a00 */
[----:B------:R-:W2:Y:S01]  /*8760*/  @P1 LDG.E R6, desc[UR46][R2.64] ;  /* 0x0000002e02061981 */ /* 0x000ea2000c1e1900 */
[----:B------:R-:W-:Y:S01]  /*8770*/  PLOP3.LUT P2, PT, PT, PT, UP0, 0x80, 0x0 ;  /* 0x000000000000781c */ /* 0x000fe20003f4f008 */
[----:B------:R-:W-:Y:S01]  /*8780*/  UIMAD.WIDE UR12, UR37, 0x4, UR12 ;  /* 0x00000004250c78a5 */ /* 0x000fe2000f8e020c */
[----:B------:R-:W-:Y:S01]  /*8790*/  PLOP3.LUT P3, PT, PT, PT, UP2, 0x80, 0x0 ;  /* 0x000000000000781c */ /* 0x000fe20003f6f028 */
[----:B------:R1:W4:Y:S02]  /*87a0*/  @P1 LDG.E R0, desc[UR46][R2.64] ;  /* 0x0000002e02001981 */ /* 0x000324000c1e1900 */
[----:B------:R-:W-:Y:S02]  /*87b0*/  @UP2 ULDC.64 UR4, c[0x0][0x780] ;  /* 0x0001e00000042ab9 */ /* 0x000fe40000000a00 */
[----:B------:R-:W-:Y:S01]  /*87c0*/  @UP2 UIMAD.WIDE UR4, UR37, 0x4, UR4 ;  /* 0x00000004250428a5 */ /* 0x000fe2000f8e0204 */
[----:B-1----:R-:W-:Y:S02]  /*87d0*/  IMAD.U32 R2, RZ, RZ, UR12 ;  /* 0x0000000cff027e24 */ /* 0x002fe4000f8e00ff */
[----:B------:R-:W-:-:S05]  /*87e0*/  IMAD.U32 R3, RZ, RZ, UR13 ;  /* 0x0000000dff037e24 */ /* 0x000fca000f8e00ff */
[----:B------:R1:W5:Y:S02]  /*87f0*/  @P2 LDG.E R4, desc[UR46][R2.64] ;  /* 0x0000002e02042981 */ /* 0x000364000c1e1900 */
[----:B-1----:R-:W-:Y:S02]  /*8800*/  IMAD.U32 R2, RZ, RZ, UR4 ;  /* 0x00000004ff027e24 */ /* 0x002fe4000f8e00ff */
[----:B------:R-:W-:-:S05]  /*8810*/  IMAD.U32 R3, RZ, RZ, UR5 ;  /* 0x00000005ff037e24 */ /* 0x000fca000f8e00ff */
[----:B------:R-:W3:Y:S01]  /*8820*/  @P3 LDG.E R5, desc[UR46][R2.64] ;  /* 0x0000002e02053981 */ /* 0x000ee2000c1e1900 */
[----:B------:R-:W-:Y:S01]  /*8830*/  ISETP.NE.U32.AND P0, PT, RZ, UR18, PT ;  /* 0x00000012ff007c0c */ /* 0x000fe2000bf05070 */
[----:B------:R-:W-:Y:S01]  /*8840*/  UMOV UR7, URZ ;  /* 0x0000003f00077c82 */ /* 0x000fe20008000000 */
[----:B------:R-:W-:Y:S01]  /*8850*/  UMOV UR35, URZ ;  /* 0x0000003f00237c82 */ /* 0x000fe20008000000 */
[----:B------:R-:W-:Y:S01]  /*8860*/  ULDC UR9, c[0x0][0x280] ;  /* 0x0000a00000097ab9 */ /* 0x000fe20000000800 */
[----:B------:R-:W-:Y:S02]  /*8870*/  ISETP.NE.AND.EX P0, PT, RZ, UR19, PT, P0 ;  /* 0x00000013ff007c0c */ /* 0x000fe4000bf05300 */
[----:B--2---:R-:W-:Y:S02]  /*8880*/  @P1 R2UR UR4, R6 ;  /* 0x00000000060412ca */ /* 0x004fe400000e0000 */
[----:B----4-:R-:W-:-:S11]  /*8890*/  @P1 R2UR UR7, R0 ;  /* 0x00000000000712ca */ /* 0x010fd600000e0000 */
[----:B------:R-:W-:-:S04]  /*88a0*/  @UP1 ULEA UR4, UR37, UR4, 0x6 ;  /* 0x0000000425041291 */ /* 0x000fc8000f8e303f */
[----:B------:R-:W-:-:S04]  /*88b0*/  @UP1 USHF.R.S32.HI UR5, URZ, 0x1f, UR4 ;  /* 0x0000001f3f051899 */ /* 0x000fc80008011404 */
[----:B------:R-:W-:Y:S01]  /*88c0*/  @UP1 ULEA.HI UR5, UR5, UR4, URZ, 0x6 ;  /* 0x0000000405051291 */ /* 0x000fe2000f8f303f */
[----:B-----5:R-:W-:-:S03]  /*88d0*/  @P2 R2UR UR35, R4 ;  /* 0x00000000042322ca */ /* 0x020fc600000e0000 */
[----:B------:R-:W-:-:S04]  /*88e0*/  @UP1 ULOP3.LUT UR6, UR5, 0xffffffc0, URZ, 0xc0, !UPT ;  /* 0xffffffc005061892 */ /* 0x000fc8000f8ec03f */
[----:B------:R-:W-:Y:S01]  /*88f0*/  @UP1 USHF.R.S32.HI UR17, URZ, 0x1f, UR6 ;  /* 0x0000001f3f111899 */ /* 0x000fe20008011406 */
[----:B---3--:R-:W-:Y:S01]  /*8900*/  @P3 R2UR UR9, R5 ;  /* 0x00000000050932ca */ /* 0x008fe200000e0000 */
[----:B------:R-:W-:-:S14]  /*8910*/  @P3 BRA `(.L_x_1915) ;  /* 0x0000000000283947 */ /* 0x000fdc0003800000 */
[----:B------:R-:W-:Y:S05]  /*8920*/  @!P1 BRA `(.L_x_1915) ;  /* 0x0000000000249947 */ /* 0x000fea0003800000 */
[----:B------:R-:W-:Y:S02]  /*8930*/  IMAD.U32 R4, RZ, RZ, UR10 ;  /* 0x0000000aff047e24 */ /* 0x000fe4000f8e00ff */
[----:B------:R-:W-:Y:S02]  /*8940*/  IMAD.U32 R2, RZ, RZ, UR10 ;  /* 0x0000000aff027e24 */ /* 0x000fe4000f8e00ff */
[----:B------:R-:W-:Y:S02]  /*8950*/  IMAD.U32 R5, RZ, RZ, UR11 ;  /* 0x0000000bff057e24 */ /* 0x000fe4000f8e00ff */
[----:B------:R-:W-:-:S03]  /*8960*/  IMAD.U32 R3, RZ, RZ, UR11 ;  /* 0x0000000bff037e24 */ /* 0x000fc6000f8e00ff */
[----:B------:R-:W2:Y:S04]  /*8970*/  LDG.E R4, desc[UR46][R4.64] ;  /* 0x0000002e04047981 */ /* 0x000ea8000c1e1900 */
[----:B------:R-:W3:Y:S01]  /*8980*/  LDG.E R2, desc[UR46][R2.64+0x4] ;  /* 0x0000042e02027981 */ /* 0x000ee2000c1e1900 */
[----:B--2---:R-:W-:Y:S02]  /*8990*/  R2UR UR4, R4 ;  /* 0x00000000040472ca */ /* 0x004fe400000e0000 */
[----:B---3--:R-:W-:-:S13]  /*89a0*/  R2UR UR9, R2 ;  /* 0x00000000020972ca */ /* 0x008fda00000e0000 */
[----:B------:R-:W-:-:S12]  /*89b0*/  UIADD3 UR9, -UR4, UR9, URZ ;  /* 0x0000000904097290 */ /* 0x000fd8000fffe13f */
.L_x_1915:
        /* <DEDUP_REMOVED lines=13> */
.L_x_1916:
        /* <DEDUP_REMOVED lines=10> */
.L_x_1917:
        /* <DEDUP_REMOVED lines=9> */
[----:B------:R-:W-:-:S04]  /*8bc0*/  ULEA.HI UR6, UR11, UR6, URZ, 0x6 ;  /* 0x000000060b067291 */ /* 0x000fc8000f8f303f */
[----:B------:R-:W-:Y:S01]  /*8bd0*/  VIMNMX R4, RZ, UR12, !PT ;  /* 0x0000000cff047c48 */ /* 0x000fe2000ffe0100 */
[----:B------:R-:W-:Y:S01]  /*8be0*/  USHF.R.S32.HI UR6, URZ, 0x6, UR6 ;  /* 0x000000063f067899 */ /* 0x000fe20008011406 */
[----:B------:R-:W-:Y:S11]  /*8bf0*/  @!P0 BRA `(.L_x_1918) ;  /* 0x0000000000208947 */ /* 0x000ff60003800000 */
[----:B------:R-:W-:Y:S01]  /*8c00*/  UIADD3 UR9, UR8, 0x9f, UR9 ;  /* 0x0000009f08097890 */ /* 0x000fe2000fffe009 */
[----:B------:R-:W-:-:S03]  /*8c10*/  ULDC UR11, c[0x0][0x748] ;  /* 0x0001d200000b7ab9 */ /* 0x000fc60000000800 */
[----:B------:R-:W-:-:S04]  /*8c20*/  UIADD3 UR9, UR9, UR11, -UR10 ;  /* 0x0000000b09097290 */ /* 0x000fc8000fffe80a */
[----:B------:R-:W-:-:S04]  /*8c30*/  USHF.R.S32.HI UR10, URZ, 0x1f, UR9 ;  /* 0x0000001f3f0a7899 */ /* 0x000fc80008011409 */
[----:B------:R-:W-:-:S04]  /*8c40*/  ULEA.HI UR10, UR10, UR9, URZ, 0x6 ;  /* 0x000000090a0a7291 */ /* 0x000fc8000f8f303f */
[----:B------:R-:W-:-:S04]  /*8c50*/  USHF.R.S32.HI UR10, URZ, 0x6, UR10 ;  /* 0x000000063f0a7899 */ /* 0x000fc8000801140a */
[----:B------:R-:W-:-:S04]  /*8c60*/  UISETP.LT.AND UP1, UPT, UR6, UR10, UPT ;  /* 0x0000000a0600728c */ /* 0x000fc8000bf21270 */
[----:B------:R-:W-:-:S12]  /*8c70*/  USEL UR6, UR6, UR10, UP1 ;  /* 0x0000000a06067287 */ /* 0x000fd80008800000 */
.L_x_1918:
[----:B------:R-:W-:Y:S01]  /*8c80*/  ISETP.LT.AND P0, PT, R4, UR6, PT ;  /* 0x0000000604007c0c */ /* 0x000fe2000bf01270 */
[----:B------:R-:W-:Y:S02]  /*8c90*/  IMAD.MOV.U32 R20, RZ, RZ, RZ ;  /* 0x000000ffff147224 */ /* 0x000fe400078e00ff */
[----:B------:R-:W-:-:S10]  /*8ca0*/  IMAD.MOV.U32 R5, RZ, RZ, 0x1 ;  /* 0x00000001ff057424 */ /* 0x000fd400078e00ff */
[----:B------:R-:W-:Y:S05]  /*8cb0*/  @!P0 BRA `(.L_x_1914) ;  /* 0x00000020007c8947 */ /* 0x000fea0003800000 */
[----:B------:R-:W-:Y:S01]  /*8cc0*/  USHF.R.S32.HI UR16, URZ, 0x1f, UR28 ;  /* 0x0000001f3f107899 */ /* 0x000fe2000801141c */
[----:B------:R-:W-:Y:S01]  /*8cd0*/  BSSY B0, `(.L_x_1914) ;  /* 0x000021d000007945 */ /* 0x000fe20003800000 */
[----:B------:R-:W-:Y:S01]  /*8ce0*/  ULDC.64 UR12, c[0x0][0x718] ;  /* 0x0001c600000c7ab9 */ /* 0x000fe20000000a00 */
[----:B------:R-:W-:Y:S01]  /*8cf0*/  UISETP.NE.U32.AND UP1, UPT, UR14, URZ, UPT ;  /* 0x0000003f0e00728c */ /* 0x000fe2000bf25070 */
[----:B------:R-:W-:Y:S01]  /*8d00*/  IMAD.MOV.U32 R20, RZ, RZ, RZ ;  /* 0x000000ffff147224 */ /* 0x000fe200078e00ff */
[----:B------:R-:W-:Y:S01]  /*8d10*/  UIMAD UR9, UR16, UR12, URZ ;  /* 0x0000000c100972a4 */ /* 0x000fe2000f8e023f */
[----:B------:R-:W-:Y:S01]  /*8d20*/  IMAD.MOV.U32 R5, RZ, RZ, 0x1 ;  /* 0x00000001ff057424 */ /* 0x000fe200078e00ff */
[----:B------:R-:W-:Y:S01]  /*8d30*/  UISETP.NE.AND.EX UP1, UPT, UR15, URZ, UPT, UP1 ;  /* 0x0000003f0f00728c */ /* 0x000fe2000bf25310 */
[----:B------:R-:W-:Y:S01]  /*8d40*/  UMOV UR10, UR4 ;  /* 0x00000004000a7c82 */ /* 0x000fe20008000000 */
[----:B------:R-:W-:Y:S01]  /*8d50*/  UMOV UR11, UR5 ;  /* 0x00000005000b7c82 */ /* 0x000fe20008000000 */
[----:B------:R-:W-:Y:S01]  /*8d60*/  ULDC.64 UR14, c[0x0][0x730] ;  /* 0x0001cc00000e7ab9 */ /* 0x000fe20000000a00 */
[----:B------:R-:W-:-:S02]  /*8d70*/  UIMAD UR22, UR28, UR13, UR9 ;  /* 0x0000000d1c1672a4 */ /* 0x000fc4000f8e0209 */
[----:B------:R-:W-:Y:S02]  /*8d80*/  UIMAD.WIDE.U32 UR4, UR28, UR12, UR10 ;  /* 0x0000000c1c0472a5 */ /* 0x000fe4000f8e000a */
[----:B------:R-:W-:Y:S02]  /*8d90*/  USHF.R.S32.HI UR9, URZ, 0x1f, UR37 ;  /* 0x0000001f3f097899 */ /* 0x000fe40008011425 */
[----:B------:R-:W-:Y:S01]  /*8da0*/  UIMAD UR12, UR16, UR14, URZ ;  /* 0x0000000e100c72a4 */ /* 0x000fe2000f8e023f */
[----:B------:R-:W-:Y:S01]  /*8db0*/  ULDC UR13, c[0x0][0x2e8] ;  /* 0x0000ba00000d7ab9 */ /* 0x000fe20000000800 */
[----:B------:R-:W-:Y:S02]  /*8dc0*/  USEL UR9, UR9, URZ, !UP1 ;  /* 0x0000003f09097287 */ /* 0x000fe4000c800000 */
[----:B------:R-:W-:Y:S02]  /*8dd0*/  UISETP.NE.AND UP2, UPT, UR13, 0x1, UPT ;  /* 0x000000010d00788c */ /* 0x000fe4000bf45270 */
[----:B------:R-:W-:-:S02]  /*8de0*/  UIMAD.WIDE.U32 UR10, UR28, UR14, UR10 ;  /* 0x0000000e1c0a72a5 */ /* 0x000fc4000f8e000a */
[----:B------:R-:W-:Y:S02]  /*8df0*/  UIMAD UR12, UR28, UR15, UR12 ;  /* 0x0000000f1c0c72a4 */ /* 0x000fe4000f8e020c */
[----:B------:R-:W-:Y:S01]  /*8e00*/  UIADD3 UR23, UR5, UR22, URZ ;  /* 0x0000001605177290 */ /* 0x000fe2000fffe03f */
[----:B------:R-:W-:Y:S01]  /*8e10*/  ULDC.64 UR14, c[0x0][0x720] ;  /* 0x0001c800000e7ab9 */ /* 0x000fe20000000a00 */
[----:B------:R-:W-:Y:S02]  /*8e20*/  USEL UR29, UR37, URZ, !UP1 ;  /* 0x0000003f251d7287 */ /* 0x000fe4000c800000 */
[----:B------:R-:W-:Y:S01]  /*8e30*/  UIMAD UR5, UR9, UR14, URZ ;  /* 0x0000000e090572a4 */ /* 0x000fe2000f8e023f */
[----:B------:R-:W-:Y:S01]  /*8e40*/  ELECT P0, URZ, PT ;  /* 0x00000000003f782f */ /* 0x000fe20003800000 */
[----:B------:R-:W-:Y:S01]  /*8e50*/  UIADD3 UR11, UR11, UR12, URZ ;  /* 0x0000000c0b0b7290 */ /* 0x000fe2000fffe03f */
[----:B------:R-:W-:Y:S01]  /*8e60*/  UMOV UR22, UR4 ;  /* 0x0000000400167c82 */ /* 0x000fe20008000000 */
[----:B------:R-:W-:Y:S01]  /*8e70*/  ULDC.64 UR16, c[0x0][0x738] ;  /* 0x0001ce0000107ab9 */ /* 0x000fe20000000a00 */
[----:B------:R-:W-:-:S02]  /*8e80*/  UIMAD UR5, UR15, UR29, UR5 ;  /* 0x0000001d0f0572a4 */ /* 0x000fc4000f8e0205 */
[----:B------:R-:W-:Y:S02]  /*8e90*/  UIMAD.WIDE.U32 UR22, UR14, UR29, UR22 ;  /* 0x0000001d0e1672a5 */ /* 0x000fe4000f8e0016 */
[----:B------:R-:W-:Y:S02]  /*8ea0*/  UIMAD.WIDE.U32 UR14, UR16, UR29, UR10 ;  /* 0x0000001d100e72a5 */ /* 0x000fe4000f8e000a */
[----:B------:R-:W-:Y:S01]  /*8eb0*/  UIMAD UR9, UR9, UR16, URZ ;  /* 0x00000010090972a4 */ /* 0x000fe2000f8e023f */
[----:B------:R-:W-:Y:S01]  /*8ec0*/  @UP2 ULDC UR10, c[0x0][0x2ec] ;  /* 0x0000bb00000a2ab9 */ /* 0x000fe20000000800 */
[----:B------:R-:W-:Y:S02]  /*8ed0*/  UIADD3 UR35, UR8, UR35, URZ ;  /* 0x0000002308237290 */ /* 0x000fe4000fffe03f */
[----:B------:R-:W-:Y:S01]  /*8ee0*/  UIMAD.WIDE.U32 UR10, UR28, UR10, URZ ;  /* 0x0000000a1c0a72a5 */ /* 0x000fe2000f8e003f */
[----:B------:R-:W-:Y:S01]  /*8ef0*/  @UP2 ULDC UR8, c[0x0][0x2f0] ;  /* 0x0000bc0000082ab9 */ /* 0x000fe20000000800 */
[----:B------:R-:W-:Y:S01]  /*8f00*/  UMOV UR36, UR28 ;  /* 0x0000001c00247c82 */ /* 0x000fe20008000000 */
[----:B------:R-:W-:-:S02]  /*8f10*/  UIMAD UR4, UR17, UR29, UR9 ;  /* 0x0000001d110472a4 */ /* 0x000fc4000f8e0209 */
[----:B------:R-:W-:Y:S02]  /*8f20*/  USEL UR37, UR37, URZ, !UP0 ;  /* 0x0000003f25257287 */ /* 0x000fe4000c000000 */
        /* <DEDUP_REMOVED lines=14> */
.L_x_1947:
        /* <DEDUP_REMOVED lines=9> */
.L_x_1921:
[----:B------:R-:W2:Y:S01]  /*90a0*/  LDC.64 R2, c[0x0][0x198] ;  /* 0x00006600ff027b82 */ /* 0x000ea20000000a00 */
[----:B------:R-:W-:Y:S01]  /*90b0*/  R2UR UR27, R4 ;  /* 0x00000000041b72ca */ /* 0x000fe200000e0000 */
[----:B------:R-:W-:Y:S01]  /*90c0*/  ULDC.64 UR10, c[0x0][0x700] ;  /* 0x0001c000000a7ab9 */ /* 0x000fe20000000a00 */
[----:B------:R-:W-:Y:S01]  /*90d0*/  R2UR UR32, R8 ;  /* 0x00000000082072ca */ /* 0x000fe200000e0000 */
[----:B------:R-:W-:Y:S01]  /*90e0*/  IMAD.U32 R7, RZ, RZ, UR10 ;  /* 0x0000000aff077e24 */ /* 0x000fe2000f8e00ff */
[----:B------:R-:W-:Y:S01]  /*90f0*/  UMOV UR40, 0x0 ;  /* 0x0000000000287882 */ /* 0x000fe20000000000 */
[----:B------:R-:W-:Y:S01]  /*9100*/  UMOV UR41, 0x14f00000 ;  /* 0x14f0000000297882 */ /* 0x000fe20000000000 */
[----:B------:R-:W-:Y:S01]  /*9110*/  UMOV UR26, URZ ;  /* 0x0000003f001a7c82 */ /* 0x000fe20008000000 */
[----:B------:R-:W-:Y:S01]  /*9120*/  IMAD.U32 R19, RZ, RZ, UR6 ;  /* 0x00000006ff137e24 */ /* 0x000fe2000f8e00ff */
[----:B------:R-:W-:Y:S01]  /*9130*/  UMOV UR18, 0x40 ;  /* 0x0000004000127882 */ /* 0x000fe20000000000 */
[----:B------:R-:W-:Y:S01]  /*9140*/  UMOV UR20, UR28 ;  /* 0x0000001c00147c82 */ /* 0x000fe20008000000 */
[----:B------:R-:W-:Y:S01]  /*9150*/  UMOV UR21, UR29 ;  /* 0x0000001d00157c82 */ /* 0x000fe20008000000 */
[----:B------:R-:W-:Y:S01]  /*9160*/  VIADD R19, R19, 0xffffffff ;  /* 0xffffffff13137836 */ /* 0x000fe20000000000 */
[----:B------:R-:W-:Y:S01]  /*9170*/  UMOV UR10, 0x80 ;  /* 0x00000080000a7882 */ /* 0x000fe20000000000 */
[----:B------:R-:W-:Y:S01]  /*9180*/  USHF.L.U32 UR27, UR27, 0x6, URZ ;  /* 0x000000061b1b7899 */ /* 0x000fe2000800063f */
[----:B------:R-:W-:Y:S01]  /*9190*/  IMAD.MOV.U32 R20, RZ, RZ, 0x1 ;  /* 0x00000001ff147424 */ /* 0x000fe200078e00ff */
[----:B------:R-:W-:-:S02]  /*91a0*/  UIADD3 UR24, UR32, 0x1e000, URZ ;  /* 0x0001e00020187890 */ /* 0x000fc4000fffe03f */
[----:B------:R-:W-:Y:S02]  /*91b0*/  UIADD3 UR8, UP0, UR27, UR22, URZ ;  /* 0x000000161b087290 */ /* 0x000fe4000ff1e03f */
[----:B------:R-:W-:Y:S01]  /*91c0*/  IMAD.U32 R6, RZ, RZ, UR27 ;  /* 0x0000001bff067e24 */ /* 0x000fe2000f8e00ff */
[----:B------:R-:W-:Y:S02]  /*91d0*/  UIADD3 UR25, UR32, 0x36410, URZ ;  /* 0x0003641020197890 */ /* 0x000fe4000fffe03f */
[----:B------:R-:W-:Y:S01]  /*91e0*/  UIADD3 UR27, UR27, UR7, URZ ;  /* 0x000000071b1b7290 */ /* 0x000fe2000fffe03f */
[----:B--2---:R-:W-:Y:S01]  /*91f0*/  IMAD.MOV.U32 R13, RZ, RZ, R2 ;  /* 0x000000ffff0d7224 */ /* 0x004fe200078e0002 */
[----:B------:R-:W-:Y:S01]  /*9200*/  PLOP3.LUT P4, PT, PT, PT, UP0, 0x80, 0x0 ;  /* 0x000000000000781c */ /* 0x000fe20003f8f008 */
[----:B------:R-:W-:Y:S01]  /*9210*/  IMAD.MOV.U32 R14, RZ, RZ, R3 ;  /* 0x000000ffff0e7224 */ /* 0x000fe200078e0003 */
[----:B------:R-:W-:Y:S01]  /*9220*/  UIADD3 UR16, UR32, 0x20000, URZ ;  /* 0x0002000020107890 */ /* 0x000fe2000fffe03f */
[----:B------:R-:W-:Y:S01]  /*9230*/  IMAD.U32 R16, RZ, RZ, UR8 ;  /* 0x00000008ff107e24 */ /* 0x000fe2000f8e00ff */
[C---:B------:R-:W-:Y:S01]  /*9240*/  IADD3 R0, P1, R13.reuse, 0x2f0, RZ ;  /* 0x000002f00d007810 */ /* 0x040fe20007f3e0ff */
[----:B------:R-:W-:Y:S01]  /*9250*/  UIADD3 UR8, UR32, 0x22000, URZ ;  /* 0x0002200020087890 */ /* 0x000fe2000fffe03f */
[----:B------:R-:W-:Y:S01]  /*9260*/  IADD3 R3, P3, R13, 0x3f0, RZ ;  /* 0x000003f00d037810 */ /* 0x000fe20007f7e0ff */
[----:B------:R-:W-:Y:S01]  /*9270*/  UIADD3 UR33, UR32, 0x36400, URZ ;  /* 0x0003640020217890 */ /* 0x000fe2000fffe03f */
[----:B------:R-:W-:Y:S01]  /*9280*/  R2UR UR56, R0 ;  /* 0x00000000003872ca */ /* 0x000fe200000e0000 */
[--C-:B------:R-:W-:Y:S01]  /*9290*/  IMAD.X R2, RZ, RZ, R14.reuse, P1 ;  /* 0x000000ffff027224 */ /* 0x100fe200008e060e */
[----:B------:R-:W-:Y:S01]  /*92a0*/  R2UR UR54, R3 ;  /* 0x00000000033672ca */ /* 0x000fe200000e0000 */
[----:B------:R-:W-:Y:S01]  /*92b0*/  UMOV UR17, UR25 ;  /* 0x0000001900117c82 */ /* 0x000fe20008000000 */
[----:B------:R-:W-:Y:S01]  /*92c0*/  LEA R0, P1, R16, R7, 0x2 ;  /* 0x0000000710007211 */ /* 0x000fe200078210ff */
[----:B------:R-:W-:Y:S01]  /*92d0*/  UMOV UR19, UR27 ;  /* 0x0000001b00137c82 */ /* 0x000fe20008000000 */
[----:B------:R-:W-:Y:S01]  /*92e0*/  R2UR UR57, R2 ;  /* 0x00000000023972ca */ /* 0x000fe200000e0000 */
[----:B------:R-:W-:Y:S01]  /*92f0*/  UMOV UR12, UR28 ;  /* 0x0000001c000c7c82 */ /* 0x000fe20008000000 */
[----:B------:R-:W-:Y:S01]  /*9300*/  IADD3 R2, P2, R13, 0xf0, RZ ;  /* 0x000000f00d027810 */ /* 0x000fe20007f5e0ff */
[----:B------:R-:W-:Y:S01]  /*9310*/  UMOV UR13, UR29 ;  /* 0x0000001d000d7c82 */ /* 0x000fe20008000000 */
[----:B------:R-:W-:Y:S01]  /*9320*/  R2UR UR58, R0 ;  /* 0x00000000003a72ca */ /* 0x000fe200000e0000 */
[----:B------:R-:W-:Y:S01]  /*9330*/  IMAD.U32 R0, RZ, RZ, UR11 ;  /* 0x0000000bff007e24 */ /* 0x000fe2000f8e00ff */
[----:B------:R-:W-:Y:S01]  /*9340*/  R2UR UR48, R2 ;  /* 0x00000000023072ca */ /* 0x000fe200000e0000 */
[--C-:B------:R-:W-:Y:S01]  /*9350*/  IMAD.X R3, RZ, RZ, R14.reuse, P2 ;  /* 0x000000ffff037224 */ /* 0x100fe200010e060e */
[----:B------:R-:W-:Y:S01]  /*9360*/  LEA.HI.X.SX32 R5, R6, R11, 0x1, P4 ;  /* 0x0000000b06057211 */ /* 0x000fe200020f0eff */
[----:B------:R-:W-:Y:S01]  /*9370*/  IMAD.X R6, RZ, RZ, R14, P3 ;  /* 0x000000ffff067224 */ /* 0x000fe200018e060e */
[----:B------:R-:W-:Y:S01]  /*9380*/  UMOV UR9, UR25 ;  /* 0x0000001900097c82 */ /* 0x000fe20008000000 */
[----:B------:R-:W-:Y:S01]  /*9390*/  UMOV UR11, UR27 ;  /* 0x0000001b000b7c82 */ /* 0x000fe20008000000 */
[----:B------:R-:W-:Y:S01]  /*93a0*/  R2UR UR49, R3 ;  /* 0x00000000033172ca */ /* 0x000fe200000e0000 */
[----:B------:R-:W-:Y:S01]  /*93b0*/  UMOV UR39, 0x10 ;  /* 0x0000001000277882 */ /* 0x000fe20000000000 */
[----:B------:R-:W-:Y:S01]  /*93c0*/  LEA.HI.X R5, R16, R0, R5, 0x2, P1 ;  /* 0x0000000010057211 */ /* 0x000fe200008f1405 */
[----:B------:R-:W-:Y:S01]  /*93d0*/  UMOV UR30, 0x0 ;  /* 0x00000000001e7882 */ /* 0x000fe20000000000 */
[----:B------:R-:W-:Y:S01]  /*93e0*/  R2UR UR55, R6 ;  /* 0x00000000063772ca */ /* 0x000fe200000e0000 */
[----:B------:R-:W-:Y:S01]  /*93f0*/  UMOV UR31, 0x10000000 ;  /* 0x10000000001f7882 */ /* 0x000fe20000000000 */
[----:B------:R-:W-:Y:S01]  /*9400*/  R2UR UR59, R5 ;  /* 0x00000000053b72ca */ /* 0x000fe200000e0000 */
[----:B------:R-:W-:Y:S01]  /*9410*/  IMAD.MOV.U32 R5, RZ, RZ, 0x12000 ;  /* 0x00012000ff057424 */ /* 0x000fe200078e00ff */
[----:B------:R-:W-:Y:S01]  /*9420*/  UMOV UR34, UR26 ;  /* 0x0000001a00227c82 */ /* 0x000fe20008000000 */
[----:B------:R-:W-:Y:S01]  /*9430*/  ISETP.GE.AND P1, PT, R4, R19, PT ;  /* 0x000000130400720c */ /* 0x000fe20003f26270 */
[----:B------:R-:W-:Y:S01]  /*9440*/  UMOV UR50, 0x40 ;  /* 0x0000004000327882 */ /* 0x000fe20000000000 */
[----:B------:R-:W-:Y:S01]  /*9450*/  UMOV UR51, UR35 ;  /* 0x0000002300337c82 */ /* 0x000fe20008000000 */
[----:B------:R-:W-:Y:S01]  /*9460*/  UMOV UR52, UR36 ;  /* 0x0000002400347c82 */ /* 0x000fe20008000000 */
[----:B------:R2:W-:Y:S01]  /*9470*/  UTMALDG.4D [UR24], [UR48], desc[UR40] ;  /* 0x00002818300075b4 */ /* 0x0005e20008019000 */
[----:B------:R-:W-:Y:S01]  /*9480*/  UMOV UR53, UR37 ;  /* 0x0000002500357c82 */ /* 0x000fe20008000000 */
[----:B------:R-:W-:Y:S01]  /*9490*/  UMOV UR42, 0x80 ;  /* 0x00000080002a7882 */ /* 0x000fe20000000000 */
[----:B------:R-:W-:Y:S01]  /*94a0*/  UMOV UR43, UR35 ;  /* 0x00000023002b7c82 */ /* 0x000fe20008000000 */
[----:B------:R-:W-:Y:S01]  /*94b0*/  UMOV UR44, UR36 ;  /* 0x00000024002c7c82 */ /* 0x000fe20008000000 */
[----:B------:R-:W-:Y:S01]  /*94c0*/  UMOV UR45, UR37 ;  /* 0x00000025002d7c82 */ /* 0x000fe20008000000 */
[----:B------:R3:W-:Y:S01]  /*94d0*/  UTMALDG.4D [UR16], [UR48], desc[UR40] ;  /* 0x00002810300075b4 */ /* 0x0007e20008019000 */
[----:B------:R4:W-:Y:S01]  /*94e0*/  UTMALDG.4D [UR8], [UR48], desc[UR40] ;  /* 0x00002808300075b4 */ /* 0x0009e20008019000 */
[----:B--2---:R-:W-:-:S02]  /*94f0*/  UIADD3 UR24, UR32, 0x30000, URZ ;  /* 0x0003000020187890 */ /* 0x004fc4000fffe03f */
[----:B---3--:R-:W-:-:S07]  /*9500*/  UIADD3 UR16, UR32, 0x9000, URZ ;  /* 0x0000900020107890 */ /* 0x008fce000fffe03f */
[----:B------:R-:W-:Y:S01]  /*9510*/  UBLKCP.S.G [UR24], [UR58], UR39 ;  /* 0x000000183a0073ba */ /* 0x000fe20008000227 */
[----:B------:R2:W-:Y:S01]  /*9520*/  SYNCS.ARRIVE.TRANS64 RZ, [R8+URZ+0x36400], R5 ;  /* 0x0364000508ff79a7 */ /* 0x0005e2000800003f */
[----:B------:R-:W-:Y:S01]  /*9530*/  UMOV UR19, UR35 ;  /* 0x0000002300137c82 */ /* 0x000fe20008000000 */
[----:B------:R-:W-:Y:S01]  /*9540*/  UMOV UR20, UR36 ;  /* 0x0000002400147c82 */ /* 0x000fe20008000000 */
[----:B------:R-:W-:Y:S01]  /*9550*/  UMOV UR21, UR37 ;  /* 0x0000002500157c82 */ /* 0x000fe20008000000 */
[----:B------:R-:W-:Y:S01]  /*9560*/  UMOV UR18, UR26 ;  /* 0x0000001a00127c82 */ /* 0x000fe20008000000 */
[----:B------:R-:W-:Y:S01]  /*9570*/  UMOV UR17, UR33 ;  /* 0x0000002100117c82 */ /* 0x000fe20008000000 */
[----:B----4-:R-:W-:Y:S02]  /*9580*/  UIADD3 UR48, UR32, 0x3000, URZ ;  /* 0x0000300020307890 */ /* 0x010fe4000fffe03f */
[----:B------:R3:W-:Y:S01]  /*9590*/  UTMALDG.4D [UR32], [UR56], desc[UR30] ;  /* 0x00001e20380075b4 */ /* 0x0007e20008019000 */
[----:B------:R-:W-:-:S02]  /*95a0*/  UIADD3 UR40, UR32, 0x6000, URZ ;  /* 0x0000600020287890 */ /* 0x000fc4000fffe03f */
        /* <DEDUP_REMOVED lines=21> */
[----:B------:R-:W-:Y:S02]  /*9700*/  IMAD.MOV.U32 R10, RZ, RZ, 0x1 ;  /* 0x00000001ff0a7424 */ /* 0x000fe400078e00ff */
[----:B------:R-:W-:Y:S01]  /*9710*/  IMAD.MOV.U32 R23, RZ, RZ, R4 ;  /* 0x000000ffff177224 */ /* 0x000fe200078e0004 */
        /* <DEDUP_REMOVED lines=12> */
.L_x_1932:
[----:B-1----:R-:W-:-:S05]  /*97e0*/  IMAD.MOV.U32 R9, RZ, RZ, 0x1 ;  /* 0x00000001ff097424 */ /* 0x002fca00078e00ff */
[----:B------:R-:W-:-:S04]  /*97f0*/  SHF.L.U32 R9, R9, 0x1f, RZ ;  /* 0x0000001f09097819 */ /* 0x000fc800000006ff */
[----:B------:R-:W1:Y:S02]  /*9800*/  SYNCS.PHASECHK.TRANS64.TRYWAIT P1, [R8+URZ+0x36438], R9 ;  /* 0x03643809080075a7 */ /* 0x000e64000802017f */
[----:B-1----:R-:W-:Y:S05]  /*9810*/  @!P1 BRA `(.L_x_1924) ;  /* 0x00000018009c9947 */ /* 0x002fea0003800000 */
.L_x_1948:
[----:B------:R-:W-:Y:S05]  /*9820*/  @P0 BRA `(.L_x_1925) ;  /* 0x0000000000140947 */ /* 0x000fea0003800000 */
[----:B------:R-:W-:Y:S01]  /*9830*/  ISETP.NE.AND P1, PT, R22, RZ, PT ;  /* 0x000000ff1600720c */ /* 0x000fe20003f25270 */
[----:B------:R-:W-:-:S04]  /*9840*/  IMAD.MOV.U32 R3, RZ, RZ, 0x6100 ;  /* 0x00006100ff037424 */ /* 0x000fc800078e00ff */
[----:B------:R2:W-:Y:S08]  /*9850*/  SYNCS.ARRIVE.TRANS64 RZ, [R8+URZ+0x36430], R3 ;  /* 0x0364300308ff79a7 */ /* 0x0005f0000800003f */
[----:B------:R-:W-:Y:S05]  /*9860*/  @!P1 BRA `(.L_x_1925) ;  /* 0x0000000000049947 */ /* 0x000fea0003800000 */
[----:B------:R-:W-:Y:S01]  /*9870*/  BPT.TRAP 0x1 ;  /* 0x000000040000795c */ /* 0x000fe20000300000 */
.L_x_1925:
[----:B------:R-:W3:Y:S01]  /*9880*/  LDC.64 R16, c[0x0][0x728] ;  /* 0x0001ca00ff107b82 */ /* 0x000ee20000000a00 */
[----:B--2---:R-:W-:Y:S01]  /*9890*/  IMAD.SHL.U32 R3, R23, 0x40, RZ ;  /* 0x0000004017037824 */ /* 0x004fe200078e00ff */
[----:B------:R-:W-:Y:S01]  /*98a0*/  UMOV UR32, 0x0 ;  /* 0x0000000000207882 */ /* 0x000fe20000000000 */
[C---:B------:R-:W-:Y:S01]  /*98b0*/  VIADD R25, R8.reuse, 0x36430 ;  /* 0x0003643008197836 */ /* 0x040fe20000000000 */
[----:B------:R-:W-:Y:S01]  /*98c0*/  UMOV UR33, 0x14f00000 ;  /* 0x14f0000000217882 */ /* 0x000fe20000000000 */
[C---:B------:R-:W-:Y:S01]  /*98d0*/  VIADD R26, R8.reuse, 0x2a000 ;  /* 0x0002a000081a7836 */ /* 0x040fe20000000000 */
[C---:B------:R-:W-:Y:S01]  /*98e0*/  IADD3 R0, P1, R3.reuse, UR14, RZ ;  /* 0x0000000e03007c10 */ /* 0x040fe2000ff3e0ff */
[C---:B------:R-:W-:Y:S01]  /*98f0*/  VIADD R27, R8.reuse, 0x2c000 ;  /* 0x0002c000081b7836 */ /* 0x040fe20000000000 */
[----:B------:R-:W2:Y:S01]  /*9900*/  LDC.64 R6, c[0x0][0x198] ;  /* 0x00006600ff067b82 */ /* 0x000ea20000000a00 */
[C---:B------:R-:W-:Y:S01]  /*9910*/  R2UR UR27, R3.reuse ;  /* 0x00000000031b72ca */ /* 0x040fe200000e0000 */
[C---:B------:R-:W-:Y:S01]  /*9920*/  VIADD R28, R8.reuse, 0x2e000 ;  /* 0x0002e000081c7836 */ /* 0x040fe20000000000 */
[----:B------:R-:W-:Y:S01]  /*9930*/  LEA.HI.X.SX32 R2, R3, R12, 0x1, P1 ;  /* 0x0000000c03027211 */ /* 0x000fe200008f0eff */
        /* <DEDUP_REMOVED lines=23> */
[----:B------:R-:W-:Y:S01]  /*9ab0*/  UMOV UR11, UR27 ;  /* 0x0000001b000b7c82 */ /* 0x000fe20008000000 */
[----:B------:R-:W-:Y:S01]  /*9ac0*/  IADD3 R4, P1, R13, 0x1f0, RZ ;  /* 0x000001f00d047810 */ /* 0x000fe20007f3e0ff */
[----:B------:R-:W-:Y:S01]  /*9ad0*/  UMOV UR34, 0x10 ;  /* 0x0000001000227882 */ /* 0x000fe20000000000 */
[----:B------:R-:W-:Y:S01]  /*9ae0*/  SHF.L.U32 R7, R10, 0x1f, RZ ;  /* 0x0000001f0a077819 */ /* 0x000fe200000006ff */
[----:B------:R-:W-:Y:S01]  /*9af0*/  UMOV UR43, UR25 ;  /* 0x00000019002b7c82 */ /* 0x000fe20008000000 */
        /* <DEDUP_REMOVED lines=9> */
.L_x_1949:
[----:B------:R-:W-:Y:S05]  /*9b90*/  @P0 BRA `(.L_x_1927) ;  /* 0x0000000000140947 */ /* 0x000fea0003800000 */
[----:B------:R-:W-:Y:S01]  /*9ba0*/  ISETP.NE.AND P1, PT, R22, RZ, PT ;  /* 0x000000ff1600720c */ /* 0x000fe20003f25270 */
[----:B--2---:R-:W-:-:S04]  /*9bb0*/  IMAD.MOV.U32 R7, RZ, RZ, 0x6100 ;  /* 0x00006100ff077424 */ /* 0x004fc800078e00ff */
[----:B------:R3:W-:Y:S08]  /*9bc0*/  SYNCS.ARRIVE.TRANS64 RZ, [R8+URZ+0x36418], R7 ;  /* 0x0364180708ff79a7 */ /* 0x0007f0000800003f */
[----:B------:R-:W-:Y:S05]  /*9bd0*/  @!P1 BRA `(.L_x_1927) ;  /* 0x0000000000049947 */ /* 0x000fea0003800000 */
[----:B------:R-:W-:Y:S01]  /*9be0*/  BPT.TRAP 0x1 ;  /* 0x000000040000795c */ /* 0x000fe20000300000 */
.L_x_1927:
[----:B------:R-:W-:Y:S01]  /*9bf0*/  VIADD R18, R3, 0x40 ;  /* 0x0000004003127836 */ /* 0x000fe20000000000 */
[----:B------:R-:W-:Y:S01]  /*9c00*/  ULDC.64 UR8, c[0x0][0x700] ;  /* 0x0001c00000087ab9 */ /* 0x000fe20000000a00 */
[----:B------:R-:W-:Y:S01]  /*9c10*/  R2UR UR40, R8 ;  /* 0x00000000082872ca */ /* 0x000fe200000e0000 */
[----:B--23--:R-:W-:Y:S01]  /*9c20*/  IMAD.U32 R7, RZ, RZ, UR8 ;  /* 0x00000008ff077e24 */ /* 0x00cfe2000f8e00ff */
[----:B------:R-:W-:Y:S01]  /*9c30*/  UMOV UR32, 0x0 ;  /* 0x0000000000207882 */ /* 0x000fe20000000000 */
[C---:B------:R-:W-:Y:S01]  /*9c40*/  IADD3 R2, P1, R18.reuse, UR22, RZ ;  /* 0x0000001612027c10 */ /* 0x040fe2000ff3e0ff */
[----:B------:R-:W-:Y:S01]  /*9c50*/  VIADD R29, R18, UR7 ;  /* 0x00000007121d7c36 */ /* 0x000fe20008000000 */
[----:B------:R-:W-:Y:S01]  /*9c60*/  SHF.R.S32.HI R6, RZ, 0x1f, R18 ;  /* 0x0000001fff067819 */ /* 0x000fe20000011412 */
[----:B------:R-:W-:Y:S01]  /*9c70*/  UMOV UR33, 0x14f00000 ;  /* 0x14f0000000217882 */ /* 0x000fe20000000000 */
[----:B------:R-:W-:Y:S01]  /*9c80*/  LEA R0, P2, R2, R7, 0x2 ;  /* 0x0000000702007211 */ /* 0x000fe200078410ff */
[----:B------:R-:W-:Y:S01]  /*9c90*/  UMOV UR18, URZ ;  /* 0x0000003f00127c82 */ /* 0x000fe20008000000 */
[----:B------:R-:W-:Y:S01]  /*9ca0*/  R2UR UR19, R29 ;  /* 0x000000001d1372ca */ /* 0x000fe200000e0000 */
[----:B------:R-:W-:Y:S01]  /*9cb0*/  IMAD.X R3, R6, 0x1, R11, P1 ;  /* 0x0000000106037824 */ /* 0x000fe200008e060b */
[----:B------:R-:W-:Y:S01]  /*9cc0*/  R2UR UR42, R0 ;  /* 0x00000000002a72ca */ /* 0x000fe200000e0000 */
[----:B------:R-:W-:Y:S01]  /*9cd0*/  IMAD.U32 R0, RZ, RZ, UR9 ;  /* 0x00000009ff007e24 */ /* 0x000fe2000f8e00ff */
        /* <DEDUP_REMOVED lines=12> */
[----:B------:R-:W-:Y:S01]  /*9da0*/  UMOV UR21, UR29 ;  /* 0x0000001d00157c82 */ /* 0x000fe20008000000 */
[----:B------:R-:W-:Y:S01]  /*9db0*/  UMOV UR10, 0x40 ;  /* 0x00000040000a7882 */ /* 0x000fe20000000000 */
[----:B------:R-:W-:Y:S01]  /*9dc0*/  UMOV UR12, UR28 ;  /* 0x0000001c000c7c82 */ /* 0x000fe20008000000 */
[----:B------:R-:W-:Y:S01]  /*9dd0*/  R2UR UR31, R3 ;  /* 0x00000000031f72ca */ /* 0x000fe200000e0000 */
[----:B------:R-:W-:Y:S01]  /*9de0*/  UMOV UR13, UR29 ;  /* 0x0000001d000d7c82 */ /* 0x000fe20008000000 */
[----:B------:R-:W-:Y:S01]  /*9df0*/  UMOV UR9, UR17 ;  /* 0x0000001100097c82 */ /* 0x000fe20008000000 */
[----:B------:R-:W-:Y:S01]  /*9e00*/  UMOV UR11, UR19 ;  /* 0x00000013000b7c82 */ /* 0x000fe20008000000 */
[----:B------:R-:W-:Y:S01]  /*9e10*/  UMOV UR26, 0x80 ;  /* 0x00000080001a7882 */ /* 0x000fe20000000000 */
[----:B------:R-:W-:Y:S01]  /*9e20*/  UMOV UR25, UR17 ;  /* 0x0000001100197c82 */ /* 0x000fe20008000000 */
[----:B------:R-:W-:Y:S01]  /*9e30*/  UMOV UR27, UR19 ;  /* 0x00000013001b7c82 */ /* 0x000fe20008000000 */
[----:B------:R-:W-:Y:S01]  /*9e40*/  UMOV UR41, UR17 ;  /* 0x0000001100297c82 */ /* 0x000fe20008000000 */
[----:B------:R-:W-:-:S05]  /*9e50*/  UMOV UR34, 0x10 ;  /* 0x0000001000227882 */ /* 0x000fca0000000000 */
[----:B------:R2:W-:Y:S01]  /*9e60*/  UTMALDG.4D [UR16], [UR30], desc[UR32] ;  /* 0x000020101e0075b4 */ /* 0x0005e20008019000 */
[----:B------:R2:W-:Y:S01]  /*9e70*/  UTMALDG.4D [UR8], [UR30], desc[UR32] ;  /* 0x000020081e0075b4 */ /* 0x0005e20008019000 */
[----:B------:R2:W-:Y:S01]  /*9e80*/  UTMALDG.4D [UR24], [UR30], desc[UR32] ;  /* 0x000020181e0075b4 */ /* 0x0005e20008019000 */
[----:B------:R2:W-:Y:S01]  /*9e90*/  UBLKCP.S.G [UR40], [UR42], UR34 ;  /* 0x000000282a0073ba */ /* 0x0005e20008000222 */
[----:B------:R3:W4:Y:S02]  /*9ea0*/  SYNCS.PHASECHK.TRANS64.TRYWAIT P1, [R8+URZ+0x36438], R22 ;  /* 0x03643816080075a7 */ /* 0x000724000802017f */
[----:B---3--:R-:W3:Y:S02]  /*9eb0*/  S2R R22, SR_TID.X ;  /* 0x0000000000167919 */ /* 0x008ee40000002100 */
[----:B---3--:R-:W-:Y:S01]  /*9ec0*/  LOP3.LUT R22, R22, 0x1f, RZ, 0xc0, !PT ;  /* 0x0000001f16167812 */ /* 0x008fe200078ec0ff */
[----:B--2-4-:R-:W-:Y:S06]  /*9ed0*/  @!P1 BRA `(.L_x_1928) ;  /* 0x0000001400149947 */ /* 0x014fec0003800000 */
.L_x_1950:
[----:B------:R-:W-:Y:S05]  /*9ee0*/  @P0 BRA `(.L_x_1929) ;  /* 0x00000000001c0947 */ /* 0x000fea0003800000 */
[----:B------:R-:W-:-:S04]  /*9ef0*/  IMAD.MOV.U32 R22, RZ, RZ, 0x6100 ;  /* 0x00006100ff167424 */ /* 0x000fc800078e00ff */
[----:B------:R2:W-:Y:S02]  /*9f00*/  SYNCS.ARRIVE.TRANS64 RZ, [R8+URZ+0x36430], R22 ;  /* 0x0364301608ff79a7 */ /* 0x0005e4000800003f */
[----:B--2---:R-:W2:Y:S02]  /*9f10*/  S2R R22, SR_TID.X ;  /* 0x0000000000167919 */ /* 0x004ea40000002100 */
[----:B--2---:R-:W-:-:S04]  /*9f20*/  LOP3.LUT R22, R22, 0x1f, RZ, 0xc0, !PT ;  /* 0x0000001f16167812 */ /* 0x004fc800078ec0ff */
[----:B------:R-:W-:-:S13]  /*9f30*/  ISETP.NE.AND P1, PT, R22, RZ, PT ;  /* 0x000000ff1600720c */ /* 0x000fda0003f25270 */
[----:B------:R-:W-:Y:S05]  /*9f40*/  @!P1 BRA `(.L_x_1929) ;  /* 0x0000000000049947 */ /* 0x000fea0003800000 */
[----:B------:R-:W-:Y:S01]  /*9f50*/  BPT.TRAP 0x1 ;  /* 0x000000040000795c */ /* 0x000fe20000300000 */
.L_x_1929:
[----:B------:R-:W-:Y:S01]  /*9f60*/  IADD3 R18, P1, R18, UR14, RZ ;  /* 0x0000000e12127c10 */ /* 0x000fe2000ff3e0ff */
        /* <DEDUP_REMOVED lines=36> */
.L_x_1952:
[----:B------:R-:W-:Y:S05]  /*a1b0*/  @P0 BRA `(.L_x_1931) ;  /* 0x0000000000140947 */ /* 0x000fea0003800000 */
[----:B------:R-:W-:Y:S01]  /*a1c0*/  ISETP.NE.AND P1, PT, R22, RZ, PT ;  /* 0x000000ff1600720c */ /* 0x000fe20003f25270 */
[----:B--2---:R-:W-:-:S04]  /*a1d0*/  IMAD.MOV.U32 R5, RZ, RZ, 0x6100 ;  /* 0x00006100ff057424 */ /* 0x004fc800078e00ff */
[----:B------:R3:W-:Y:S08]  /*a1e0*/  SYNCS.ARRIVE.TRANS64 RZ, [R8+URZ+0x36410], R5 ;  /* 0x0364100508ff79a7 */ /* 0x0007f0000800003f */
[----:B------:R-:W-:Y:S05]  /*a1f0*/  @!P1 BRA `(.L_x_1931) ;  /* 0x0000000000049947 */ /* 0x000fea0003800000 */
[----:B------:R-:W-:Y:S01]  /*a200*/  BPT.TRAP 0x1 ;  /* 0x000000040000795c */ /* 0x000fe20000300000 */
.L_x_1931:
        /* <DEDUP_REMOVED lines=8> */
[----:B------:R-:W-:Y:S01]  /*a290*/  UMOV UR20, UR28 ;  /* 0x0000001c00147c82 */ /* 0x000fe20008000000 */
[----:B------:R-:W-:Y:S01]  /*a2a0*/  UMOV UR21, UR29 ;  /* 0x0000001d00157c82 */ /* 0x000fe20008000000 */
[----:B------:R-:W-:Y:S01]  /*a2b0*/  UMOV UR10, 0x40 ;  /* 0x00000040000a7882 */ /* 0x000fe20000000000 */
[----:B------:R-:W-:Y:S01]  /*a2c0*/  UMOV UR12, UR28 ;  /* 0x0000001c000c7c82 */ /* 0x000fe20008000000 */
[----:B------:R-:W-:Y:S01]  /*a2d0*/  UMOV UR13, UR29 ;  /* 0x0000001d000d7c82 */ /* 0x000fe20008000000 */
[----:B------:R-:W-:-:S02]  /*a2e0*/  UIADD3 UR34, UR34, 0x2, URZ ;  /* 0x0000000222227890 */ /* 0x000fc4000fffe03f */
[----:B------:R-:W-:Y:S02]  /*a2f0*/  UIADD3 UR16, UR40, 0x1e000, URZ ;  /* 0x0001e00028107890 */ /* 0x000fe4000fffe03f */
[----:B------:R-:W-:Y:S02]  /*a300*/  USHF.L.U32 UR19, UR34, 0x6, URZ ;  /* 0x0000000622137899 */ /* 0x000fe4000800063f */
[----:B------:R-:W-:Y:S01]  /*a310*/  UIADD3 UR17, UR40, 0x36410, URZ ;  /* 0x0003641028117890 */ /* 0x000fe2000fffe03f */
[----:B------:R-:W-:Y:S01]  /*a320*/  IMAD.U32 R23, RZ, RZ, UR34 ;  /* 0x00000022ff177e24 */ /* 0x000fe2000f8e00ff */
[----:B------:R-:W-:Y:S02]  /*a330*/  UIADD3 UR8, UP0, UR19, UR22, URZ ;  /* 0x0000001613087290 */ /* 0x000fe4000ff1e03f */
[----:B------:R-:W-:Y:S01]  /*a340*/  IMAD.U32 R4, RZ, RZ, UR19 ;  /* 0x00000013ff047e24 */ /* 0x000fe2000f8e00ff */
[----:B------:R-:W-:Y:S02]  /*a350*/  UIADD3 UR19, UR19, UR7, URZ ;  /* 0x0000000713137290 */ /* 0x000fe4000fffe03f */
[----:B------:R-:W-:Y:S01]  /*a360*/  UIADD3 UR24, UR40, 0x22000, URZ ;  /* 0x0002200028187890 */ /* 0x000fe2000fffe03f */
[----:B------:R-:W-:Y:S01]  /*a370*/  PLOP3.LUT P1, PT, PT, PT, UP0, 0x80, 0x0 ;  /* 0x000000000000781c */ /* 0x000fe20003f2f008 */
[----:B------:R-:W-:Y:S01]  /*a380*/  IMAD.U32 R6, RZ, RZ, UR8 ;  /* 0x00000008ff067e24 */ /* 0x000fe2000f8e00ff */
[----:B------:R-:W-:-:S02]  /*a390*/  UIADD3 UR8, UR40, 0x20000, URZ ;  /* 0x0002000028087890 */ /* 0x000fc4000fffe03f */
[----:B--23--:R-:W-:Y:S01]  /*a3a0*/  LEA.HI.X.SX32 R5, R4, R11, 0x1, P1 ;  /* 0x0000000b04057211 */ /* 0x00cfe200008f0eff */
[----:B------:R-:W-:Y:S01]  /*a3b0*/  UIADD3 UR40, UR40, 0x30000, URZ ;  /* 0x0003000028287890 */ /* 0x000fe2000fffe03f */
[----:B------:R-:W-:Y:S01]  /*a3c0*/  LEA R4, P1, R6, R7, 0x2 ;  /* 0x0000000706047211 */ /* 0x000fe200078210ff */
[----:B------:R-:W-:Y:S01]  /*a3d0*/  UMOV UR9, UR17 ;  /* 0x0000001100097c82 */ /* 0x000fe20008000000 */
[----:B------:R-:W-:Y:S01]  /*a3e0*/  UMOV UR11, UR19 ;  /* 0x00000013000b7c82 */ /* 0x000fe20008000000 */
[----:B------:R-:W-:Y:S01]  /*a3f0*/  UMOV UR26, 0x80 ;  /* 0x00000080001a7882 */ /* 0x000fe20000000000 */
[----:B------:R-:W-:Y:S01]  /*a400*/  R2UR UR42, R4 ;  /* 0x00000000042a72ca */ /* 0x000fe200000e0000 */
[----:B------:R-:W-:Y:S01]  /*a410*/  UMOV UR25, UR17 ;  /* 0x0000001100197c82 */ /* 0x000fe20008000000 */
[----:B------:R-:W-:Y:S01]  /*a420*/  LEA.HI.X R4, R6, R0, R5, 0x2, P1 ;  /* 0x0000000006047211 */ /* 0x000fe200008f1405 */
[----:B------:R2:W-:Y:S01]  /*a430*/  UTMALDG.4D [UR16], [UR30], desc[UR32] ;  /* 0x000020101e0075b4 */ /* 0x0005e20008019000 */
[----:B------:R-:W-:Y:S01]  /*a440*/  ISETP.NE.AND P1, PT, R24, RZ, PT ;  /* 0x000000ff1800720c */ /* 0x000fe20003f25270 */
[----:B------:R-:W-:Y:S01]  /*a450*/  UMOV UR27, UR19 ;  /* 0x00000013001b7c82 */ /* 0x000fe20008000000 */
[----:B------:R-:W-:Y:S01]  /*a460*/  R2UR UR43, R4 ;  /* 0x00000000042b72ca */ /* 0x000fe200000e0000 */
[----:B------:R-:W-:Y:S01]  /*a470*/  UMOV UR41, UR17 ;  /* 0x0000001100297c82 */ /* 0x000fe20008000000 */
[----:B------:R-:W-:Y:S01]  /*a480*/  UMOV UR39, 0x10 ;  /* 0x0000001000277882 */ /* 0x000fe20000000000 */
[----:B------:R2:W-:Y:S01]  /*a490*/  UTMALDG.4D [UR8], [UR30], desc[UR32] ;  /* 0x000020081e0075b4 */ /* 0x0005e20008019000 */
[----:B------:R2:W-:Y:S09]  /*a4a0*/  UTMALDG.4D [UR24], [UR30], desc[UR32] ;  /* 0x000020181e0075b4 */ /* 0x0005f20008019000 */
[----:B------:R2:W-:Y:S02]  /*a4b0*/  UBLKCP.S.G [UR40], [UR42], UR39 ;  /* 0x000000282a0073ba */ /* 0x0005e40008000227 */
[----:B--2---:R-:W-:Y:S05]  /*a4c0*/  @P1 BRA `(.L_x_1932) ;  /* 0xfffffff000c41947 */ /* 0x004fea000383ffff */
.L_x_1923:
[----:B------:R-:W-:Y:S01]  /*a4d0*/  ISETP.NE.AND P1, PT, R21, RZ, PT ;  /* 0x000000ff1500720c */ /* 0x000fe20003f25270 */
[----:B------:R-:W-:Y:S02]  /*a4e0*/  IMAD.MOV.U32 R4, RZ, RZ, R19 ;  /* 0x000000ffff047224 */ /* 0x000fe400078e0013 */
[----:B------:R-:W-:-:S10]  /*a4f0*/  IMAD.MOV.U32 R5, RZ, RZ, 0x1 ;  /* 0x00000001ff057424 */ /* 0x000fd400078e00ff */
[----:B------:R-:W-:Y:S05]  /*a500*/  @!P1 BRA `(.L_x_1922) ;  /* 0x00000004008c9947 */ /* 0x000fea0003800000 */
[----:B------:R-:W2:Y:S02]  /*a510*/  SYNCS.PHASECHK.TRANS64.TRYWAIT P1, [R8+URZ+0x36438], R9 ;  /* 0x03643809080075a7 */ /* 0x000ea4000802017f */
[----:B--2---:R-:W-:Y:S05]  /*a520*/  @!P1 BRA `(.L_x_1933) ;  /* 0x0000000c00b89947 */ /* 0x004fea0003800000 */
.L_x_1953:
[----:B------:R-:W-:Y:S05]  /*a530*/  @P0 BRA `(.L_x_1934) ;  /* 0x0000000000140947 */ /* 0x000fea0003800000 */
[----:B------:R-:W-:Y:S01]  /*a540*/  ISETP.NE.AND P1, PT, R22, RZ, PT ;  /* 0x000000ff1600720c */ /* 0x000fe20003f25270 */
[----:B------:R-:W-:-:S04]  /*a550*/  IMAD.MOV.U32 R5, RZ, RZ, 0x6100 ;  /* 0x00006100ff057424 */ /* 0x000fc800078e00ff */
[----:B------:R3:W-:Y:S08]  /*a560*/  SYNCS.ARRIVE.TRANS64 RZ, [R8+URZ+0x36430], R5 ;  /* 0x0364300508ff79a7 */ /* 0x0007f0000800003f */
[----:B------:R-:W-:Y:S05]  /*a570*/  @!P1 BRA `(.L_x_1934) ;  /* 0x0000000000049947 */ /* 0x000fea0003800000 */
[----:B------:R-:W-:Y:S01]  /*a580*/  BPT.TRAP 0x1 ;  /* 0x000000040000795c */ /* 0x000fe20000300000 */
.L_x_1934:
[----:B---3--:R-:W3:Y:S01]  /*a590*/  LDC.64 R4, c[0x0][0x728] ;  /* 0x0001ca00ff047b82 */ /* 0x008ee20000000a00 */
[----:B------:R-:W-:Y:S01]  /*a5a0*/  IMAD.SHL.U32 R23, R23, 0x40, RZ ;  /* 0x0000004017177824 */ /* 0x000fe200078e00ff */
[----:B------:R-:W-:Y:S01]  /*a5b0*/  R2UR UR24, R8 ;  /* 0x00000000081872ca */ /* 0x000fe200000e0000 */
[----:B------:R-:W-:Y:S01]  /*a5c0*/  UMOV UR32, 0x0 ;  /* 0x0000000000207882 */ /* 0x000fe20000000000 */
[----:B------:R-:W-:Y:S01]  /*a5d0*/  UMOV UR33, 0x14f00000 ;  /* 0x14f0000000217882 */ /* 0x000fe20000000000 */
[----:B------:R-:W-:Y:S01]  /*a5e0*/  UMOV UR18, URZ ;  /* 0x0000003f00127c82 */ /* 0x000fe20008000000 */
[C---:B------:R-:W-:Y:S01]  /*a5f0*/  IADD3 R6, P1, R23.reuse, UR14, RZ ;  /* 0x0000000e17067c10 */ /* 0x040fe2000ff3e0ff */
[----:B------:R-:W-:Y:S01]  /*a600*/  UMOV UR20, UR28 ;  /* 0x0000001c00147c82 */ /* 0x000fe20008000000 */
[C---:B------:R-:W-:Y:S01]  /*a610*/  R2UR UR19, R23.reuse ;  /* 0x00000000171372ca */ /* 0x040fe200000e0000 */
[----:B------:R-:W-:Y:S01]  /*a620*/  UMOV UR21, UR29 ;  /* 0x0000001d00157c82 */ /* 0x000fe20008000000 */
[----:B-12---:R-:W-:Y:S01]  /*a630*/  LEA.HI.X.SX32 R9, R23, R12, 0x1, P1 ;  /* 0x0000000c17097211 */ /* 0x006fe200008f0eff */
        /* <DEDUP_REMOVED lines=9> */
[C---:B---3--:R-:W-:Y:S01]  /*a6d0*/  LEA R4, P2, R6.reuse, R4, 0x2 ;  /* 0x0000000406047211 */ /* 0x048fe200078410ff */
        /* <DEDUP_REMOVED lines=19> */
[----:B------:R-:W2:Y:S02]  /*a810*/  SYNCS.PHASECHK.TRANS64.TRYWAIT P1, [R8+URZ+0x36428], R5 ;  /* 0x03642805080075a7 */ /* 0x000ea4000802017f */
[----:B-12---:R-:W-:Y:S05]  /*a820*/  @!P1 BRA `(.L_x_1935) ;  /* 0x0000000c000c9947 */ /* 0x006fea0003800000 */
.L_x_1954:
[----:B-1----:R-:W-:Y:S01]  /*a830*/  IMAD.MOV.U32 R5, RZ, RZ, RZ ;  /* 0x000000ffff057224 */ /* 0x002fe200078e00ff */
[----:B------:R-:W-:Y:S06]  /*a840*/  @P0 BRA `(.L_x_1936) ;  /* 0x0000000000140947 */ /* 0x000fec0003800000 */
[----:B------:R-:W-:Y:S01]  /*a850*/  ISETP.NE.AND P1, PT, R22, RZ, PT ;  /* 0x000000ff1600720c */ /* 0x000fe20003f25270 */
[----:B------:R-:W-:-:S04]  /*a860*/  IMAD.MOV.U32 R9, RZ, RZ, 0x6100 ;  /* 0x00006100ff097424 */ /* 0x000fc800078e00ff */
[----:B------:R1:W-:Y:S08]  /*a870*/  SYNCS.ARRIVE.TRANS64 RZ, [R8+URZ+0x36418], R9 ;  /* 0x0364180908ff79a7 */ /* 0x0003f0000800003f */
[----:B------:R-:W-:Y:S05]  /*a880*/  @!P1 BRA `(.L_x_1936) ;  /* 0x0000000000049947 */ /* 0x000fea0003800000 */
[----:B------:R-:W-:Y:S01]  /*a890*/  BPT.TRAP 0x1 ;  /* 0x000000040000795c */ /* 0x000fe20000300000 */
.L_x_1936:
        /* <DEDUP_REMOVED lines=16> */
[----:B------:R-:W-:Y:S02]  /*a9a0*/  UIADD3 UR8, UP0, UR19, UR22, URZ ;  /* 0x0000001613087290 */ /* 0x000fe4000ff1e03f */
[----:B------:R-:W-:Y:S01]  /*a9b0*/  IMAD.U32 R4, RZ, RZ, UR19 ;  /* 0x00000013ff047e24 */ /* 0x000fe2000f8e00ff */
[----:B------:R-:W-:Y:S02]  /*a9c0*/  UIADD3 UR17, UR40, 0x36418, URZ ;  /* 0x0003641828117890 */ /* 0x000fe4000fffe03f */
[----:B------:R-:W-:Y:S01]  /*a9d0*/  UIADD3 UR19, UR19, UR7, URZ ;  /* 0x0000000713137290 */ /* 0x000fe2000fffe03f */
[----:B------:R-:W-:Y:S01]  /*a9e0*/  PLOP3.LUT P1, PT, PT, PT, UP0, 0x80, 0x0 ;  /* 0x000000000000781c */ /* 0x000fe20003f2f008 */
[----:B------:R-:W-:Y:S01]  /*a9f0*/  UIADD3 UR24, UR40, 0x28000, URZ ;  /* 0x0002800028187890 */ /* 0x000fe2000fffe03f */
[----:B------:R-:W-:Y:S02]  /*aa00*/  UMOV UR34, 0x10 ;  /* 0x0000001000227882 */ /* 0x000fe40000000000 */
[----:B------:R-:W-:Y:S01]  /*aa10*/  LEA.HI.X.SX32 R11, R4, R11, 0x1, P1 ;  /* 0x0000000b040b7211 */ /* 0x000fe200008f0eff */
[----:B------:R-:W-:Y:S01]  /*aa20*/  IMAD.U32 R4, RZ, RZ, UR8 ;  /* 0x00000008ff047e24 */ /* 0x000fe2000f8e00ff */
[----:B------:R-:W-:-:S02]  /*aa30*/  UIADD3 UR8, UR40, 0x26000, URZ ;  /* 0x0002600028087890 */ /* 0x000fc4000fffe03f */
[----:B------:R-:W-:Y:S01]  /*aa40*/  UIADD3 UR40, UR40, 0x30100, URZ ;  /* 0x0003010028287890 */ /* 0x000fe2000fffe03f */
[----:B------:R2:W-:Y:S01]  /*aa50*/  UTMALDG.4D [UR16], [UR30], desc[UR32] ;  /* 0x000020101e0075b4 */ /* 0x0005e20008019000 */
[C---:B------:R-:W-:Y:S01]  /*aa60*/  LEA R7, P1, R4.reuse, R7, 0x2 ;  /* 0x0000000704077211 */ /* 0x040fe200078210ff */
[----:B------:R-:W-:Y:S01]  /*aa70*/  UMOV UR9, UR17 ;  /* 0x0000001100097c82 */ /* 0x000fe20008000000 */
[----:B------:R-:W-:Y:S01]  /*aa80*/  UMOV UR11, UR19 ;  /* 0x00000013000b7c82 */ /* 0x000fe20008000000 */
[----:B------:R-:W-:Y:S01]  /*aa90*/  UMOV UR25, UR17 ;  /* 0x0000001100197c82 */ /* 0x000fe20008000000 */
[----:B------:R-:W-:Y:S01]  /*aaa0*/  LEA.HI.X R0, R4, R0, R11, 0x2, P1 ;  /* 0x0000000004007211 */ /* 0x000fe200008f140b */
[----:B------:R-:W-:Y:S01]  /*aab0*/  UMOV UR27, UR19 ;  /* 0x00000013001b7c82 */ /* 0x000fe20008000000 */
[----:B------:R-:W-:Y:S01]  /*aac0*/  R2UR UR42, R7 ;  /* 0x00000000072a72ca */ /* 0x000fe200000e0000 */
[----:B------:R-:W-:Y:S01]  /*aad0*/  UMOV UR41, UR17 ;  /* 0x0000001100297c82 */ /* 0x000fe20008000000 */
[----:B------:R-:W-:Y:S01]  /*aae0*/  R2UR UR43, R0 ;  /* 0x00000000002b72ca */ /* 0x000fe200000e0000 */
[----:B------:R2:W-:Y:S01]  /*aaf0*/  UTMALDG.4D [UR8], [UR30], desc[UR32] ;  /* 0x000020081e0075b4 */ /* 0x0005e20008019000 */
[----:B------:R-:W-:Y:S01]  /*ab00*/  IMAD.MOV.U32 R4, RZ, RZ, R19 ;  /* 0x000000ffff047224 */ /* 0x000fe200078e0013 */
[----:B------:R2:W-:Y:S10]  /*ab10*/  UTMALDG.4D [UR24], [UR30], desc[UR32] ;  /* 0x000020181e0075b4 */ /* 0x0005f40008019000 */
[----:B------:R2:W-:Y:S02]  /*ab20*/  UBLKCP.S.G [UR40], [UR42], UR34 ;  /* 0x000000282a0073ba */ /* 0x0005e40008000222 */
[----:B--2---:R-:W-:Y:S01]  /*ab30*/  NOP ;  /* 0x0000000000007918 */ /* 0x004fe20000000000 */
.L_x_1922:
[----:B------:R-:W-:-:S04]  /*ab40*/  SHF.L.U32 R3, R5, 0x1f, RZ ;  /* 0x0000001f05037819 */ /* 0x000fc800000006ff */
[----:B------:R-:W2:Y:S02]  /*ab50*/  SYNCS.PHASECHK.TRANS64.TRYWAIT P1, [R8+URZ+0x36438], R3 ;  /* 0x03643803080075a7 */ /* 0x000ea4000802017f */
[----:B--2---:R-:W-:Y:S05]  /*ab60*/  @!P1 BRA `(.L_x_1937) ;  /* 0x0000000800509947 */ /* 0x004fea0003800000 */
.L_x_1955:
[----:B------:R-:W-:Y:S05]  /*ab70*/  @P0 BRA `(.L_x_1938) ;  /* 0x0000000000180947 */ /* 0x000fea0003800000 */
[----:B------:R-:W3:Y:S01]  /*ab80*/  S2R R0, SR_TID.X ;  /* 0x0000000000007919 */ /* 0x000ee20000002100 */
[----:B--2---:R-:W-:-:S04]  /*ab90*/  IMAD.MOV.U32 R3, RZ, RZ, 0x6100 ;  /* 0x00006100ff037424 */ /* 0x004fc800078e00ff */
[----:B------:R4:W-:Y:S01]  /*aba0*/  SYNCS.ARRIVE.TRANS64 RZ, [R8+URZ+0x36430], R3 ;  /* 0x0364300308ff79a7 */ /* 0x0009e2000800003f */
[----:B---3--:R-:W-:-:S13]  /*abb0*/  LOP3.LUT P0, RZ, R0, 0x1f, RZ, 0xc0, !PT ;  /* 0x0000001f00ff7812 */ /* 0x008fda000780c0ff */
[----:B----4-:R-:W-:Y:S05]  /*abc0*/  @!P0 BRA `(.L_x_1938) ;  /* 0x0000000000048947 */ /* 0x010fea0003800000 */
[----:B------:R-:W-:Y:S01]  /*abd0*/  BPT.TRAP 0x1 ;  /* 0x000000040000795c */ /* 0x000fe20000300000 */
.L_x_1938:
        /* <DEDUP_REMOVED lines=22> */
[----:B--2---:R-:W-:Y:S01]  /*ad40*/  SEL R3, RZ, 0x1, P0 ;  /* 0x00000001ff037807 */ /* 0x004fe20000000000 */
[----:B------:R-:W-:Y:S01]  /*ad50*/  ULEA UR30, UP0, UR9, UR30, 0x2 ;  /* 0x0000001e091e7291 */ /* 0x000fe2000f80103f */
[----:B------:R-:W-:Y:S01]  /*ad60*/  SEL R20, R20, RZ, P0 ;  /* 0x000000ff14147207 */ /* 0x000fe20000000000 */
[----:B------:R-:W-:Y:S01]  /*ad70*/  UIADD3 UR16, UR24, 0x2a000, URZ ;  /* 0x0002a00018107890 */ /* 0x000fe2000fffe03f */
[----:B------:R-:W-:Y:S01]  /*ad80*/  LOP3.LUT R10, R10, R3, RZ, 0x3c, !PT ;  /* 0x000000030a0a7212 */ /* 0x000fe200078e3cff */
[----:B------:R-:W-:-:S02]  /*ad90*/  ULEA.HI.X UR31, UR9, UR31, UR8, 0x2, UP0 ;  /* 0x0000001f091f7291 */ /* 0x000fc400080f1408 */
[----:B------:R-:W-:Y:S02]  /*ada0*/  UIADD3 UR19, UR19, UR7, URZ ;  /* 0x0000000713137290 */ /* 0x000fe4000fffe03f */
[----:B------:R-:W-:Y:S02]  /*adb0*/  UIADD3 UR42, UR24, 0x30200, URZ ;  /* 0x00030200182a7890 */ /* 0x000fe4000fffe03f */
[----:B------:R-:W-:Y:S02]  /*adc0*/  UIADD3 UR8, UR24, 0x2c000, URZ ;  /* 0x0002c00018087890 */ /* 0x000fe4000fffe03f */
[----:B------:R-:W-:Y:S01]  /*add0*/  UIADD3 UR24, UR24, 0x2e000, URZ ;  /* 0x0002e00018187890 */ /* 0x000fe2000fffe03f */
[----:B------:R-:W-:Y:S01]  /*ade0*/  UMOV UR9, UR17 ;  /* 0x0000001100097c82 */ /* 0x000fe20008000000 */
[----:B------:R-:W-:Y:S01]  /*adf0*/  UMOV UR11, UR19 ;  /* 0x00000013000b7c82 */ /* 0x000fe20008000000 */
[----:B------:R-:W-:Y:S01]  /*ae00*/  UMOV UR26, 0x80 ;  /* 0x00000080001a7882 */ /* 0x000fe20000000000 */
[----:B------:R-:W-:Y:S01]  /*ae10*/  UMOV UR25, UR17 ;  /* 0x0000001100197c82 */ /* 0x000fe20008000000 */
[----:B------:R2:W-:Y:S01]  /*ae20*/  UTMALDG.4D [UR16], [UR32], desc[UR40] ;  /* 0x00002810200075b4 */ /* 0x0005e20008019000 */
[----:B------:R-:W-:Y:S01]  /*ae30*/  UMOV UR27, UR19 ;  /* 0x00000013001b7c82 */ /* 0x000fe20008000000 */
[----:B------:R-:W-:Y:S01]  /*ae40*/  UMOV UR43, UR17 ;  /* 0x00000011002b7c82 */ /* 0x000fe20008000000 */
[----:B------:R-:W-:Y:S01]  /*ae50*/  UMOV UR34, 0x10 ;  /* 0x0000001000227882 */ /* 0x000fe20000000000 */
[----:B------:R2:W-:Y:S01]  /*ae60*/  UTMALDG.4D [UR8], [UR32], desc[UR40] ;  /* 0x00002808200075b4 */ /* 0x0005e20008019000 */
[----:B------:R2:W-:Y:S01]  /*ae70*/  UTMALDG.4D [UR24], [UR32], desc[UR40] ;  /* 0x00002818200075b4 */ /* 0x0005e20008019000 */
[----:B------:R2:W-:Y:S02]  /*ae80*/  UBLKCP.S.G [UR42], [UR30], UR34 ;  /* 0x0000002a1e0073ba */ /* 0x0005e40008000222 */
[----:B--2---:R-:W-:Y:S01]  /*ae90*/  NOP ;  /* 0x0000000000007918 */ /* 0x004fe20000000000 */
.L_x_1919:
[----:B------:R-:W-:Y:S05]  /*aea0*/  BSYNC B0 ;  /* 0x0000000000007941 */ /* 0x000fea0003800000 */
.L_x_1914:
[----:B------:R-:W-:-:S03]  /*aeb0*/  UMOV UR8, 0xffffffff ;  /* 0xffffffff00087882 */ /* 0x000fc60000000000 */
[----:B------:R-:W-:Y:S05]  /*aec0*/  BRA.DIV UR8, `(.L_x_1939) ;  /* 0x00000006088c7947 */ /* 0x000fea000b800000 */
[----:B------:R-:W-:-:S13]  /*aed0*/  ELECT P6, URZ, PT ;  /* 0x00000000003f782f */ /* 0x000fda00038c0000 */
.L_x_1958:
[----:B------:R-:W-:Y:S05]  /*aee0*/  @!P6 BRA `(.L_x_1790) ;  /* 0x000000000074e947 */ /* 0x000fea0003800000 */
[----:B------:R-:W-:-:S06]  /*aef0*/  ULOP3.LUT UR8, UR38, 0x2, URZ, 0xfc, !UPT ;  /* 0x0000000226087892 */ /* 0x000fcc000f8efc3f */
[----:B------:R-:W-:-:S05]  /*af00*/  IMAD.U32 R0, RZ, RZ, UR8 ;  /* 0x00000008ff007e24 */ /* 0x000fca000f8e00ff */
[----:B------:R-:W-:-:S13]  /*af10*/  ISETP.NE.AND P2, PT, R0, 0x3, PT ;  /* 0x000000030000780c */ /* 0x000fda0003f45270 */
[----:B------:R-:W-:Y:S05]  /*af20*/  @!P2 BRA `(.L_x_1940) ;  /* 0x000000000004a947 */ /* 0x000fea0003800000 */
[----:B---3--:R-:W-:Y:S01]  /*af30*/  BPT.TRAP 0x1 ;  /* 0x000000040000795c */ /* 0x008fe20000300000 */
.L_x_1940:
[----:B------:R-:W2:Y:S01]  /*af40*/  S2R R3, SR_CgaCtaId ;  /* 0x0000000000037919 */ /* 0x000ea20000008800 */
[----:B------:R-:W-:-:S04]  /*af50*/  MOV R0, 0x400 ;  /* 0x0000040000007802 */ /* 0x000fc80000000f00 */
[----:B--2---:R-:W-:Y:S02]  /*af60*/  LEA R4, R3, R0, 0x18 ;  /* 0x0000000003047211 */ /* 0x004fe400078ec0ff */
[----:B------:R-:W-:-:S03]  /*af70*/  SHF.L.U32 R0, R10, 0x1f, RZ ;  /* 0x0000001f0a007819 */ /* 0x000fc600000006ff */
[----:B------:R-:W-:-:S04]  /*af80*/  VIADD R3, R4, 0x36420 ;  /* 0x0003642004037836 */ /* 0x000fc80000000000 */
[C---:B-1----:R-:W-:Y:S02]  /*af90*/  IMAD R9, R20.reuse, 0x8, R3 ;  /* 0x0000000814097824 */ /* 0x042fe400078e0203 */
        /* <DEDUP_REMOVED lines=9> */
.L_x_1959:
[----:B------:R-:W2:Y:S02]  /*b030*/  SYNCS.PHASECHK.TRANS64.TRYWAIT P0, [R3+URZ], R2 ;  /* 0x00000002030075a7 */ /* 0x000ea4000800017f */
[----:B--2---:R-:W-:Y:S05]  /*b040*/  @!P0 BRA `(.L_x_1942) ;  /* 0x0000000400608947 */ /* 0x004fea0003800000 */
.L_x_1960:
[----:B------:R-:W-:Y:S05]  /*b050*/  @!P2 BRA `(.L_x_1943) ;  /* 0x000000000004a947 */ /* 0x000fea0003800000 */
[----:B---3--:R-:W-:Y:S01]  /*b060*/  BPT.TRAP 0x1 ;  /* 0x000000040000795c */ /* 0x008fe20000300000 */
.L_x_1943:
[----:B------:R-:W-:-:S07]  /*b070*/  SHF.L.U32 R5, R5, 0x1f, RZ ;  /* 0x0000001f05057819 */ /* 0x000fce00000006ff */
.L_x_1944:
[----:B----4-:R4:W1:Y:S02]  /*b080*/  SYNCS.PHASECHK.TRANS64.TRYWAIT P0, [R4+URZ+0x36438], R5 ;  /* 0x03643805040075a7 */ /* 0x010864000800017f */
[----:B-1----:R-:W-:Y:S05]  /*b090*/  @!P0 NANOSLEEP.SYNCS 0x989680 ;  /* 0x009896800000895d */ /* 0x002fea0003900000 */
[----:B------:R-:W1:Y:S02]  /*b0a0*/  @!P0 SYNCS.PHASECHK.TRANS64 P0, [R4+URZ+0x36438], R5 ;  /* 0x03643805040085a7 */ /* 0x000e64000800007f */
[----:B-1----:R-:W-:Y:S05]  /*b0b0*/  @!P0 BRA `(.L_x_1944) ;  /* 0xfffffffc00f08947 */ /* 0x002fea000383ffff */
.L_x_1790:
[----:B---3--:R-:W-:Y:S05]  /*b0c0*/  BSYNC B6 ;  /* 0x0000000000067941 */ /* 0x008fea0003800000 */
.L_x_1784:
[----:B------:R-:W-:Y:S05]  /*b0d0*/  EXIT ;  /* 0x000000000000794d */ /* 0x000fea0003800000 */
.L_x_1801:
[----:B------:R-:W-:Y:S02]  /*b0e0*/  IMAD.MOV.U32 R12, RZ, RZ, RZ ;  /* 0x000000ffff0c7224 */ /* 0x000fe400078e00ff */
[----:B------:R-:W-:Y:S02]  /*b0f0*/  IMAD.MOV.U32 R11, RZ, RZ, 0x1f ;  /* 0x0000001fff0b7424 */ /* 0x000fe400078e00ff */
[----:B------:R-:W-:-:S07]  /*b100*/  IMAD.MOV.U32 R15, RZ, RZ, -0x1 ;  /* 0xffffffffff0f7424 */ /* 0x000fce00078e00ff */
[----:B------:R-:W-:Y:S05]  /*b110*/  WARPSYNC.COLLECTIVE R15, `(.L_x_1945) ;  /* 0x000000000f087348 */ /* 0x000fea0003c00000 */
[----:B------:R1:W2:Y:S02]  /*b120*/  SHFL.IDX P6, R14, R13, R12, R11 ;  /* 0x0000000c0d0e7389 */ /* 0x0002a400000c000b */
[----:B-12---:R-:W-:Y:S01]  /*b130*/  ENDCOLLECTIVE ;  /* 0x000000000000791b */ /* 0x006fe20003800000 */
.L_x_1945:
[----:B------:R-:W-:Y:S05]  /*b140*/  BRA `(.L_x_1946) ;  /* 0xffffff6000a87947 */ /* 0x000fea000383ffff */
.L_x_1803:
[----:B--2---:R2:W3:Y:S02]  /*b150*/  SYNCS.PHASECHK.TRANS64.TRYWAIT P0, [R154+URZ+0x36400], R11 ;  /* 0x0364000b9a0075a7 */ /* 0x0044e4000800017f */
[----:B---3--:R-:W-:Y:S05]  /*b160*/  @!P0 NANOSLEEP.SYNCS 0x989680 ;  /* 0x009896800000895d */ /* 0x008fea0003900000 */
[----:B------:R-:W3:Y:S02]  /*b170*/  @!P0 SYNCS.PHASECHK.TRANS64 P0, [R154+URZ+0x36400], R11 ;  /* 0x0364000b9a0085a7 */ /* 0x000ee4000800007f */
[----:B---3--:R-:W-:Y:S05]  /*b180*/  @!P0 BRA `(.L_x_1803) ;  /* 0xfffffffc00f08947 */ /* 0x008fea000383ffff */
[----:B------:R-:W-:Y:S05]  /*b190*/  BRA `(.L_x_1802) ;  /* 0xffffff6000e07947 */ /* 0x000fea000383ffff */
.L_x_1807:
[----:B--2---:R2:W3:Y:S02]  /*b1a0*/  SYNCS.PHASECHK.TRANS64.TRYWAIT P1, [R3+URZ+0x36410], R12 ;  /* 0x0364100c030075a7 */ /* 0x0044e4000802017f */
[----:B---3--:R-:W-:Y:S05]  /*b1b0*/  @!P1 NANOSLEEP.SYNCS 0x989680 ;  /* 0x009896800000995d */ /* 0x008fea0003900000 */
[----:B------:R-:W3:Y:S02]  /*b1c0*/  @!P1 SYNCS.PHASECHK.TRANS64 P1, [R3+URZ+0x36410], R12 ;  /* 0x0364100c030095a7 */ /* 0x000ee4000802007f */
[----:B---3--:R-:W-:Y:S05]  /*b1d0*/  @!P1 BRA `(.L_x_1807) ;  /* 0xfffffffc00f09947 */ /* 0x008fea000383ffff */
[----:B------:R-:W-:Y:S05]  /*b1e0*/  BRA `(.L_x_1806) ;  /* 0xffffff6800a87947 */ /* 0x000fea000383ffff */
.L_x_1811:
[----:B------:R1:W1:Y:S02]  /*b1f0*/  SYNCS.PHASECHK.TRANS64.TRYWAIT P1, [R154+URZ+0x36430], R13 ;  /* 0x0364300d9a0075a7 */ /* 0x000264000802017f */
[----:B-1----:R-:W-:Y:S05]  /*b200*/  @!P1 NANOSLEEP.SYNCS 0x989680 ;  /* 0x009896800000995d */ /* 0x002fea0003900000 */
[----:B------:R-:W1:Y:S02]  /*b210*/  @!P1 SYNCS.PHASECHK.TRANS64 P1, [R154+URZ+0x36430], R13 ;  /* 0x0364300d9a0095a7 */ /* 0x000e64000802007f */
[----:B-1----:R-:W-:Y:S05]  /*b220*/  @!P1 BRA `(.L_x_1811) ;  /* 0xfffffffc00f09947 */ /* 0x002fea000383ffff */
[----:B------:R-:W-:Y:S05]  /*b230*/  BRA `(.L_x_1810) ;  /* 0xffffff70004c7947 */ /* 0x000fea000383ffff */
.L_x_1920:
[----:B-1----:R1:W2:Y:S02]  /*b240*/  SYNCS.PHASECHK.TRANS64.TRYWAIT P1, [R8+URZ+0x36420], R9 ;  /* 0x03642009080075a7 */ /* 0x0022a4000802017f */
[----:B--2---:R-:W-:Y:S05]  /*b250*/  @!P1 NANOSLEEP.SYNCS 0x989680 ;  /* 0x009896800000995d */ /* 0x004fea0003900000 */
[----:B------:R-:W2:Y:S02]  /*b260*/  @!P1 SYNCS.PHASECHK.TRANS64 P1, [R8+URZ+0x36420], R9 ;  /* 0x03642009080095a7 */ /* 0x000ea4000802007f */
[----:B--2---:R-:W-:Y:S05]  /*b270*/  @!P1 BRA `(.L_x_1920) ;  /* 0xfffffffc00f09947 */ /* 0x004fea000383ffff */
[----:B------:R-:W-:Y:S05]  /*b280*/  BRA `(.L_x_1947) ;  /* 0xffffffdc00607947 */ /* 0x000fea000383ffff */
.L_x_1924:
[----:B-1----:R1:W2:Y:S02]  /*b290*/  SYNCS.PHASECHK.TRANS64.TRYWAIT P1, [R8+URZ+0x36438], R9 ;  /* 0x03643809080075a7 */ /* 0x0022a4000802017f */
[----:B--2---:R-:W-:Y:S05]  /*b2a0*/  @!P1 NANOSLEEP.SYNCS 0x989680 ;  /* 0x009896800000995d */ /* 0x004fea0003900000 */
[----:B------:R-:W2:Y:S02]  /*b2b0*/  @!P1 SYNCS.PHASECHK.TRANS64 P1, [R8+URZ+0x36438], R9 ;  /* 0x03643809080095a7 */ /* 0x000ea4000802007f */
[----:B--2---:R-:W-:Y:S05]  /*b2c0*/  @!P1 BRA `(.L_x_1924) ;  /* 0xfffffffc00f09947 */ /* 0x004fea000383ffff */
[----:B------:R-:W-:Y:S05]  /*b2d0*/  BRA `(.L_x_1948) ;  /* 0xffffffe400507947 */ /* 0x000fea000383ffff */
.L_x_1926:
[----:B--2---:R2:W3:Y:S02]  /*b2e0*/  SYNCS.PHASECHK.TRANS64.TRYWAIT P1, [R8+URZ+0x36428], R7 ;  /* 0x03642807080075a7 */ /* 0x0044e4000802017f */
[----:B---3--:R-:W-:Y:S05]  /*b2f0*/  @!P1 NANOSLEEP.SYNCS 0x989680 ;  /* 0x009896800000995d */ /* 0x008fea0003900000 */
[----:B------:R-:W3:Y:S02]  /*b300*/  @!P1 SYNCS.PHASECHK.TRANS64 P1, [R8+URZ+0x36428], R7 ;  /* 0x03642807080095a7 */ /* 0x000ee4000802007f */
[----:B---3--:R-:W-:Y:S05]  /*b310*/  @!P1 BRA `(.L_x_1926) ;  /* 0xfffffffc00f09947 */ /* 0x008fea000383ffff */
[----:B------:R-:W-:Y:S05]  /*b320*/  BRA `(.L_x_1949) ;  /* 0xffffffe800187947 */ /* 0x000fea000383ffff */
.L_x_1928:
[----:B------:R-:W-:-:S04]  /*b330*/  SHF.L.U32 R22, RZ, 0x1f, RZ ;  /* 0x0000001fff167819 */ /* 0x000fc800000006ff */
[----:B------:R2:W3:Y:S03]  /*b340*/  SYNCS.PHASECHK.TRANS64.TRYWAIT P1, [R8+URZ+0x36438], R22 ;  /* 0x03643816080075a7 */ /* 0x0004e6000802017f */
[----:B---3--:R-:W-:Y:S05]  /*b350*/  @!P1 NANOSLEEP.SYNCS 0x989680 ;  /* 0x009896800000995d */ /* 0x008fea0003900000 */
[----:B------:R2:W3:Y:S02]  /*b360*/  @!P1 SYNCS.PHASECHK.TRANS64 P1, [R8+URZ+0x36438], R22 ;  /* 0x03643816080095a7 */ /* 0x0004e4000802007f */
[----:B--2---:R-:W2:Y:S02]  /*b370*/  S2R R22, SR_TID.X ;  /* 0x0000000000167919 */ /* 0x004ea40000002100 */
[----:B--2---:R-:W-:Y:S01]  /*b380*/  LOP3.LUT R22, R22, 0x1f, RZ, 0xc0, !PT ;  /* 0x0000001f16167812 */ /* 0x004fe200078ec0ff */
[----:B---3--:R-:W-:Y:S06]  /*b390*/  @!P1 BRA `(.L_x_1928) ;  /* 0xfffffffc00e49947 */ /* 0x008fec000383ffff */
[----:B------:R-:W-:Y:S05]  /*b3a0*/  BRA `(.L_x_1950) ;  /* 0xffffffe800cc7947 */ /* 0x000fea000383ffff */
.L_x_1930:
[----:B------:R-:W-:-:S07]  /*b3b0*/  SHF.L.U32 R5, R10, 0x1f, RZ ;  /* 0x0000001f0a057819 */ /* 0x000fce00000006ff */
.L_x_1951:
[----:B--2---:R2:W3:Y:S02]  /*b3c0*/  SYNCS.PHASECHK.TRANS64.TRYWAIT P1, [R8+URZ+0x36420], R5 ;  /* 0x03642005080075a7 */ /* 0x0044e4000802017f */
[----:B---3--:R-:W-:Y:S05]  /*b3d0*/  @!P1 NANOSLEEP.SYNCS 0x989680 ;  /* 0x009896800000995d */ /* 0x008fea0003900000 */
[----:B------:R-:W3:Y:S02]  /*b3e0*/  @!P1 SYNCS.PHASECHK.TRANS64 P1, [R8+URZ+0x36420], R5 ;  /* 0x03642005080095a7 */ /* 0x000ee4000802007f */
[----:B---3--:R-:W-:Y:S05]  /*b3f0*/  @!P1 BRA `(.L_x_1951) ;  /* 0xfffffffc00f09947 */ /* 0x008fea000383ffff */
[----:B------:R-:W-:Y:S05]  /*b400*/  BRA `(.L_x_1952) ;  /* 0xffffffec00687947 */ /* 0x000fea000383ffff */
.L_x_1933:
[----:B--2---:R2:W3:Y:S02]  /*b410*/  SYNCS.PHASECHK.TRANS64.TRYWAIT P1, [R8+URZ+0x36438], R9 ;  /* 0x03643809080075a7 */ /* 0x0044e4000802017f */
[----:B---3--:R-:W-:Y:S05]  /*b420*/  @!P1 NANOSLEEP.SYNCS 0x989680 ;  /* 0x009896800000995d */ /* 0x008fea0003900000 */
[----:B------:R-:W3:Y:S02]  /*b430*/  @!P1 SYNCS.PHASECHK.TRANS64 P1, [R8+URZ+0x36438], R9 ;  /* 0x03643809080095a7 */ /* 0x000ee4000802007f */
[----:B---3--:R-:W-:Y:S05]  /*b440*/  @!P1 BRA `(.L_x_1933) ;  /* 0xfffffffc00f09947 */ /* 0x008fea000383ffff */
[----:B------:R-:W-:Y:S05]  /*b450*/  BRA `(.L_x_1953) ;  /* 0xfffffff000347947 */ /* 0x000fea000383ffff */
.L_x_1935:
[----:B-1----:R1:W2:Y:S02]  /*b460*/  SYNCS.PHASECHK.TRANS64.TRYWAIT P1, [R8+URZ+0x36428], R5 ;  /* 0x03642805080075a7 */ /* 0x0022a4000802017f */
[----:B--2---:R-:W-:Y:S05]  /*b470*/  @!P1 NANOSLEEP.SYNCS 0x989680 ;  /* 0x009896800000995d */ /* 0x004fea0003900000 */
[----:B------:R-:W2:Y:S02]  /*b480*/  @!P1 SYNCS.PHASECHK.TRANS64 P1, [R8+URZ+0x36428], R5 ;  /* 0x03642805080095a7 */ /* 0x000ea4000802007f */
[----:B--2---:R-:W-:Y:S05]  /*b490*/  @!P1 BRA `(.L_x_1935) ;  /* 0xfffffffc00f09947 */ /* 0x004fea000383ffff */
[----:B------:R-:W-:Y:S05]  /*b4a0*/  BRA `(.L_x_1954) ;  /* 0xfffffff000e07947 */ /* 0x000fea000383ffff */
.L_x_1937:
[----:B--2---:R2:W3:Y:S02]  /*b4b0*/  SYNCS.PHASECHK.TRANS64.TRYWAIT P1, [R8+URZ+0x36438], R3 ;  /* 0x03643803080075a7 */ /* 0x0044e4000802017f */
[----:B---3--:R-:W-:Y:S05]  /*b4c0*/  @!P1 NANOSLEEP.SYNCS 0x989680 ;  /* 0x009896800000995d */ /* 0x008fea0003900000 */
[----:B------:R-:W3:Y:S02]  /*b4d0*/  @!P1 SYNCS.PHASECHK.TRANS64 P1, [R8+URZ+0x36438], R3 ;  /* 0x03643803080095a7 */ /* 0x000ee4000802007f */
[----:B---3--:R-:W-:Y:S05]  /*b4e0*/  @!P1 BRA `(.L_x_1937) ;  /* 0xfffffffc00f09947 */ /* 0x008fea000383ffff */
[----:B------:R-:W-:Y:S05]  /*b4f0*/  BRA `(.L_x_1955) ;  /* 0xfffffff4009c7947 */ /* 0x000fea000383ffff */
.L_x_1939:
[----:B------:R-:W-:Y:S01]  /*b500*/  BSSY B0, `(.L_x_1956) ;  /* 0x0000006000007945 */ /* 0x000fe20003800000 */
[----:B------:R-:W-:-:S07]  /*b510*/  IMAD.MOV.U32 R15, RZ, RZ, -0x1 ;  /* 0xffffffffff0f7424 */ /* 0x000fce00078e00ff */
[----:B-1-3--:R-:W-:Y:S05]  /*b520*/  WARPSYNC.COLLECTIVE R15, `(.L_x_1957) ;  /* 0x000000000f0c7348 */ /* 0x00afea0003c00000 */
[----:B------:R-:W-:Y:S02]  /*b530*/  ELECT P6, UR62, PT ;  /* 0x00000000003e782f */ /* 0x000fe400038c0000 */
[----:B------:R-:W-:Y:S01]  /*b540*/  MOV R14, UR62 ;  /* 0x0000003e000e7c02 */ /* 0x000fe20008000f00 */
[----:B-1-3--:R-:W-:Y:S10]  /*b550*/  ENDCOLLECTIVE ;  /* 0x000000000000791b */ /* 0x00aff40003800000 */
.L_x_1957:
[----:B------:R-:W-:Y:S05]  /*b560*/  BSYNC B0 ;  /* 0x0000000000007941 */ /* 0x000fea0003800000 */
.L_x_1956:
[----:B------:R-:W-:Y:S05]  /*b570*/  BRA `(.L_x_1958) ;  /* 0xfffffff800587947 */ /* 0x000fea000383ffff */
.L_x_1941:
[----:B-1----:R1:W2:Y:S02]  /*b580*/  SYNCS.PHASECHK.TRANS64.TRYWAIT P0, [R9+URZ], R0 ;  /* 0x00000000090075a7 */ /* 0x0022a4000800017f */
[----:B--2---:R-:W-:Y:S05]  /*b590*/  @!P0 NANOSLEEP.SYNCS 0x989680 ;  /* 0x009896800000895d */ /* 0x004fea0003900000 */
[----:B------:R-:W2:Y:S02]  /*b5a0*/  @!P0 SYNCS.PHASECHK.TRANS64 P0, [R9+URZ], R0 ;  /* 0x00000000090085a7 */ /* 0x000ea4000800007f */
[----:B--2---:R-:W-:Y:S05]  /*b5b0*/  @!P0 BRA `(.L_x_1941) ;  /* 0xfffffffc00f08947 */ /* 0x004fea000383ffff */
[----:B------:R-:W-:Y:S05]  /*b5c0*/  BRA `(.L_x_1959) ;  /* 0xfffffff800987947 */ /* 0x000fea000383ffff */
.L_x_1942:
[----:B--2---:R2:W4:Y:S02]  /*b5d0*/  SYNCS.PHASECHK.TRANS64.TRYWAIT P0, [R3+URZ], R2 ;  /* 0x00000002030075a7 */ /* 0x004524000800017f */
[----:B----4-:R-:W-:Y:S05]  /*b5e0*/  @!P0 NANOSLEEP.SYNCS 0x989680 ;  /* 0x009896800000895d */ /* 0x010fea0003900000 */
[----:B------:R-:W4:Y:S02]  /*b5f0*/  @!P0 SYNCS.PHASECHK.TRANS64 P0, [R3+URZ], R2 ;  /* 0x00000002030085a7 */ /* 0x000f24000800007f */
[----:B----4-:R-:W-:Y:S05]  /*b600*/  @!P0 BRA `(.L_x_1942) ;  /* 0xfffffffc00f08947 */ /* 0x010fea000383ffff */
[----:B------:R-:W-:Y:S05]  /*b610*/  BRA `(.L_x_1960) ;  /* 0xfffffff8008c7947 */ /* 0x000fea000383ffff */
.L_x_1961:
        /* <DEDUP_REMOVED lines=14> */
.L_x_3867:


//--------------------- .text._ZN7cutlass13device_kernelIN5flash11enable_sm90INS1_16FlashAttnBwdSm90INS1_25CollectiveMainloopBwdSm90ILi2ELi1ELi1EN4cute5tupleIJNS5_1CILi1EEES8_S8_EEENS6_IJNS7_ILi64EEENS7_ILi96EEENS7_ILi192EEEEEENS_6half_tEfNS_4arch4Sm90ELb0ELb1ELb0ELb1ELb1ELb0ELb1ELb0ELi3ELi1ELi1ELi1ELb0EEENS1_21CollectiveEpilogueBwdISD_SE_SG_Li384ELb1ELb1ELi3EEENS1_19SingleTileSchedulerILb1ELb0ELb0ELi96EEEEEEEEEvNT_6ParamsE --------------------------
	.section	.text._ZN7cutlass13device_kernelIN5flash11enable_sm90INS1_16FlashAttnBwdSm90INS1_25CollectiveMainloopBwdSm90ILi2ELi1ELi1EN4cute5tupleIJNS5_1CILi1EEES8_S8_EEENS6_IJNS7_ILi64EEENS7_ILi96EEENS7_ILi192EEEEEENS_6half_tEfNS_4arch4Sm90ELb0ELb1ELb0ELb1ELb1ELb0ELb1ELb0ELi3ELi1ELi1ELi1ELb0EEENS1_21CollectiveEpilogueBwdISD_SE_SG_Li384ELb1ELb1ELi3EEENS1_19SingleTileSchedulerILb1ELb0ELb0ELi96EEEEEEEEEvNT_6ParamsE,"ax",@progbits
	.align	128
.text._ZN7cutlass13device_kernelIN5flash11enable_sm90INS1_16FlashAttnBwdSm90INS1_25CollectiveMainloopBwdSm90ILi2ELi1ELi1EN4cute5tupleIJNS5_1CILi1EEES8_S8_EEENS6_IJNS7_ILi64EEENS7_ILi96EEENS7_ILi192EEEEEENS_6half_tEfNS_4arch4Sm90ELb0ELb1ELb0ELb1ELb1ELb0ELb1ELb0ELi3ELi1ELi1ELi1ELb0EEENS1_21CollectiveEpilogueBwdISD_SE_SG_Li384ELb1ELb1ELi3EEENS1_19SingleTileSchedulerILb1ELb0ELb0ELi96EEEEEEEEEvNT_6ParamsE:
        .type           _ZN7cutlass13device_kernelIN5flash11enable_sm90INS1_16FlashAttnBwdSm90INS1_25CollectiveMainloopBwdSm90ILi2ELi1ELi1EN4cute5tupleIJNS5_1CILi1EEES8_S8_EEENS6_IJNS7_ILi64EEENS7_ILi96EEENS7_ILi192EEEEEENS_6half_tEfNS_4arch4Sm90ELb0ELb1ELb0ELb1ELb1ELb0ELb1ELb0ELi3ELi1ELi1ELi1ELb0EEENS1_21CollectiveEpilogueBwdISD_SE_SG_Li384ELb1ELb1ELi3EEENS1_19SingleTileSchedulerILb1ELb0ELb0ELi96EEEEEEEEEvNT_6ParamsE,@function
        .size           _ZN7cutlass13device_kernelIN5flash11enable_sm90INS1_16FlashAttnBwdSm90INS1_25CollectiveMainloopBwdSm90ILi2ELi1ELi1EN4cute5tupleIJNS5_1CILi1EEES8_S8_EEENS6_IJNS7_ILi64EEENS7_ILi96EEENS7_ILi192EEEEEENS_6half_tEfNS_4arch4Sm90ELb0ELb1ELb0ELb1ELb1ELb0ELb1ELb0ELi3ELi1ELi1ELi1ELb0EEENS1_21CollectiveEpilogueBwdISD_SE_SG_Li384ELb1ELb1ELi3EEENS1_19SingleTileSchedulerILb1ELb0ELb0ELi96EEEEEEEEEvNT_6ParamsE,(.L_x_3868 - _ZN7cutlass13device_kernelIN5flash11enable_sm90INS1_16FlashAttnBwdSm90INS1_25CollectiveMainloopBwdSm90ILi2ELi1ELi1EN4cute5tupleIJNS5_1CILi1EEES8_S8_EEENS6_IJNS7_ILi64EEENS7_ILi96EEENS7_ILi192EEEEEENS_6half_tEfNS_4arch4Sm90ELb0ELb1ELb0ELb1ELb1ELb0ELb1ELb0ELi3ELi1ELi1ELi1ELb0EEENS1_21CollectiveEpilogueBwdISD_SE_SG_Li384ELb1ELb1ELi3EEENS1_19SingleTileSchedulerILb1ELb0ELb0ELi96EEEEEEEEEvNT_6ParamsE)
        .other          _ZN7cutlass13device_kernelIN5flash11enable_sm90INS1_16FlashAttnBwdSm90INS1_25CollectiveMainloopBwdSm90ILi2ELi1ELi1EN4cute5tupleIJNS5_1CILi1EEES8_S8_EEENS6_IJNS7_ILi64EEENS7_ILi96EEENS7_ILi192EEEEEENS_6half_tEfNS_4arch4Sm90ELb0ELb1ELb0ELb1ELb1ELb0ELb1ELb0ELi3ELi1ELi1ELi1ELb0EEENS1_21CollectiveEpilogueBwdISD_SE_SG_Li384ELb1ELb1ELi3EEENS1_19SingleTileSchedulerILb1ELb0ELb0ELi96EEEEEEEEEvNT_6ParamsE,@"STO_CUDA_ENTRY STV_DEFAULT"
_ZN7cutlass13device_kernelIN5flash11enable_sm90INS1_16FlashAttnBwdSm90INS1_25CollectiveMainloopBwdSm90ILi2ELi1ELi1EN4cute5tupleIJNS5_1CILi1EEES8_S8_EEENS6_IJNS7_ILi64EEENS7_ILi96EEENS7_ILi192EEEEEENS_6half_tEfNS_4arch4Sm90ELb0ELb1ELb0ELb1ELb1ELb0ELb1ELb0ELi3ELi1ELi1ELi1ELb0EEENS1_21CollectiveEpilogueBwdISD_SE_SG_Li384ELb1ELb1ELi3EEENS1_19SingleTileSchedulerILb1ELb0ELb0ELi96EEEEEEEEEvNT_6ParamsE:
        /* <DEDUP_REMOVED lines=23> */
.L_x_1963:
[----:B------:R-:W-:Y:S05]  /*0170*/  BSYNC B0 ;  /* 0x0000000000007941 */ /* 0x000fea0003800000 */
.L_x_1962:
        /* <DEDUP_REMOVED lines=37> */
.L_x_1964:
        /* <DEDUP_REMOVED lines=20> */
.L_x_1965:
[----:B------:R-:W-:Y:S01]  /*0510*/  PLOP3.LUT P0, PT, PT, PT, UP0, 0x80, 0x0 ;  /* 0x000000000000781c */ /* 0x000fe20003f0f008 */
[----:B------:R-:W-:Y:S01]  /*0520*/  NOP ;  /* 0x0000000000007918 */ /* 0x000fe20000000000 */
[----:B------:R-:W-:Y:S01]  /*0530*/  ULDC.64 UR46, c[0x0][0x208] ;  /* 0x00008200002e7ab9 */ /* 0x000fe20000000a00 */
[----:B------:R-:W-:Y:S01]  /*0540*/  BSSY B6, `(.L_x_1966) ;  /* 0x0000b9f000067945 */ /* 0x000fe20003800000 */
[----:B-12-4-:R-:W-:Y:S09]  /*0550*/  BAR.SYNC.DEFER_BLOCKING 0x0 ;  /* 0x0000000000007b1d */ /* 0x016ff20000010000 */
[----:B------:R-:W-:Y:S05]  /*0560*/  @!P0 BRA `(.L_x_1967) ;  /* 0x0000006400cc8947 */ /* 0x000fea0003800000 */
.L_x_1968:
        /* <DEDUP_REMOVED lines=21> */
.L_x_1969:
        /* <DEDUP_REMOVED lines=10> */
.L_x_1971:
[----:B------:R-:W2:Y:S02]  /*0760*/  LDC R0, c[0x0][0x8bc] ;  /* 0x00022f00ff007b82 */ /* 0x000ea40000000800 */
.L_x_1970:
        /* <DEDUP_REMOVED lines=15> */
.L_x_1973:
        /* <DEDUP_REMOVED lines=10> */
.L_x_1974:
        /* <DEDUP_REMOVED lines=8> */
.L_x_1975:
        /* <DEDUP_REMOVED lines=9> */
.L_x_1976:
        /* <DEDUP_REMOVED lines=22> */
.L_x_1977:
        /* <DEDUP_REMOVED lines=78> */
.L_x_1980:
        /* <DEDUP_REMOVED lines=15> */
.L_x_1979:
        /* <DEDUP_REMOVED lines=20> */
.L_x_1982:
        /* <DEDUP_REMOVED lines=15> */
.L_x_1981:
        /* <DEDUP_REMOVED lines=8> */
.L_x_2156:
        /* <DEDUP_REMOVED lines=19> */
.L_x_1984:
        /* <DEDUP_REMOVED lines=108> */
.L_x_2004:
[----:B------:R-:W-:-:S13]  /*1be0*/  ISETP.NE.AND P0, PT, R155, 0x3, PT ;  /* 0x000000039b00780c */ /* 0x000fda0003f05270 */
[----:B-1----:R-:W-:Y:S05]  /*1bf0*/  @!P0 BRA `(.L_x_1986) ;  /* 0x0000000000048947 */ /* 0x002fea0003800000 */
[----:B------:R-:W-:Y:S01]  /*1c00*/  BPT.TRAP 0x1 ;  /* 0x000000040000795c */ /* 0x000fe20000300000 */
.L_x_1986:
[----:B------:R-:W-:Y:S02]  /*1c10*/  LEA R3, R2, UR36, 0x3 ;  /* 0x0000002402037c11 */ /* 0x000fe4000f8e18ff */
[----:B------:R-:W-:-:S04]  /*1c20*/  SHF.L.U32 R12, R7, 0x1f, RZ ;  /* 0x0000001f070c7819 */ /* 0x000fc800000006ff */
[----:B------:R1:W2:Y:S01]  /*1c30*/  SYNCS.PHASECHK.TRANS64.TRYWAIT P1, [R3+URZ+0x36410], R12 ;  /* 0x0364100c030075a7 */ /* 0x0002a2000802017f */
[----:B------:R-:W-:Y:S05]  /*1c40*/  @!P0 BRA `(.L_x_1987) ;  /* 0x0000000000048947 */ /* 0x000fea0003800000 */
[----:B------:R-:W-:Y:S01]  /*1c50*/  BPT.TRAP 0x1 ;  /* 0x000000040000795c */ /* 0x000fe20000300000 */
.L_x_1987:
[----:B--2---:R-:W-:Y:S05]  /*1c60*/  @P1 BRA `(.L_x_1988) ;  /* 0x0000000000081947 */ /* 0x004fea0003800000 */
[----:B------:R-:W2:Y:S02]  /*1c70*/  SYNCS.PHASECHK.TRANS64.TRYWAIT P1, [R3+URZ+0x36410], R12 ;  /* 0x0364100c030075a7 */ /* 0x000ea4000802017f */
[----:B--2---:R-:W-:Y:S05]  /*1c80*/  @!P1 BRA `(.L_x_1989) ;  /* 0x000000a000e09947 */ /* 0x004fea0003800000 */
.L_x_1988:
        /* <DEDUP_REMOVED lines=103> */
.L_x_1990:
[----:B------:R-:W-:-:S04]  /*2300*/  SHF.L.U32 R13, R5, 0x1f, RZ ;  /* 0x0000001f050d7819 */ /* 0x000fc800000006ff */
[----:B------:R4:W1:Y:S01]  /*2310*/  SYNCS.PHASECHK.TRANS64.TRYWAIT P1, [UR36+0x36430], R13 ;  /* 0x0364300dff0075a7 */ /* 0x0008620008020164 */
[----:B------:R-:W-:Y:S05]  /*2320*/  @!P0 BRA `(.L_x_1991) ;  /* 0x0000000000048947 */ /* 0x000fea0003800000 */
[----:B------:R-:W-:Y:S01]  /*2330*/  BPT.TRAP 0x1 ;  /* 0x000000040000795c */ /* 0x000fe20000300000 */
.L_x_1991:
[----:B-1----:R-:W-:Y:S05]  /*2340*/  @P1 BRA `(.L_x_1992) ;  /* 0x0000000000081947 */ /* 0x002fea0003800000 */
[----:B------:R-:W1:Y:S02]  /*2350*/  SYNCS.PHASECHK.TRANS64.TRYWAIT P1, [UR36+0x36430], R13 ;  /* 0x0364300dff0075a7 */ /* 0x000e640008020164 */
[----:B-1----:R-:W-:Y:S05]  /*2360*/  @!P1 BRA `(.L_x_1993) ;  /* 0x0000009c003c9947 */ /* 0x002fea0003800000 */
.L_x_1992:
        /* <DEDUP_REMOVED lines=112> */
.L_x_1996:
[----:B------:R-:W-:-:S06]  /*2a70*/  UISETP.NE.AND UP0, UPT, UR42, 0x1, UPT ;  /* 0x000000012a00788c */ /* 0x000fcc000bf05270 */
[----:B------:R-:W-:-:S05]  /*2a80*/  PLOP3.LUT P1, PT, PT, PT, UP0, 0x80, 0x0 ;  /* 0x000000000000781c */ /* 0x000fca0003f2f008 */
[----:B------:R-:W-:-:S08]  /*2a90*/  @UP0 ULDC UR5, c[0x0][0x754] ;  /* 0x0001d50000050ab9 */ /* 0x000fd00000000800 */
[----:B------:R-:W-:Y:S01]  /*2aa0*/  @P1 IMAD.HI.U32 R12, R23, UR5, RZ ;  /* 0x00000005170c1c27 */ /* 0x000fe2000f8e00ff */
[----:B------:R-:W-:-:S04]  /*2ab0*/  @UP0 ULDC UR5, c[0x0][0x758] ;  /* 0x0001d60000050ab9 */ /* 0x000fc80000000800 */
[----:B------:R-:W-:-:S07]  /*2ac0*/  @P1 SHF.R.U32.HI R23, RZ, UR5, R12 ;  /* 0x00000005ff171c19 */ /* 0x000fce000801160c */
.L_x_1997:
[----:B------:R-:W-:Y:S05]  /*2ad0*/  BSYNC B0 ;  /* 0x0000000000007941 */ /* 0x000fea0003800000 */
.L_x_1995:
[----:B------:R-:W-:Y:S01]  /*2ae0*/  IMAD R23, R23, UR42, R18 ;  /* 0x0000002a17177c24 */ /* 0x000fe2000f8e0212 */
[----:B------:R-:W-:-:S04]  /*2af0*/  IADD3 R12, R15, UR4, R4 ;  /* 0x000000040f0c7c10 */ /* 0x000fc8000fffe004 */
[----:B------:R-:W-:Y:S02]  /*2b00*/  VIADDMNMX R13, R23, UR42, R13, PT ;  /* 0x0000002a170d7c46 */ /* 0x000fe4000b80010d */
[----:B------:R-:W-:-:S07]  /*2b10*/  VIMNMX R12, R12, R23, !PT ;  /* 0x000000170c0c7248 */ /* 0x000fce0007fe0100 */
.L_x_1994:
        /* <DEDUP_REMOVED lines=51> */
.L_x_2000:
[----:B------:R-:W-:-:S06]  /*2e50*/  UISETP.NE.AND UP0, UPT, UR42, 0x1, UPT ;  /* 0x000000012a00788c */ /* 0x000fcc000bf05270 */
[----:B------:R-:W-:-:S05]  /*2e60*/  PLOP3.LUT P6, PT, PT, PT, UP0, 0x80, 0x0 ;  /* 0x000000000000781c */ /* 0x000fca0003fcf008 */
[----:B------:R-:W-:-:S08]  /*2e70*/  @UP0 ULDC UR4, c[0x0][0x754] ;  /* 0x0001d50000040ab9 */ /* 0x000fd00000000800 */
[----:B------:R-:W-:Y:S01]  /*2e80*/  @P6 IMAD.HI.U32 R12, R13, UR4, RZ ;  /* 0x000000040d0c6c27 */ /* 0x000fe2000f8e00ff */
[----:B------:R-:W-:Y:S01]  /*2e90*/  PLOP3.LUT P6, PT, PT, PT, UP0, 0x80, 0x0 ;  /* 0x000000000000781c */ /* 0x000fe20003fcf008 */
[----:B------:R-:W-:-:S12]  /*2ea0*/  @UP0 ULDC UR4, c[0x0][0x758] ;  /* 0x0001d60000040ab9 */ /* 0x000fd80000000800 */
[----:B------:R-:W-:-:S07]  /*2eb0*/  @P6 SHF.R.U32.HI R13, RZ, UR4, R12 ;  /* 0x00000004ff0d6c19 */ /* 0x000fce000801160c */
.L_x_2001:
[----:B------:R-:W-:Y:S05]  /*2ec0*/  BSYNC B0 ;  /* 0x0000000000007941 */ /* 0x000fea0003800000 */
.L_x_1999:
[----:B------:R-:W-:-:S05]  /*2ed0*/  IMAD R13, R13, UR42, R18 ;  /* 0x0000002a0d0d7c24 */ /* 0x000fca000f8e0212 */
[----:B------:R-:W-:Y:S02]  /*2ee0*/  VIMNMX R14, R14, R13, !PT ;  /* 0x0000000d0e0e7248 */ /* 0x000fe40007fe0100 */
[----:B------:R-:W-:-:S07]  /*2ef0*/  VIADDMNMX R20, R13, UR42, R20, PT ;  /* 0x0000002a0d147c46 */ /* 0x000fce000b800114 */
.L_x_1998:
        /* <DEDUP_REMOVED lines=214> */
.L_x_2002:
        /* <DEDUP_REMOVED lines=59> */
.L_x_2003:
        /* <DEDUP_REMOVED lines=62> */
.L_x_1978:
        /* <DEDUP_REMOVED lines=128> */
.L_x_2006:
        /* <DEDUP_REMOVED lines=54> */
.L_x_2008:
[----:B------:R-:W-:Y:S05]  /*4f50*/  BSYNC B0 ;  /* 0x0000000000007941 */ /* 0x000fea0003800000 */
.L_x_2007:
        /* <DEDUP_REMOVED lines=15> */
.L_x_2010:
[----:B------:R-:W-:Y:S05]  /*5050*/  BSYNC B0 ;  /* 0x0000000000007941 */ /* 0x000fea0003800000 */
.L_x_2009:
        /* <DEDUP_REMOVED lines=18> */
.L_x_2012:
[----:B------:R-:W-:Y:S05]  /*5180*/  BSYNC B0 ;  /* 0x0000000000007941 */ /* 0x000fea0003800000 */
.L_x_2011:
        /* <DEDUP_REMOVED lines=17> */
.L_x_2014:
[----:B------:R-:W-:Y:S05]  /*52a0*/  BSYNC B0 ;  /* 0x0000000000007941 */ /* 0x000fea0003800000 */
.L_x_2013:
        /* <DEDUP_REMOVED lines=18> */
.L_x_2016:
[----:B------:R-:W-:Y:S05]  /*53d0*/  BSYNC B0 ;  /* 0x0000000000007941 */ /* 0x000fea0003800000 */
.L_x_2015:
        /* <DEDUP_REMOVED lines=19> */
.L_x_2018:
[----:B------:R-:W-:Y:S05]  /*5510*/  BSYNC B0 ;  /* 0x0000000000007941 */ /* 0x000fea0003800000 */
.L_x_2017:
        /* <DEDUP_REMOVED lines=26> */
.L_x_2020:
[----:B------:R-:W-:Y:S05]  /*56c0*/  BSYNC B0 ;  /* 0x0000000000007941 */ /* 0x000fea0003800000 */
.L_x_2019:
        /* <DEDUP_REMOVED lines=15> */
.L_x_2022:
[----:B------:R-:W-:Y:S05]  /*57c0*/  BSYNC B0 ;  /* 0x0000000000007941 */ /* 0x000fea0003800000 */
.L_x_2021:
        /* <DEDUP_REMOVED lines=15> */
.L_x_2024:
[----:B------:R-:W-:Y:S05]  /*58c0*/  BSYNC B0 ;  /* 0x0000000000007941 */ /* 0x000fea0003800000 */
.L_x_2023:
        /* <DEDUP_REMOVED lines=15> */
.L_x_2026:
[----:B------:R-:W-:Y:S05]  /*59c0*/  BSYNC B0 ;  /* 0x0000000000007941 */ /* 0x000fea0003800000 */
.L_x_2025:
        /* <DEDUP_REMOVED lines=15> */
.L_x_2028:
[----:B------:R-:W-:Y:S05]  /*5ac0*/  BSYNC B0 ;  /* 0x0000000000007941 */ /* 0x000fea0003800000 */
.L_x_2027:
        /* <DEDUP_REMOVED lines=15> */
.L_x_2005:
        /* <DEDUP_REMOVED lines=30> */
.L_x_2029:
        /* <DEDUP_REMOVED lines=45> */
.L_x_2031:
[----:B------:R-:W-:Y:S05]  /*6070*/  BSYNC B0 ;  /* 0x0000000000007941 */ /* 0x000fea0003800000 */
.L_x_2030:
        /* <DEDUP_REMOVED lines=16> */
.L_x_2033:
[----:B------:R-:W-:Y:S05]  /*6180*/  BSYNC B0 ;  /* 0x0000000000007941 */ /* 0x000fea0003800000 */
.L_x_2032:
        /* <DEDUP_REMOVED lines=16> */
.L_x_2035:
[----:B------:R-:W-:Y:S05]  /*6290*/  BSYNC B0 ;  /* 0x0000000000007941 */ /* 0x000fea0003800000 */
.L_x_2034:
        /* <DEDUP_REMOVED lines=17> */
.L_x_2037:
[----:B------:R-:W-:Y:S05]  /*63b0*/  BSYNC B0 ;  /* 0x0000000000007941 */ /* 0x000fea0003800000 */
.L_x_2036:
        /* <DEDUP_REMOVED lines=16> */
.L_x_2039:
[----:B------:R-:W-:Y:S05]  /*64c0*/  BSYNC B0 ;  /* 0x0000000000007941 */ /* 0x000fea0003800000 */
.L_x_2038:
        /* <DEDUP_REMOVED lines=20> */
.L_x_2041:
[----:B------:R-:W-:Y:S05]  /*6610*/  BSYNC B0 ;  /* 0x0000000000007941 */ /* 0x000fea0003800000 */
.L_x_2040:
        /* <DEDUP_REMOVED lines=24> */
.L_x_2043:
[----:B------:R-:W-:Y:S05]  /*67a0*/  BSYNC B0 ;  /* 0x0000000000007941 */ /* 0x000fea0003800000 */
.L_x_2042:
        /* <DEDUP_REMOVED lines=15> */
.L_x_2045:
[----:B------:R-:W-:Y:S05]  /*68a0*/  BSYNC B0 ;  /* 0x0000000000007941 */ /* 0x000fea0003800000 */
.L_x_2044:
        /* <DEDUP_REMOVED lines=15> */
.L_x_2047:
[----:B------:R-:W-:Y:S05]  /*69a0*/  BSYNC B0 ;  /* 0x0000000000007941 */ /* 0x000fea0003800000 */
.L_x_2046:
        /* <DEDUP_REMOVED lines=15> */
.L_x_2049:
[----:B------:R-:W-:Y:S05]  /*6aa0*/  BSYNC B0 ;  /* 0x0000000000007941 */ /* 0x000fea0003800000 */
.L_x_2048:
        /* <DEDUP_REMOVED lines=15> */
.L_x_2051:
[----:B------:R-:W-:Y:S05]  /*6ba0*/  BSYNC B0 ;  /* 0x0000000000007941 */ /* 0x000fea0003800000 */
.L_x_2050:
        /* <DEDUP_REMOVED lines=15> */
.L_x_1967:
        /* <DEDUP_REMOVED lines=21> */
.L_x_2053:
        /* <DEDUP_REMOVED lines=13> */
.L_x_2055:
[----:B------:R-:W-:-:S05]  /*6ec0*/  ULDC UR4, c[0x0][0x8bc] ;  /* 0x00022f0000047ab9 */ /* 0x000fca0000000800 */
.L_x_2054:
        /* <DEDUP_REMOVED lines=26> */
[----:B------:R-:W-:Y:S01]  /*7070*/  ULDC UR10, c[0x0][0x280] ;  /* 0x0000a000000a7ab9 */ /* 0x000fe20000000800 */
[----:B-1----:R-:W-:-:S11]  /*7080*/  USHF.R.S32.HI UR16, URZ, 0x1f, UR7 ;  /* 0x0000001f3f107899 */ /* 0x002fd60008011407 */
[----:B--2---:R-:W-:Y:S02]  /*7090*/  @P0 R2UR UR4, R0 ;  /* 0x00000000000402ca */ /* 0x004fe400000e0000 */
[----:B------:R-:W-:-:S04]  /*70a0*/  ISETP.NE.U32.AND P0, PT, RZ, UR8, PT ;  /* 0x00000008ff007c0c */ /* 0x000fc8000bf05070 */
        /* <DEDUP_REMOVED lines=14> */
.L_x_2056:
        /* <DEDUP_REMOVED lines=13> */
.L_x_2057:
        /* <DEDUP_REMOVED lines=12> */
.L_x_2058:
[----:B------:R-:W-:Y:S01]  /*7320*/  UIADD3 UR8, -UR12, UR10, UR6 ;  /* 0x0000000a0c087290 */ /* 0x000fe2000fffe106 */
[----:B------:R-:W-:Y:S01]  /*7330*/  ISETP.LE.AND P0, PT, RZ, UR22, PT ;  /* 0x00000016ff007c0c */ /* 0x000fe2000bf03270 */
[----:B------:R-:W-:Y:S01]  /*7340*/  ULDC UR9, c[0x0][0x74c] ;  /* 0x0001d30000097ab9 */ /* 0x000fe20000000800 */
[----:B------:R-:W-:Y:S01]  /*7350*/  ULDC UR20, c[0x0][0x288] ;  /* 0x0000a20000147ab9 */ /* 0x000fe20000000800 */
[----:B------:R-:W-:Y:S02]  /*7360*/  UIADD3 UR9, UR8, -UR9, URZ ;  /* 0x8000000908097290 */ /* 0x000fe4000fffe03f */
[----:B------:R-:W-:Y:S02]  /*7370*/  UIADD3 UR8, UR10, 0x3f, URZ ;  /* 0x0000003f0a087890 */ /* 0x000fe4000fffe03f */
[----:B------:R-:W-:Y:S02]  /*7380*/  USHF.R.S32.HI UR11, URZ, 0x1f, UR9 ;  /* 0x0000001f3f0b7899 */ /* 0x000fe40008011409 */
[----:B------:R-:W-:-:S02]  /*7390*/  USHF.R.S32.HI UR15, URZ, 0x1f, UR14 ;  /* 0x0000001f3f0f7899 */ /* 0x000fc4000801140e */
[----:B------:R-:W-:Y:S02]  /*73a0*/  ULEA.HI UR11, UR11, UR9, URZ, 0x6 ;  /* 0x000000090b0b7291 */ /* 0x000fe4000f8f303f */
[----:B------:R-:W-:Y:S02]  /*73b0*/  USHF.R.S32.HI UR9, URZ, 0x1f, UR8 ;  /* 0x0000001f3f097899 */ /* 0x000fe40008011408 */
[----:B------:R-:W-:Y:S02]  /*73c0*/  USHF.R.S32.HI UR11, URZ, 0x6, UR11 ;  /* 0x000000063f0b7899 */ /* 0x000fe4000801140b */
[----:B------:R-:W-:Y:S02]  /*73d0*/  ULEA.HI UR8, UR9, UR8, URZ, 0x6 ;  /* 0x0000000809087291 */ /* 0x000fe4000f8f303f */
[----:B------:R-:W-:Y:S02]  /*73e0*/  UISETP.LT.AND UP1, UPT, URZ, UR11, UPT ;  /* 0x0000000b3f00728c */ /* 0x000fe4000bf21270 */
[----:B------:R-:W-:-:S02]  /*73f0*/  USHF.R.S32.HI UR8, URZ, 0x6, UR8 ;  /* 0x000000063f087899 */ /* 0x000fc40008011408 */
[----:B------:R-:W-:Y:S02]  /*7400*/  USEL UR13, UR14, URZ, !UP0 ;  /* 0x0000003f0e0d7287 */ /* 0x000fe4000c000000 */
[----:B------:R-:W-:Y:S02]  /*7410*/  USEL UR9, URZ, UR11, !UP1 ;  /* 0x0000000b3f097287 */ /* 0x000fe4000c800000 */
[----:B------:R-:W-:Y:S01]  /*7420*/  UIMAD UR14, UR14, UR20, URZ ;  /* 0x000000140e0e72a4 */ /* 0x000fe2000f8e023f */
[----:B------:R-:W-:Y:S01]  /*7430*/  UMOV UR11, UR8 ;  /* 0x00000008000b7c82 */ /* 0x000fe20008000000 */
[----:B------:R-:W-:Y:S10]  /*7440*/  @!P0 BRA `(.L_x_2059) ;  /* 0x0000000000208947 */ /* 0x000ff40003800000 */
[----:B------:R-:W-:-:S03]  /*7450*/  UIADD3 UR6, UR6, 0x9f, UR10 ;  /* 0x0000009f06067890 */ /* 0x000fc6000fffe00a */
[----:B------:R-:W-:Y:S02]  /*7460*/  ULDC UR10, c[0x0][0x748] ;  /* 0x0001d200000a7ab9 */ /* 0x000fe40000000800 */
[----:B------:R-:W-:-:S04]  /*7470*/  UIADD3 UR6, UR6, UR10, -UR12 ;  /* 0x0000000a06067290 */ /* 0x000fc8000fffe80c */
[----:B------:R-:W-:-:S04]  /*7480*/  USHF.R.S32.HI UR10, URZ, 0x1f, UR6 ;  /* 0x0000001f3f0a7899 */ /* 0x000fc80008011406 */
[----:B------:R-:W-:-:S04]  /*7490*/  ULEA.HI UR10, UR10, UR6, URZ, 0x6 ;  /* 0x000000060a0a7291 */ /* 0x000fc8000f8f303f */
[----:B------:R-:W-:-:S04]  /*74a0*/  USHF.R.S32.HI UR10, URZ, 0x6, UR10 ;  /* 0x000000063f0a7899 */ /* 0x000fc8000801140a */
[----:B------:R-:W-:-:S04]  /*74b0*/  UISETP.LT.AND UP1, UPT, UR8, UR10, UPT ;  /* 0x0000000a0800728c */ /* 0x000fc8000bf21270 */
[----:B------:R-:W-:-:S12]  /*74c0*/  USEL UR11, UR8, UR10, UP1 ;  /* 0x0000000a080b7287 */ /* 0x000fd80008800000 */
.L_x_2059:
[----:B------:R-:W-:Y:S02]  /*74d0*/  UISETP.GT.AND UP1, UPT, UR11, UR9, UPT ;  /* 0x000000090b00728c */ /* 0x000fe4000bf24270 */
[----:B------:R-:W-:Y:S02]  /*74e0*/  USEL UR21, UR15, URZ, !UP0 ;  /* 0x0000003f0f157287 */ /* 0x000fe4000c000000 */
[----:B------:R-:W-:Y:S02]  /*74f0*/  UIADD3 UR23, UP0, UR14, UR7, URZ ;  /* 0x000000070e177290 */ /* 0x000fe4000ff1e03f */
[----:B------:R-:W-:Y:S02]  /*7500*/  PLOP3.LUT P1, PT, PT, PT, UP1, 0x80, 0x0 ;  /* 0x000000000000781c */ /* 0x000fe40003f2f018 */
[----:B------:R-:W-:Y:S01]  /*7510*/  ELECT P0, URZ, PT ;  /* 0x00000000003f782f */ /* 0x000fe20003800000 */
[----:B------:R-:W-:-:S10]  /*7520*/  ULEA.HI.X.SX32 UR10, UR14, UR16, 0x1, UP0 ;  /* 0x000000100e0a7291 */ /* 0x000fd400080f0e3f */
[----:B------:R-:W-:Y:S05]  /*7530*/  @!P1 BRA `(.L_x_2060) ;  /* 0x00000014008c9947 */ /* 0x000fea0003800000 */
[----:B------:R-:W-:Y:S01]  /*7540*/  ULDC.64 UR18, c[0x0][0x2d8] ;  /* 0x0000b60000127ab9 */ /* 0x000fe20000000a00 */
[----:B------:R-:W1:Y:S01]  /*7550*/  S2R R0, SR_TID.X ;  /* 0x0000000000007919 */ /* 0x000e620000002100 */
[----:B------:R-:W-:Y:S02]  /*7560*/  UIMAD UR6, UR16, UR18, URZ ;  /* 0x00000012100672a4 */ /* 0x000fe4000f8e023f */
[----:B------:R-:W-:Y:S02]  /*7570*/  UIMAD.WIDE.U32 UR14, UR7, UR18, URZ ;  /* 0x00000012070e72a5 */ /* 0x000fe4000f8e003f */
[----:B------:R-:W-:Y:S02]  /*7580*/  UIMAD UR19, UR7, UR19, UR6 ;  /* 0x00000013071372a4 */ /* 0x000fe4000f8e0206 */
[----:B------:R-:W-:Y:S02]  /*7590*/  UIADD3 UR7, -UR9, UR11, URZ ;  /* 0x0000000b09077290 */ /* 0x000fe4000fffe13f */
[----:B------:R-:W-:-:S02]  /*75a0*/  UIADD3 UR6, UP0, UR4, UR14, URZ ;  /* 0x0000000e04067290 */ /* 0x000fc4000ff1e03f */
[----:B------:R-:W-:Y:S02]  /*75b0*/  UIADD3 UR19, UR15, UR19, URZ ;  /* 0x000000130f137290 */ /* 0x000fe4000fffe03f */
[----:B------:R-:W-:Y:S02]  /*75c0*/  ULOP3.LUT UR12, UR7, 0x1, URZ, 0xc0, !UPT ;  /* 0x00000001070c7892 */ /* 0x000fe4000f8ec03f */
[----:B------:R-:W-:Y:S02]  /*75d0*/  UIADD3.X UR7, UR5, UR19, URZ, UP0, !UPT ;  /* 0x0000001305077290 */ /* 0x000fe400087fe43f */
[----:B------:R-:W-:Y:S01]  /*75e0*/  UISETP.NE.U32.AND UP0, UPT, UR12, 0x1, UPT ;  /* 0x000000010c00788c */ /* 0x000fe2000bf05070 */
[----:B------:R-:W-:Y:S02]  /*75f0*/  ULDC.64 UR16, c[0x0][0x2e0] ;  /* 0x0000b80000107ab9 */ /* 0x000fe40000000a00 */
[----:B------:R-:W-:-:S03]  /*7600*/  UIMAD UR18, UR21, UR16, URZ ;  /* 0x00000010151272a4 */ /* 0x000fc6000f8e023f */
[----:B------:R-:W-:Y:S01]  /*7610*/  PLOP3.LUT P1, PT, PT, PT, UP0, 0x80, 0x0 ;  /* 0x000000000000781c */ /* 0x000fe20003f2f008 */
[----:B------:R-:W-:Y:S02]  /*7620*/  UIMAD.WIDE.U32 UR6, UR13, UR16, UR6 ;  /* 0x000000100d0672a5 */ /* 0x000fe4000f8e0006 */
[----:B------:R-:W-:Y:S01]  /*7630*/  UIMAD UR17, UR13, UR17, UR18 ;  /* 0x000000110d1172a4 */ /* 0x000fe2000f8e0212 */
[----:B------:R-:W-:Y:S02]  /*7640*/  ULDC UR21, c[0x0][0x760] ;  /* 0x0001d80000157ab9 */ /* 0x000fe40000000800 */
[----:B------:R-:W-:Y:S02]  /*7650*/  UIMAD UR12, UR20, UR21, URZ ;  /* 0x00000015140c72a4 */ /* 0x000fe4000f8e023f */
[----:B------:R-:W-:Y:S01]  /*7660*/  UIADD3 UR24, UR7, UR17, URZ ;  /* 0x0000001107187290 */ /* 0x000fe2000fffe03f */
[----:B-1----:R-:W-:-:S04]  /*7670*/  LOP3.LUT R9, R0, 0x1f, RZ, 0xc0, !PT ;  /* 0x0000001f00097812 */ /* 0x002fc800078ec0ff */
[----:B------:R-:W-:Y:S07]  /*7680*/  @P1 BRA `(.L_x_2061) ;  /* 0x0000000400d01947 */ /* 0x000fee0003800000 */
        /* <DEDUP_REMOVED lines=11> */
.L_x_2064:
[----:B------:R-:W2:Y:S04]  /*7740*/  LDG.E.STRONG.GPU R0, desc[UR46][R2.64] ;  /* 0x0000002e02007981 */ /* 0x000ea8000c1ef900 */
[----:B--2---:R-:W-:Y:S01]  /*7750*/  CCTL.IVALL ;  /* 0x00000000ff00798f */ /* 0x004fe20002000000 */
[----:B------:R-:W-:Y:S05]  /*7760*/  YIELD ;  /* 0x0000000000007946 */ /* 0x000fea0003800000 */
[----:B------:R-:W-:-:S13]  /*7770*/  ISETP.NE.AND P1, PT, R0, UR22, PT ;  /* 0x0000001600007c0c */ /* 0x000fda000bf25270 */
[----:B------:R-:W-:Y:S05]  /*7780*/  @P1 BRA `(.L_x_2064) ;  /* 0xfffffffc00ec1947 */ /* 0x000fea000383ffff */
.L_x_2063:
[----:B------:R-:W-:Y:S05]  /*7790*/  BSYNC B0 ;  /* 0x0000000000007941 */ /* 0x000fea0003800000 */
.L_x_2062:
[----:B------:R-:W-:-:S03]  /*77a0*/  UMOV UR18, 0xffffffff ;  /* 0xffffffff00127882 */ /* 0x000fc60000000000 */
[----:B------:R-:W-:Y:S05]  /*77b0*/  BRA.DIV UR18, `(.L_x_2065) ;  /* 0x0000004a123c7947 */ /* 0x000fea000b800000 */
[----:B------:R-:W-:Y:S01]  /*77c0*/  NOP ;  /* 0x0000000000007918 */ /* 0x000fe20000000000 */
.L_x_2159:
        /* <DEDUP_REMOVED lines=22> */
.L_x_2067:
[----:B------:R-:W-:Y:S05]  /*7930*/  BSYNC B0 ;  /* 0x0000000000007941 */ /* 0x000fea0003800000 */
.L_x_2066:
[----:B------:R-:W-:Y:S06]  /*7940*/  BAR.SYNC.DEFER_BLOCKING 0xe, 0xa0 ;  /* 0x0382800000007b1d */ /* 0x000fec0000010000 */
[----:B------:R-:W-:Y:S04]  /*7950*/  BSSY B0, `(.L_x_2068) ;  /* 0x0000012000007945 */ /* 0x000fe80003800000 */
[----:B------:R-:W-:Y:S05]  /*7960*/  @!P0 BRA `(.L_x_2069) ;  /* 0x0000000000408947 */ /* 0x000fea0003800000 */
[----:B------:R-:W1:Y:S01]  /*7970*/  S2UR UR26, SR_CgaCtaId ;  /* 0x00000000001a79c3 */ /* 0x000e620000008800 */
[----:B------:R-:W-:Y:S01]  /*7980*/  R2UR UR18, R8 ;  /* 0x00000000081272ca */ /* 0x000fe200000e0000 */
[----:B------:R-:W-:Y:S01]  /*7990*/  UMOV UR25, 0x400 ;  /* 0x0000040000197882 */ /* 0x000fe20000000000 */
[----:B------:R-:W-:-:S11]  /*79a0*/  ULDC.64 UR20, c[0x0][0x2c0] ;  /* 0x0000b00000147ab9 */ /* 0x000fd60000000a00 */
[----:B------:R-:W-:-:S04]  /*79b0*/  UIADD3 UR18, UR18, 0x1000, URZ ;  /* 0x0000100012127890 */ /* 0x000fc8000fffe03f */
[----:B------:R-:W-:-:S04]  /*79c0*/  UIADD3 UR27, UP0, UR18, UR6, URZ ;  /* 0x00000006121b7290 */ /* 0x000fc8000ff1e03f */
[----:B------:R-:W-:Y:S02]  /*79d0*/  ULEA.HI.X.SX32 UR18, UR18, UR24, 0x1, UP0 ;  /* 0x0000001812127291 */ /* 0x000fe400080f0e3f */
[----:B-1----:R-:W-:Y:S02]  /*79e0*/  ULEA UR25, UR26, UR25, 0x18 ;  /* 0x000000191a197291 */ /* 0x002fe4000f8ec03f */
[----:B------:R-:W-:Y:S02]  /*79f0*/  ULEA UR20, UP0, UR27, UR20, 0x2 ;  /* 0x000000141b147291 */ /* 0x000fe4000f80103f */
[----:B------:R-:W-:Y:S02]  /*7a00*/  UIADD3 UR25, UR25, 0x16000, URZ ;  /* 0x0001600019197890 */ /* 0x000fe4000fffe03f */
[----:B------:R-:W-:Y:S01]  /*7a10*/  ULEA.HI.X UR21, UR27, UR21, UR18, 0x2, UP0 ;  /* 0x000000151b157291 */ /* 0x000fe200080f1412 */
[----:B------:R-:W-:Y:S02]  /*7a20*/  UMOV UR26, 0x0 ;  /* 0x00000000001a7882 */ /* 0x000fe40000000000 */
[----:B------:R-:W-:Y:S01]  /*7a30*/  UMOV UR18, 0x400 ;  /* 0x0000040000127882 */ /* 0x000fe20000000000 */
[----:B------:R-:W-:-:S05]  /*7a40*/  UMOV UR27, 0x14f00000 ;  /* 0x14f00000001b7882 */ /* 0x000fca0000000000 */
[----:B------:R1:W-:Y:S02]  /*7a50*/  UBLKRED.G.S.ADD.F32.RN [UR20], [UR25], UR18, desc[UR26] ;  /* 0x00001a14190073bb */ /* 0x0003e400080a1412 */
[----:B-1----:R0:W-:Y:S02]  /*7a60*/  UTMACMDFLUSH ;  /* 0x00000000000079b7 */ /* 0x0021e40000000000 */
.L_x_2069:
[----:B------:R-:W-:Y:S05]  /*7a70*/  BSYNC B0 ;  /* 0x0000000000007941 */ /* 0x000fea0003800000 */
.L_x_2068:
        /* <DEDUP_REMOVED lines=17> */
[----:B------:R1:W-:Y:S01]  /*7b90*/  UBLKRED.G.S.ADD.F32.RN [UR20], [UR25], UR18, desc[UR26] ;  /* 0x00001a14190073bb */ /* 0x0003e200080a1412 */
[----:B------:R0:W-:Y:S01]  /*7ba0*/  UTMACMDFLUSH ;  /* 0x00000000000079b7 */ /* 0x0001e20000000000 */
[----:B-1----:R-:W-:-:S04]  /*7bb0*/  DEPBAR.LE SB0, 0x2 ;  /* 0x000080800000791a */ /* 0x002fc80000000000 */
.L_x_2071:
[----:B------:R-:W-:Y:S05]  /*7bc0*/  BSYNC B0 ;  /* 0x0000000000007941 */ /* 0x000fea0003800000 */
.L_x_2070:
[----:B------:R-:W-:Y:S06]  /*7bd0*/  BAR.ARV 0xa, 0xa0 ;  /* 0x0282800000007b1d */ /* 0x000fec0000002000 */
[----:B------:R-:W-:Y:S04]  /*7be0*/  BSSY B0, `(.L_x_2072) ;  /* 0x0000003000007945 */ /* 0x000fe80003800000 */
[----:B------:R-:W-:Y:S05]  /*7bf0*/  @!P0 BRA `(.L_x_2073) ;  /* 0x0000000000048947 */ /* 0x000fea0003800000 */
[----:B------:R-:W-:-:S04]  /*7c00*/  DEPBAR.LE SB0, 0x1 ;  /* 0x000080400000791a */ /* 0x000fc80000000000 */
.L_x_2073:
[----:B------:R-:W-:Y:S05]  /*7c10*/  BSYNC B0 ;  /* 0x0000000000007941 */ /* 0x000fea0003800000 */
.L_x_2072:
[----:B------:R-:W-:Y:S06]  /*7c20*/  BAR.ARV 0xb, 0xa0 ;  /* 0x02c2800000007b1d */ /* 0x000fec0000002000 */
[----:B------:R-:W-:Y:S04]  /*7c30*/  BSSY B0, `(.L_x_2074) ;  /* 0x0000003000007945 */ /* 0x000fe80003800000 */
[----:B------:R-:W-:Y:S05]  /*7c40*/  @!P0 BRA `(.L_x_2075) ;  /* 0x0000000000048947 */ /* 0x000fea0003800000 */
[----:B------:R-:W-:-:S04]  /*7c50*/  DEPBAR.LE SB0, 0x0 ;  /* 0x000080000000791a */ /* 0x000fc80000000000 */
.L_x_2075:
[----:B------:R-:W-:Y:S05]  /*7c60*/  BSYNC B0 ;  /* 0x0000000000007941 */ /* 0x000fea0003800000 */
.L_x_2074:
        /* <DEDUP_REMOVED lines=19> */
.L_x_2077:
[----:B------:R-:W-:Y:S05]  /*7da0*/  BSYNC B0 ;  /* 0x0000000000007941 */ /* 0x000fea0003800000 */
.L_x_2076:
[----:B------:R-:W-:Y:S01]  /*7db0*/  UIADD3 UR18, UR9, 0x1, URZ ;  /* 0x0000000109127890 */ /* 0x000fe2000fffe03f */
[----:B------:R-:W-:Y:S11]  /*7dc0*/  BRA `(.L_x_2078) ;  /* 0x0000000000047947 */ /* 0x000ff60003800000 */
.L_x_2061:
[----:B------:R-:W-:-:S05]  /*7dd0*/  UMOV UR18, UR9 ;  /* 0x0000000900127c82 */ /* 0x000fca0008000000 */
.L_x_2078:
[----:B------:R-:W-:-:S04]  /*7de0*/  UIADD3 UR9, UR9, 0x1, URZ ;  /* 0x0000000109097890 */ /* 0x000fc8000fffe03f */
[----:B------:R-:W-:-:S03]  /*7df0*/  UISETP.NE.AND UP0, UPT, UR11, UR9, UPT ;  /* 0x000000090b00728c */ /* 0x000fc6000bf05270 */
[----:B------:R-:W-:-:S03]  /*7e00*/  UMOV UR9, UR18 ;  /* 0x0000001200097c82 */ /* 0x000fc60008000000 */
[----:B------:R-:W-:-:S13]  /*7e10*/  PLOP3.LUT P1, PT, PT, PT, UP0, 0x80, 0x0 ;  /* 0x000000000000781c */ /* 0x000fda0003f2f008 */
[----:B------:R-:W-:Y:S05]  /*7e20*/  @!P1 BRA `(.L_x_2060) ;  /* 0x0000000c00509947 */ /* 0x000fea0003800000 */
[----:B------:R-:W-:Y:S01]  /*7e30*/  UMOV UR15, UR19 ;  /* 0x00000013000f7c82 */ /* 0x000fe20008000000 */
[----:B------:R-:W-:Y:S01]  /*7e40*/  ULDC.64 UR26, c[0x0][0x2c0] ;  /* 0x0000b000001a7ab9 */ /* 0x000fe20000000a00 */
[----:B------:R-:W-:Y:S01]  /*7e50*/  UIMAD.WIDE.U32 UR14, UR13, UR16, UR14 ;  /* 0x000000100d0e72a5 */ /* 0x000fe2000f8e000e */
[----:B------:R-:W-:-:S03]  /*7e60*/  UMOV UR9, UR18 ;  /* 0x0000001200097c82 */ /* 0x000fc60008000000 */
[----:B------:R-:W-:-:S04]  /*7e70*/  UIADD3 UR21, UP0, UR4, UR14, URZ ;  /* 0x0000000e04157290 */ /* 0x000fc8000ff1e03f */
[----:B------:R-:W-:Y:S02]  /*7e80*/  UIADD3.X UR4, UR5, UR17, UR15, UP0, !UPT ;  /* 0x0000001105047290 */ /* 0x000fe400087fe40f */
[----:B------:R-:W-:-:S04]  /*7e90*/  ULEA UR20, UP0, UR21, UR26, 0x2 ;  /* 0x0000001a15147291 */ /* 0x000fc8000f80103f */
[----:B------:R-:W-:Y:S02]  /*7ea0*/  ULEA.HI.X UR21, UR21, UR27, UR4, 0x2, UP0 ;  /* 0x0000001b15157291 */ /* 0x000fe400080f1404 */
[----:B------:R-:W-:Y:S01]  /*7eb0*/  UIADD3 UR20, UP0, UR20, 0x4000, URZ ;  /* 0x0000400014147890 */ /* 0x000fe2000ff1e03f */
[----:B------:R-:W-:-:S03]  /*7ec0*/  UMOV UR4, URZ ;  /* 0x0000003f00047c82 */ /* 0x000fc60008000000 */
[----:B------:R-:W-:-:S12]  /*7ed0*/  UIADD3.X UR21, URZ, UR21, URZ, UP0, !UPT ;  /* 0x000000153f157290 */ /* 0x000fd800087fe43f */
.L_x_2111:
        /* <DEDUP_REMOVED lines=11> */
.L_x_2081:
[----:B------:R-:W2:Y:S04]  /*7f90*/  LDG.E.STRONG.GPU R0, desc[UR46][R2.64] ;  /* 0x0000002e02007981 */ /* 0x000ea8000c1ef900 */
[----:B--2---:R-:W-:Y:S01]  /*7fa0*/  CCTL.IVALL ;  /* 0x00000000ff00798f */ /* 0x004fe20002000000 */
[----:B------:R-:W-:Y:S05]  /*7fb0*/  YIELD ;  /* 0x0000000000007946 */ /* 0x000fea0003800000 */
[----:B------:R-:W-:-:S13]  /*7fc0*/  ISETP.NE.AND P1, PT, R0, UR22, PT ;  /* 0x0000001600007c0c */ /* 0x000fda000bf25270 */
[----:B------:R-:W-:Y:S05]  /*7fd0*/  @P1 BRA `(.L_x_2081) ;  /* 0xfffffffc00ec1947 */ /* 0x000fea000383ffff */
.L_x_2080:
[----:B------:R-:W-:Y:S05]  /*7fe0*/  BSYNC B0 ;  /* 0x0000000000007941 */ /* 0x000fea0003800000 */
.L_x_2079:
[----:B------:R-:W-:-:S03]  /*7ff0*/  UMOV UR13, 0xffffffff ;  /* 0xffffffff000d7882 */ /* 0x000fc60000000000 */
[----:B------:R-:W-:Y:S05]  /*8000*/  BRA.DIV UR13, `(.L_x_2082) ;  /* 0x000000420d447947 */ /* 0x000fea000b800000 */
[----:B------:R-:W-:Y:S01]  /*8010*/  NOP ;  /* 0x0000000000007918 */ /* 0x000fe20000000000 */
.L_x_2162:
        /* <DEDUP_REMOVED lines=9> */
[----:B------:R-:W-:-:S03]  /*80b0*/  UMOV UR27, 0x14f00000 ;  /* 0x14f00000001b7882 */ /* 0x000fc60000000000 */
[----:B------:R-:W-:Y:S02]  /*80c0*/  ULEA.HI.X.SX32 UR13, UR13, UR24, 0x1, UP0 ;  /* 0x000000180d0d7291 */ /* 0x000fe400080f0e3f */
[----:B------:R-:W-:-:S04]  /*80d0*/  ULEA UR16, UP0, UR26, UR16, 0x2 ;  /* 0x000000101a107291 */ /* 0x000fc8000f80103f */
[----:B------:R-:W-:-:S03]  /*80e0*/  ULEA.HI.X UR17, UR26, UR17, UR13, 0x2, UP0 ;  /* 0x000000111a117291 */ /* 0x000fc600080f140d */
[----:B------:R-:W-:Y:S01]  /*80f0*/  UMOV UR13, 0x400 ;  /* 0x00000400000d7882 */ /* 0x000fe20000000000 */
[----:B------:R-:W-:Y:S01]  /*8100*/  UMOV UR26, 0x0 ;  /* 0x00000000001a7882 */ /* 0x000fe20000000000 */
[----:B-1----:R-:W-:-:S04]  /*8110*/  ULEA UR19, UR25, UR19, 0x18 ;  /* 0x0000001319137291 */ /* 0x002fc8000f8ec03f */
[----:B------:R-:W-:-:S09]  /*8120*/  UIADD3 UR19, UR19, 0x12000, URZ ;  /* 0x0001200013137890 */ /* 0x000fd2000fffe03f */
[----:B------:R1:W-:Y:S02]  /*8130*/  UBLKRED.G.S.ADD.F32.RN [UR16], [UR19], UR13, desc[UR26] ;  /* 0x00001a10130073bb */ /* 0x0003e400080a140d */
[----:B-1----:R0:W-:Y:S02]  /*8140*/  UTMACMDFLUSH ;  /* 0x00000000000079b7 */ /* 0x0021e40000000000 */
.L_x_2084:
[----:B------:R-:W-:Y:S05]  /*8150*/  BSYNC B0 ;  /* 0x0000000000007941 */ /* 0x000fea0003800000 */
.L_x_2083:
        /* <DEDUP_REMOVED lines=14> */
.L_x_2086:
[----:B------:R-:W-:Y:S05]  /*8240*/  BSYNC B0 ;  /* 0x0000000000007941 */ /* 0x000fea0003800000 */
.L_x_2085:
        /* <DEDUP_REMOVED lines=15> */
.L_x_2088:
[----:B------:R-:W-:Y:S05]  /*8340*/  BSYNC B0 ;  /* 0x0000000000007941 */ /* 0x000fea0003800000 */
.L_x_2087:
[----:B------:R-:W-:Y:S06]  /*8350*/  BAR.ARV 0xa, 0xa0 ;  /* 0x0282800000007b1d */ /* 0x000fec0000002000 */
[----:B------:R-:W-:Y:S04]  /*8360*/  BSSY B0, `(.L_x_2089) ;  /* 0x0000003000007945 */ /* 0x000fe80003800000 */
[----:B------:R-:W-:Y:S05]  /*8370*/  @!P0 BRA `(.L_x_2090) ;  /* 0x0000000000048947 */ /* 0x000fea0003800000 */
[----:B------:R-:W-:-:S04]  /*8380*/  DEPBAR.LE SB0, 0x1 ;  /* 0x000080400000791a */ /* 0x000fc80000000000 */
.L_x_2090:
[----:B------:R-:W-:Y:S05]  /*8390*/  BSYNC B0 ;  /* 0x0000000000007941 */ /* 0x000fea0003800000 */
.L_x_2089:
[----:B------:R-:W-:Y:S06]  /*83a0*/  BAR.ARV 0xb, 0xa0 ;  /* 0x02c2800000007b1d */ /* 0x000fec0000002000 */
[----:B------:R-:W-:Y:S04]  /*83b0*/  BSSY B0, `(.L_x_2091) ;  /* 0x0000003000007945 */ /* 0x000fe80003800000 */
[----:B------:R-:W-:Y:S05]  /*83c0*/  @!P0 BRA `(.L_x_2092) ;  /* 0x0000000000048947 */ /* 0x000fea0003800000 */
[----:B------:R-:W-:-:S04]  /*83d0*/  DEPBAR.LE SB0, 0x0 ;  /* 0x000080000000791a */ /* 0x000fc80000000000 */
.L_x_2092:
[----:B------:R-:W-:Y:S05]  /*83e0*/  BSYNC B0 ;  /* 0x0000000000007941 */ /* 0x000fea0003800000 */
.L_x_2091:
        /* <DEDUP_REMOVED lines=19> */
.L_x_2094:
[----:B------:R-:W-:Y:S05]  /*8520*/  BSYNC B0 ;  /* 0x0000000000007941 */ /* 0x000fea0003800000 */
.L_x_2093:
        /* <DEDUP_REMOVED lines=9> */
.L_x_2097:
[----:B------:R-:W2:Y:S04]  /*85c0*/  LDG.E.STRONG.GPU R0, desc[UR46][R2.64] ;  /* 0x0000002e02007981 */ /* 0x000ea8000c1ef900 */
[----:B--2---:R-:W-:Y:S01]  /*85d0*/  CCTL.IVALL ;  /* 0x00000000ff00798f */ /* 0x004fe20002000000 */
[----:B------:R-:W-:Y:S05]  /*85e0*/  YIELD ;  /* 0x0000000000007946 */ /* 0x000fea0003800000 */
[----:B------:R-:W-:-:S13]  /*85f0*/  ISETP.NE.AND P1, PT, R0, UR22, PT ;  /* 0x0000001600007c0c */ /* 0x000fda000bf25270 */
[----:B------:R-:W-:Y:S05]  /*8600*/  @P1 BRA `(.L_x_2097) ;  /* 0xfffffffc00ec1947 */ /* 0x000fea000383ffff */
.L_x_2096:
[----:B------:R-:W-:Y:S05]  /*8610*/  BSYNC B0 ;  /* 0x0000000000007941 */ /* 0x000fea0003800000 */
.L_x_2095:
[----:B------:R-:W-:-:S03]  /*8620*/  UMOV UR5, 0xffffffff ;  /* 0xffffffff00057882 */ /* 0x000fc60000000000 */
[----:B------:R-:W-:Y:S05]  /*8630*/  BRA.DIV UR5, `(.L_x_2098) ;  /* 0x0000003a05d47947 */ /* 0x000fea000b800000 */
[----:B------:R-:W-:Y:S01]  /*8640*/  NOP ;  /* 0x0000000000007918 */ /* 0x000fe20000000000 */
.L_x_2165:
        /* <DEDUP_REMOVED lines=15> */
.L_x_2100:
[----:B------:R-:W-:Y:S05]  /*8740*/  BSYNC B0 ;  /* 0x0000000000007941 */ /* 0x000fea0003800000 */
.L_x_2099:
        /* <DEDUP_REMOVED lines=14> */
.L_x_2102:
[----:B------:R-:W-:Y:S05]  /*8830*/  BSYNC B0 ;  /* 0x0000000000007941 */ /* 0x000fea0003800000 */
.L_x_2101:
        /* <DEDUP_REMOVED lines=15> */
.L_x_2104:
[----:B------:R-:W-:Y:S05]  /*8930*/  BSYNC B0 ;  /* 0x0000000000007941 */ /* 0x000fea0003800000 */
.L_x_2103:
[----:B------:R-:W-:Y:S06]  /*8940*/  BAR.ARV 0xa, 0xa0 ;  /* 0x0282800000007b1d */ /* 0x000fec0000002000 */
[----:B------:R-:W-:Y:S04]  /*8950*/  BSSY B0, `(.L_x_2105) ;  /* 0x0000003000007945 */ /* 0x000fe80003800000 */
[----:B------:R-:W-:Y:S05]  /*8960*/  @!P0 BRA `(.L_x_2106) ;  /* 0x0000000000048947 */ /* 0x000fea0003800000 */
[----:B------:R-:W-:-:S04]  /*8970*/  DEPBAR.LE SB0, 0x1 ;  /* 0x000080400000791a */ /* 0x000fc80000000000 */
.L_x_2106:
[----:B------:R-:W-:Y:S05]  /*8980*/  BSYNC B0 ;  /* 0x0000000000007941 */ /* 0x000fea0003800000 */
.L_x_2105:
[----:B------:R-:W-:Y:S06]  /*8990*/  BAR.ARV 0xb, 0xa0 ;  /* 0x02c2800000007b1d */ /* 0x000fec0000002000 */
[----:B------:R-:W-:Y:S04]  /*89a0*/  BSSY B0, `(.L_x_2107) ;  /* 0x0000003000007945 */ /* 0x000fe80003800000 */
[----:B------:R-:W-:Y:S05]  /*89b0*/  @!P0 BRA `(.L_x_2108) ;  /* 0x0000000000048947 */ /* 0x000fea0003800000 */
[----:B------:R-:W-:-:S04]  /*89c0*/  DEPBAR.LE SB0, 0x0 ;  /* 0x000080000000791a */ /* 0x000fc80000000000 */
.L_x_2108:
[----:B------:R-:W-:Y:S05]  /*89d0*/  BSYNC B0 ;  /* 0x0000000000007941 */ /* 0x000fea0003800000 */
.L_x_2107:
        /* <DEDUP_REMOVED lines=19> */
.L_x_2110:
[----:B------:R-:W-:Y:S05]  /*8b10*/  BSYNC B0 ;  /* 0x0000000000007941 */ /* 0x000fea0003800000 */
.L_x_2109:
[----:B------:R-:W-:Y:S02]  /*8b20*/  UIADD3 UR9, UR9, 0x2, URZ ;  /* 0x0000000209097890 */ /* 0x000fe4000fffe03f */
[----:B------:R-:W-:Y:S02]  /*8b30*/  UIADD3 UR4, UR4, 0x6000, URZ ;  /* 0x0000600004047890 */ /* 0x000fe4000fffe03f */
[----:B------:R-:W-:-:S06]  /*8b40*/  UISETP.GE.AND UP0, UPT, UR9, UR11, UPT ;  /* 0x0000000b0900728c */ /* 0x000fcc000bf06270 */
[----:B------:R-:W-:-:S13]  /*8b50*/  PLOP3.LUT P1, PT, PT, PT, UP0, 0x80, 0x0 ;  /* 0x000000000000781c */ /* 0x000fda0003f2f008 */
[----:B------:R-:W-:Y:S05]  /*8b60*/  @!P1 BRA `(.L_x_2111) ;  /* 0xfffffff000dc9947 */ /* 0x000fea000383ffff */
.L_x_2060:
        /* <DEDUP_REMOVED lines=41> */
.L_x_2114:
[----:B------:R-:W-:Y:S05]  /*8e00*/  BSYNC B0 ;  /* 0x0000000000007941 */ /* 0x000fea0003800000 */
.L_x_2113:
[----:B------:R-:W-:Y:S05]  /*8e10*/  BRA `(.L_x_2115) ;  /* 0x0000000000047947 */ /* 0x000fea0003800000 */
.L_x_2112:
[----:B------:R-:W-:-:S05]  /*8e20*/  UMOV UR4, UR9 ;  /* 0x0000000900047c82 */ /* 0x000fca0008000000 */
.L_x_2115:
        /* <DEDUP_REMOVED lines=11> */
.L_x_2120:
        /* <DEDUP_REMOVED lines=24> */
.L_x_2117:
[----:B------:R-:W-:Y:S05]  /*9060*/  BSYNC B0 ;  /* 0x0000000000007941 */ /* 0x000fea0003800000 */
.L_x_2116:
        /* <DEDUP_REMOVED lines=24> */
.L_x_2119:
[----:B------:R-:W-:Y:S05]  /*91f0*/  BSYNC B0 ;  /* 0x0000000000007941 */ /* 0x000fea0003800000 */
.L_x_2118:
[----:B------:R-:W-:Y:S02]  /*9200*/  UIADD3 UR7, UR7, 0x2, URZ ;  /* 0x0000000207077890 */ /* 0x000fe4000fffe03f */
[----:B------:R-:W-:Y:S02]  /*9210*/  ULEA UR5, UR19, UR5, 0x1 ;  /* 0x0000000513057291 */ /* 0x000fe4000f8e083f */
[----:B------:R-:W-:Y:S02]  /*9220*/  ULEA UR6, UR19, UR6, 0x1 ;  /* 0x0000000613067291 */ /* 0x000fe4000f8e083f */
[----:B------:R-:W-:-:S13]  /*9230*/  ISETP.NE.AND P0, PT, RZ, UR7, PT ;  /* 0x00000007ff007c0c */ /* 0x000fda000bf05270 */
[----:B------:R-:W-:Y:S05]  /*9240*/  @!P0 BRA `(.L_x_1972) ;  /* 0x0000002c00388947 */ /* 0x000fea0003800000 */
[----:B------:R-:W-:Y:S05]  /*9250*/  BRA `(.L_x_2120) ;  /* 0xfffffffc00207947 */ /* 0x000fea000383ffff */
.L_x_2052:
        /* <DEDUP_REMOVED lines=14> */
.L_x_2121:
        /* <DEDUP_REMOVED lines=16> */
.L_x_2123:
[----:B------:R-:W-:-:S05]  /*9440*/  ULDC UR4, c[0x0][0x8bc] ;  /* 0x00022f0000047ab9 */ /* 0x000fca0000000800 */
.L_x_2122:
        /* <DEDUP_REMOVED lines=62> */
.L_x_2125:
        /* <DEDUP_REMOVED lines=13> */
.L_x_2126:
        /* <DEDUP_REMOVED lines=10> */
.L_x_2127:
        /* <DEDUP_REMOVED lines=21> */
.L_x_2128:
        /* <DEDUP_REMOVED lines=57> */
.L_x_2166:
        /* <DEDUP_REMOVED lines=9> */
.L_x_2131:
        /* <DEDUP_REMOVED lines=116> */
.L_x_2142:
[----:B-1----:R-:W-:-:S05]  /*a650*/  IMAD.MOV.U32 R9, RZ, RZ, 0x1 ;  /* 0x00000001ff097424 */ /* 0x002fca00078e00ff */
[----:B------:R-:W-:-:S04]  /*a660*/  SHF.L.U32 R9, R9, 0x1f, RZ ;  /* 0x0000001f09097819 */ /* 0x000fc800000006ff */
[----:B------:R-:W1:Y:S02]  /*a670*/  SYNCS.PHASECHK.TRANS64.TRYWAIT P1, [R8+URZ+0x36438], R9 ;  /* 0x03643809080075a7 */ /* 0x000e64000802017f */
[----:B-1----:R-:W-:Y:S05]  /*a680*/  @!P1 BRA `(.L_x_2134) ;  /* 0x0000001800f09947 */ /* 0x002fea0003800000 */
.L_x_2167:
[----:B------:R-:W-:Y:S05]  /*a690*/  @P0 BRA `(.L_x_2135) ;  /* 0x0000000000140947 */ /* 0x000fea0003800000 */
[----:B------:R-:W-:Y:S01]  /*a6a0*/  ISETP.NE.AND P1, PT, R22, RZ, PT ;  /* 0x000000ff1600720c */ /* 0x000fe20003f25270 */
[----:B------:R-:W-:-:S04]  /*a6b0*/  IMAD.MOV.U32 R3, RZ, RZ, 0x6100 ;  /* 0x00006100ff037424 */ /* 0x000fc800078e00ff */
[----:B------:R2:W-:Y:S08]  /*a6c0*/  SYNCS.ARRIVE.TRANS64 RZ, [R8+URZ+0x36430], R3 ;  /* 0x0364300308ff79a7 */ /* 0x0005f0000800003f */
[----:B------:R-:W-:Y:S05]  /*a6d0*/  @!P1 BRA `(.L_x_2135) ;  /* 0x0000000000049947 */ /* 0x000fea0003800000 */
[----:B------:R-:W-:Y:S01]  /*a6e0*/  BPT.TRAP 0x1 ;  /* 0x000000040000795c */ /* 0x000fe20000300000 */
.L_x_2135:
        /* <DEDUP_REMOVED lines=49> */
.L_x_2168:
[----:B------:R-:W-:Y:S05]  /*aa00*/  @P0 BRA `(.L_x_2137) ;  /* 0x0000000000140947 */ /* 0x000fea0003800000 */
[----:B------:R-:W-:Y:S01]  /*aa10*/  ISETP.NE.AND P1, PT, R22, RZ, PT ;  /* 0x000000ff1600720c */ /* 0x000fe20003f25270 */
[----:B--2---:R-:W-:-:S04]  /*aa20*/  IMAD.MOV.U32 R7, RZ, RZ, 0x6100 ;  /* 0x00006100ff077424 */ /* 0x004fc800078e00ff */
[----:B------:R3:W-:Y:S08]  /*aa30*/  SYNCS.ARRIVE.TRANS64 RZ, [R8+URZ+0x36418], R7 ;  /* 0x0364180708ff79a7 */ /* 0x0007f0000800003f */
[----:B------:R-:W-:Y:S05]  /*aa40*/  @!P1 BRA `(.L_x_2137) ;  /* 0x0000000000049947 */ /* 0x000fea0003800000 */
[----:B------:R-:W-:Y:S01]  /*aa50*/  BPT.TRAP 0x1 ;  /* 0x000000040000795c */ /* 0x000fe20000300000 */
.L_x_2137:
        /* <DEDUP_REMOVED lines=47> */
.L_x_2169:
        /* <DEDUP_REMOVED lines=8> */
.L_x_2139:
        /* <DEDUP_REMOVED lines=37> */
.L_x_2171:
[----:B------:R-:W-:Y:S05]  /*b020*/  @P0 BRA `(.L_x_2141) ;  /* 0x0000000000140947 */ /* 0x000fea0003800000 */
[----:B------:R-:W-:Y:S01]  /*b030*/  ISETP.NE.AND P1, PT, R22, RZ, PT ;  /* 0x000000ff1600720c */ /* 0x000fe20003f25270 */
[----:B--2---:R-:W-:-:S04]  /*b040*/  IMAD.MOV.U32 R5, RZ, RZ, 0x6100 ;  /* 0x00006100ff057424 */ /* 0x004fc800078e00ff */
[----:B------:R3:W-:Y:S08]  /*b050*/  SYNCS.ARRIVE.TRANS64 RZ, [R8+URZ+0x36410], R5 ;  /* 0x0364100508ff79a7 */ /* 0x0007f0000800003f */
[----:B------:R-:W-:Y:S05]  /*b060*/  @!P1 BRA `(.L_x_2141) ;  /* 0x0000000000049947 */ /* 0x000fea0003800000 */
[----:B------:R-:W-:Y:S01]  /*b070*/  BPT.TRAP 0x1 ;  /* 0x000000040000795c */ /* 0x000fe20000300000 */
.L_x_2141:
        /* <DEDUP_REMOVED lines=44> */
.L_x_2133:
[----:B------:R-:W-:Y:S01]  /*b340*/  ISETP.NE.AND P1, PT, R21, RZ, PT ;  /* 0x000000ff1500720c */ /* 0x000fe20003f25270 */
[----:B------:R-:W-:Y:S02]  /*b350*/  IMAD.MOV.U32 R4, RZ, RZ, R19 ;  /* 0x000000ffff047224 */ /* 0x000fe400078e0013 */
[----:B------:R-:W-:-:S10]  /*b360*/  IMAD.MOV.U32 R5, RZ, RZ, 0x1 ;  /* 0x00000001ff057424 */ /* 0x000fd400078e00ff */
[----:B------:R-:W-:Y:S05]  /*b370*/  @!P1 BRA `(.L_x_2132) ;  /* 0x00000004008c9947 */ /* 0x000fea0003800000 */
[----:B------:R-:W2:Y:S02]  /*b380*/  SYNCS.PHASECHK.TRANS64.TRYWAIT P1, [R8+URZ+0x36438], R9 ;  /* 0x03643809080075a7 */ /* 0x000ea4000802017f */
[----:B--2---:R-:W-:Y:S05]  /*b390*/  @!P1 BRA `(.L_x_2143) ;  /* 0x00000010000c9947 */ /* 0x004fea0003800000 */
.L_x_2172:
[----:B------:R-:W-:Y:S05]  /*b3a0*/  @P0 BRA `(.L_x_2144) ;  /* 0x0000000000140947 */ /* 0x000fea0003800000 */
[----:B------:R-:W-:Y:S01]  /*b3b0*/  ISETP.NE.AND P1, PT, R22, RZ, PT ;  /* 0x000000ff1600720c */ /* 0x000fe20003f25270 */
[----:B------:R-:W-:-:S04]  /*b3c0*/  IMAD.MOV.U32 R5, RZ, RZ, 0x6100 ;  /* 0x00006100ff057424 */ /* 0x000fc800078e00ff */
[----:B------:R3:W-:Y:S08]  /*b3d0*/  SYNCS.ARRIVE.TRANS64 RZ, [R8+URZ+0x36430], R5 ;  /* 0x0364300508ff79a7 */ /* 0x0007f0000800003f */
[----:B------:R-:W-:Y:S05]  /*b3e0*/  @!P1 BRA `(.L_x_2144) ;  /* 0x0000000000049947 */ /* 0x000fea0003800000 */
[----:B------:R-:W-:Y:S01]  /*b3f0*/  BPT.TRAP 0x1 ;  /* 0x000000040000795c */ /* 0x000fe20000300000 */
.L_x_2144:
        /* <DEDUP_REMOVED lines=42> */
.L_x_2173:
[----:B-1----:R-:W-:Y:S01]  /*b6a0*/  IMAD.MOV.U32 R5, RZ, RZ, RZ ;  /* 0x000000ffff057224 */ /* 0x002fe200078e00ff */
[----:B------:R-:W-:Y:S06]  /*b6b0*/  @P0 BRA `(.L_x_2146) ;  /* 0x0000000000140947 */ /* 0x000fec0003800000 */
[----:B------:R-:W-:Y:S01]  /*b6c0*/  ISETP.NE.AND P1, PT, R22, RZ, PT ;  /* 0x000000ff1600720c */ /* 0x000fe20003f25270 */
[----:B------:R-:W-:-:S04]  /*b6d0*/  IMAD.MOV.U32 R9, RZ, RZ, 0x6100 ;  /* 0x00006100ff097424 */ /* 0x000fc800078e00ff */
[----:B------:R1:W-:Y:S08]  /*b6e0*/  SYNCS.ARRIVE.TRANS64 RZ, [R8+URZ+0x36418], R9 ;  /* 0x0364180908ff79a7 */ /* 0x0003f0000800003f */
[----:B------:R-:W-:Y:S05]  /*b6f0*/  @!P1 BRA `(.L_x_2146) ;  /* 0x0000000000049947 */ /* 0x000fea0003800000 */
[----:B------:R-:W-:Y:S01]  /*b700*/  BPT.TRAP 0x1 ;  /* 0x000000040000795c */ /* 0x000fe20000300000 */
.L_x_2146:
        /* <DEDUP_REMOVED lines=42> */
.L_x_2132:
[----:B------:R-:W-:-:S04]  /*b9b0*/  SHF.L.U32 R3, R5, 0x1f, RZ ;  /* 0x0000001f05037819 */ /* 0x000fc800000006ff */
[----:B------:R-:W2:Y:S02]  /*b9c0*/  SYNCS.PHASECHK.TRANS64.TRYWAIT P1, [R8+URZ+0x36438], R3 ;  /* 0x03643803080075a7 */ /* 0x000ea4000802017f */
[----:B--2---:R-:W-:Y:S05]  /*b9d0*/  @!P1 BRA `(.L_x_2147) ;  /* 0x0000000800a49947 */ /* 0x004fea0003800000 */
.L_x_2174:
[----:B------:R-:W-:Y:S05]  /*b9e0*/  @P0 BRA `(.L_x_2148) ;  /* 0x0000000000180947 */ /* 0x000fea0003800000 */
[----:B------:R-:W3:Y:S01]  /*b9f0*/  S2R R0, SR_TID.X ;  /* 0x0000000000007919 */ /* 0x000ee20000002100 */
[----:B--2---:R-:W-:-:S04]  /*ba00*/  IMAD.MOV.U32 R3, RZ, RZ, 0x6100 ;  /* 0x00006100ff037424 */ /* 0x004fc800078e00ff */
[----:B------:R4:W-:Y:S01]  /*ba10*/  SYNCS.ARRIVE.TRANS64 RZ, [R8+URZ+0x36430], R3 ;  /* 0x0364300308ff79a7 */ /* 0x0009e2000800003f */
[----:B---3--:R-:W-:-:S13]  /*ba20*/  LOP3.LUT P0, RZ, R0, 0x1f, RZ, 0xc0, !PT ;  /* 0x0000001f00ff7812 */ /* 0x008fda000780c0ff */
[----:B----4-:R-:W-:Y:S05]  /*ba30*/  @!P0 BRA `(.L_x_2148) ;  /* 0x0000000000048947 */ /* 0x010fea0003800000 */
[----:B------:R-:W-:Y:S01]  /*ba40*/  BPT.TRAP 0x1 ;  /* 0x000000040000795c */ /* 0x000fe20000300000 */
.L_x_2148:
        /* <DEDUP_REMOVED lines=44> */
.L_x_2129:
[----:B------:R-:W-:Y:S05]  /*bd10*/  BSYNC B0 ;  /* 0x0000000000007941 */ /* 0x000fea0003800000 */
.L_x_2124:
[----:B------:R-:W-:-:S03]  /*bd20*/  UMOV UR8, 0xffffffff ;  /* 0xffffffff00087882 */ /* 0x000fc60000000000 */
[----:B------:R-:W-:Y:S05]  /*bd30*/  BRA.DIV UR8, `(.L_x_2149) ;  /* 0x0000000608e07947 */ /* 0x000fea000b800000 */
[----:B------:R-:W-:-:S13]  /*bd40*/  ELECT P6, URZ, PT ;  /* 0x00000000003f782f */ /* 0x000fda00038c0000 */
.L_x_2177:
[----:B------:R-:W-:Y:S05]  /*bd50*/  @!P6 BRA `(.L_x_1972) ;  /* 0x000000000074e947 */ /* 0x000fea0003800000 */
[----:B------:R-:W-:-:S06]  /*bd60*/  ULOP3.LUT UR8, UR38, 0x2, URZ, 0xfc, !UPT ;  /* 0x0000000226087892 */ /* 0x000fcc000f8efc3f */
[----:B------:R-:W-:-:S05]  /*bd70*/  IMAD.U32 R0, RZ, RZ, UR8 ;  /* 0x00000008ff007e24 */ /* 0x000fca000f8e00ff */
[----:B------:R-:W-:-:S13]  /*bd80*/  ISETP.NE.AND P2, PT, R0, 0x3, PT ;  /* 0x000000030000780c */ /* 0x000fda0003f45270 */
[----:B------:R-:W-:Y:S05]  /*bd90*/  @!P2 BRA `(.L_x_2150) ;  /* 0x000000000004a947 */ /* 0x000fea0003800000 */
[----:B---3--:R-:W-:Y:S01]  /*bda0*/  BPT.TRAP 0x1 ;  /* 0x000000040000795c */ /* 0x008fe20000300000 */
.L_x_2150:
        /* <DEDUP_REMOVED lines=15> */
.L_x_2178:
[----:B------:R-:W2:Y:S02]  /*bea0*/  SYNCS.PHASECHK.TRANS64.TRYWAIT P0, [R3+URZ], R2 ;  /* 0x00000002030075a7 */ /* 0x000ea4000800017f */
[----:B--2---:R-:W-:Y:S05]  /*beb0*/  @!P0 BRA `(.L_x_2152) ;  /* 0x0000000400b48947 */ /* 0x004fea0003800000 */
.L_x_2179:
[----:B------:R-:W-:Y:S05]  /*bec0*/  @!P2 BRA `(.L_x_2153) ;  /* 0x000000000004a947 */ /* 0x000fea0003800000 */
[----:B---3--:R-:W-:Y:S01]  /*bed0*/  BPT.TRAP 0x1 ;  /* 0x000000040000795c */ /* 0x008fe20000300000 */
.L_x_2153:
[----:B------:R-:W-:-:S07]  /*bee0*/  SHF.L.U32 R5, R5, 0x1f, RZ ;  /* 0x0000001f05057819 */ /* 0x000fce00000006ff */
.L_x_2154:
[----:B----4-:R4:W1:Y:S02]  /*bef0*/  SYNCS.PHASECHK.TRANS64.TRYWAIT P0, [R4+URZ+0x36438], R5 ;  /* 0x03643805040075a7 */ /* 0x010864000800017f */
[----:B-1----:R-:W-:Y:S05]  /*bf00*/  @!P0 NANOSLEEP.SYNCS 0x989680 ;  /* 0x009896800000895d */ /* 0x002fea0003900000 */
[----:B------:R-:W1:Y:S02]  /*bf10*/  @!P0 SYNCS.PHASECHK.TRANS64 P0, [R4+URZ+0x36438], R5 ;  /* 0x03643805040085a7 */ /* 0x000e64000800007f */
[----:B-1----:R-:W-:Y:S05]  /*bf20*/  @!P0 BRA `(.L_x_2154) ;  /* 0xfffffffc00f08947 */ /* 0x002fea000383ffff */
.L_x_1972:
[----:B---3--:R-:W-:Y:S05]  /*bf30*/  BSYNC B6 ;  /* 0x0000000000067941 */ /* 0x008fea0003800000 */
.L_x_1966:
[----:B------:R-:W-:Y:S05]  /*bf40*/  EXIT ;  /* 0x000000000000794d */ /* 0x000fea0003800000 */
.L_x_1983:
[----:B------:R-:W-:Y:S02]  /*bf50*/  IMAD.MOV.U32 R12, RZ, RZ, RZ ;  /* 0x000000ffff0c7224 */ /* 0x000fe400078e00ff */
[----:B------:R-:W-:Y:S02]  /*bf60*/  IMAD.MOV.U32 R11, RZ, RZ, 0x1f ;  /* 0x0000001fff0b7424 */ /* 0x000fe400078e00ff */
[----:B------:R-:W-:-:S07]  /*bf70*/  IMAD.MOV.U32 R15, RZ, RZ, -0x1 ;  /* 0xffffffffff0f7424 */ /* 0x000fce00078e00ff */
[----:B------:R-:W-:Y:S05]  /*bf80*/  WARPSYNC.COLLECTIVE R15, `(.L_x_2155) ;  /* 0x000000000f087348 */ /* 0x000fea0003c00000 */
[----:B------:R1:W2:Y:S02]  /*bf90*/  SHFL.IDX P6, R14, R13, R12, R11 ;  /* 0x0000000c0d0e7389 */ /* 0x0002a400000c000b */
[----:B-12---:R-:W-:Y:S01]  /*bfa0*/  ENDCOLLECTIVE ;  /* 0x000000000000791b */ /* 0x006fe20003800000 */
.L_x_2155:
[----:B------:R-:W-:Y:S05]  /*bfb0*/  BRA `(.L_x_2156) ;  /* 0xffffff54000c7947 */ /* 0x000fea000383ffff */
.L_x_1985:
[----:B--2---:R2:W3:Y:S02]  /*bfc0*/  SYNCS.PHASECHK.TRANS64.TRYWAIT P0, [R154+URZ+0x36400], R11 ;  /* 0x0364000b9a0075a7 */ /* 0x0044e4000800017f */
[----:B---3--:R-:W-:Y:S05]  /*bfd0*/  @!P0 NANOSLEEP.SYNCS 0x989680 ;  /* 0x009896800000895d */ /* 0x008fea0003900000 */
[----:B------:R-:W3:Y:S02]  /*bfe0*/  @!P0 SYNCS.PHASECHK.TRANS64 P0, [R154+URZ+0x36400], R11 ;  /* 0x0364000b9a0085a7 */ /* 0x000ee4000800007f */
[----:B---3--:R-:W-:Y:S05]  /*bff0*/  @!P0 BRA `(.L_x_1985) ;  /* 0xfffffffc00f08947 */ /* 0x008fea000383ffff */
[----:B------:R-:W-:Y:S05]  /*c000*/  BRA `(.L_x_1984) ;  /* 0xffffff5400447947 */ /* 0x000fea000383ffff */
.L_x_1989:
[----:B--2---:R2:W3:Y:S02]  /*c010*/  SYNCS.PHASECHK.TRANS64.TRYWAIT P1, [R3+URZ+0x36410], R12 ;  /* 0x0364100c030075a7 */ /* 0x0044e4000802017f */
[----:B---3--:R-:W-:Y:S05]  /*c020*/  @!P1 NANOSLEEP.SYNCS 0x989680 ;  /* 0x009896800000995d */ /* 0x008fea0003900000 */
[----:B------:R-:W3:Y:S02]  /*c030*/  @!P1 SYNCS.PHASECHK.TRANS64 P1, [R3+URZ+0x36410], R12 ;  /* 0x0364100c030095a7 */ /* 0x000ee4000802007f */
[----:B---3--:R-:W-:Y:S05]  /*c040*/  @!P1 BRA `(.L_x_1989) ;  /* 0xfffffffc00f09947 */ /* 0x008fea000383ffff */
[----:B------:R-:W-:Y:S05]  /*c050*/  BRA `(.L_x_1988) ;  /* 0xffffff5c000c7947 */ /* 0x000fea000383ffff */
.L_x_1993:
[----:B------:R1:W1:Y:S02]  /*c060*/  SYNCS.PHASECHK.TRANS64.TRYWAIT P1, [R154+URZ+0x36430], R13 ;  /* 0x0364300d9a0075a7 */ /* 0x000264000802017f */
[----:B-1----:R-:W-:Y:S05]  /*c070*/  @!P1 NANOSLEEP.SYNCS 0x989680 ;  /* 0x009896800000995d */ /* 0x002fea0003900000 */
[----:B------:R-:W1:Y:S02]  /*c080*/  @!P1 SYNCS.PHASECHK.TRANS64 P1, [R154+URZ+0x36430], R13 ;  /* 0x0364300d9a0095a7 */ /* 0x000e64000802007f */
[----:B-1----:R-:W-:Y:S05]  /*c090*/  @!P1 BRA `(.L_x_1993) ;  /* 0xfffffffc00f09947 */ /* 0x002fea000383ffff */
[----:B------:R-:W-:Y:S05]  /*c0a0*/  BRA `(.L_x_1992) ;  /* 0xffffff6000b07947 */ /* 0x000fea000383ffff */
.L_x_2065:
[----:B------:R-:W-:Y:S01]  /*c0b0*/  BSSY B0, `(.L_x_2157) ;  /* 0x0000005000007945 */ /* 0x000fe20003800000 */
[----:B------:R-:W-:-:S07]  /*c0c0*/  IMAD.MOV.U32 R15, RZ, RZ, -0x1 ;  /* 0xffffffffff0f7424 */ /* 0x000fce00078e00ff */
[----:B------:R-:W-:Y:S05]  /*c0d0*/  WARPSYNC.COLLECTIVE R15, `(.L_x_2158) ;  /* 0x000000000f087348 */ /* 0x000fea0003c00000 */
[----:B------:R-:W-:Y:S01]  /*c0e0*/  NOP ;  /* 0x0000000000007918 */ /* 0x000fe20000000000 */
[----:B------:R-:W-:Y:S01]  /*c0f0*/  ENDCOLLECTIVE ;  /* 0x000000000000791b */ /* 0x000fe20003800000 */
.L_x_2158:
[----:B------:R-:W-:Y:S05]  /*c100*/  BSYNC B0 ;  /* 0x0000000000007941 */ /* 0x000fea0003800000 */
.L_x_2157:
[----:B------:R-:W-:Y:S05]  /*c110*/  BRA `(.L_x_2159) ;  /* 0xffffffb400ac7947 */ /* 0x000fea000383ffff */
.L_x_2082:
[----:B------:R-:W-:Y:S01]  /*c120*/  BSSY B0, `(.L_x_2160) ;  /* 0x0000005000007945 */ /* 0x000fe20003800000 */
[----:B------:R-:W-:-:S07]  /*c130*/  IMAD.MOV.U32 R15, RZ, RZ, -0x1 ;  /* 0xffffffffff0f7424 */ /* 0x000fce00078e00ff */
[----:B------:R-:W-:Y:S05]  /*c140*/  WARPSYNC.COLLECTIVE R15, `(.L_x_2161) ;  /* 0x000000000f087348 */ /* 0x000fea0003c00000 */
[----:B------:R-:W-:Y:S01]  /*c150*/  NOP ;  /* 0x0000000000007918 */ /* 0x000fe20000000000 */
[----:B------:R-:W-:Y:S01]  /*c160*/  ENDCOLLECTIVE ;  /* 0x000000000000791b */ /* 0x000fe20003800000 */
.L_x_2161:
[----:B------:R-:W-:Y:S05]  /*c170*/  BSYNC B0 ;  /* 0x0000000000007941 */ /* 0x000fea0003800000 */
.L_x_2160:
[----:B------:R-:W-:Y:S05]  /*c180*/  BRA `(.L_x_2162) ;  /* 0xffffffbc00a47947 */ /* 0x000fea000383ffff */
.L_x_2098:
[----:B------:R-:W-:Y:S01]  /*c190*/  BSSY B0, `(.L_x_2163) ;  /* 0x0000005000007945 */ /* 0x000fe20003800000 */
[----:B------:R-:W-:-:S07]  /*c1a0*/  IMAD.MOV.U32 R15, RZ, RZ, -0x1 ;  /* 0xffffffffff0f7424 */ /* 0x000fce00078e00ff */
[----:B------:R-:W-:Y:S05]  /*c1b0*/  WARPSYNC.COLLECTIVE R15, `(.L_x_2164) ;  /* 0x000000000f087348 */ /* 0x000fea0003c00000 */
[----:B------:R-:W-:Y:S01]  /*c1c0*/  NOP ;  /* 0x0000000000007918 */ /* 0x000fe20000000000 */
[----:B------:R-:W-:Y:S01]  /*c1d0*/  ENDCOLLECTIVE ;  /* 0x000000000000791b */ /* 0x000fe20003800000 */
.L_x_2164:
[----:B------:R-:W-:Y:S05]  /*c1e0*/  BSYNC B0 ;  /* 0x0000000000007941 */ /* 0x000fea0003800000 */
.L_x_2163:
[----:B------:R-:W-:Y:S05]  /*c1f0*/  BRA `(.L_x_2165) ;  /* 0xffffffc400147947 */ /* 0x000fea000383ffff */
.L_x_2130:
[----:B-1----:R1:W2:Y:S02]  /*c200*/  SYNCS.PHASECHK.TRANS64.TRYWAIT P1, [R8+URZ+0x36420], R9 ;  /* 0x03642009080075a7 */ /* 0x0022a4000802017f */
[----:B--2---:R-:W-:Y:S05]  /*c210*/  @!P1 NANOSLEEP.SYNCS 0x989680 ;  /* 0x009896800000995d */ /* 0x004fea0003900000 */
[----:B------:R-:W2:Y:S02]  /*c220*/  @!P1 SYNCS.PHASECHK.TRANS64 P1, [R8+URZ+0x36420], R9 ;  /* 0x03642009080095a7 */ /* 0x000ea4000802007f */
[----:B--2---:R-:W-:Y:S05]  /*c230*/  @!P1 BRA `(.L_x_2130) ;  /* 0xfffffffc00f09947 */ /* 0x004fea000383ffff */
[----:B------:R-:W-:Y:S05]  /*c240*/  BRA `(.L_x_2166) ;  /* 0xffffffdc000c7947 */ /* 0x000fea000383ffff */
.L_x_2134:
[----:B-1----:R1:W2:Y:S02]  /*c250*/  SYNCS.PHASECHK.TRANS64.TRYWAIT P1, [R8+URZ+0x36438], R9 ;  /* 0x03643809080075a7 */ /* 0x0022a4000802017f */
[----:B--2---:R-:W-:Y:S05]  /*c260*/  @!P1 NANOSLEEP.SYNCS 0x989680 ;  /* 0x009896800000995d */ /* 0x004fea0003900000 */
[----:B------:R-:W2:Y:S02]  /*c270*/  @!P1 SYNCS.PHASECHK.TRANS64 P1, [R8+URZ+0x36438], R9 ;  /* 0x03643809080095a7 */ /* 0x000ea4000802007f */
[----:B--2---:R-:W-:Y:S05]  /*c280*/  @!P1 BRA `(.L_x_2134) ;  /* 0xfffffffc00f09947 */ /* 0x004fea000383ffff */
[----:B------:R-:W-:Y:S05]  /*c290*/  BRA `(.L_x_2167) ;  /* 0xffffffe000fc7947 */ /* 0x000fea000383ffff */
.L_x_2136:
[----:B--2---:R2:W3:Y:S02]  /*c2a0*/  SYNCS.PHASECHK.TRANS64.TRYWAIT P1, [R8+URZ+0x36428], R7 ;  /* 0x03642807080075a7 */ /* 0x0044e4000802017f */
[----:B---3--:R-:W-:Y:S05]  /*c2b0*/  @!P1 NANOSLEEP.SYNCS 0x989680 ;  /* 0x009896800000995d */ /* 0x008fea0003900000 */
[----:B------:R-:W3:Y:S02]  /*c2c0*/  @!P1 SYNCS.PHASECHK.TRANS64 P1, [R8+URZ+0x36428], R7 ;  /* 0x03642807080095a7 */ /* 0x000ee4000802007f */
[----:B---3--:R-:W-:Y:S05]  /*c2d0*/  @!P1 BRA `(.L_x_2136) ;  /* 0xfffffffc00f09947 */ /* 0x008fea000383ffff */
[----:B------:R-:W-:Y:S05]  /*c2e0*/  BRA `(.L_x_2168) ;  /* 0xffffffe400c47947 */ /* 0x000fea000383ffff */
.L_x_2138:
        /* <DEDUP_REMOVED lines=8> */
.L_x_2140:
[----:B------:R-:W-:-:S07]  /*c370*/  SHF.L.U32 R5, R10, 0x1f, RZ ;  /* 0x0000001f0a057819 */ /* 0x000fce00000006ff */
.L_x_2170:
[----:B--2---:R2:W3:Y:S02]  /*c380*/  SYNCS.PHASECHK.TRANS64.TRYWAIT P1, [R8+URZ+0x36420], R5 ;  /* 0x03642005080075a7 */ /* 0x0044e4000802017f */
[----:B---3--:R-:W-:Y:S05]  /*c390*/  @!P1 NANOSLEEP.SYNCS 0x989680 ;  /* 0x009896800000995d */ /* 0x008fea0003900000 */
[----:B------:R-:W3:Y:S02]  /*c3a0*/  @!P1 SYNCS.PHASECHK.TRANS64 P1, [R8+URZ+0x36420], R5 ;  /* 0x03642005080095a7 */ /* 0x000ee4000802007f */
[----:B---3--:R-:W-:Y:S05]  /*c3b0*/  @!P1 BRA `(.L_x_2170) ;  /* 0xfffffffc00f09947 */ /* 0x008fea000383ffff */
[----:B------:R-:W-:Y:S05]  /*c3c0*/  BRA `(.L_x_2171) ;  /* 0xffffffec00147947 */ /* 0x000fea000383ffff */
.L_x_2143:
[----:B--2---:R2:W3:Y:S02]  /*c3d0*/  SYNCS.PHASECHK.TRANS64.TRYWAIT P1, [R8+URZ+0x36438], R9 ;  /* 0x03643809080075a7 */ /* 0x0044e4000802017f */
[----:B---3--:R-:W-:Y:S05]  /*c3e0*/  @!P1 NANOSLEEP.SYNCS 0x989680 ;  /* 0x009896800000995d */ /* 0x008fea0003900000 */
[----:B------:R-:W3:Y:S02]  /*c3f0*/  @!P1 SYNCS.PHASECHK.TRANS64 P1, [R8+URZ+0x36438], R9 ;  /* 0x03643809080095a7 */ /* 0x000ee4000802007f */
[----:B---3--:R-:W-:Y:S05]  /*c400*/  @!P1 BRA `(.L_x_2143) ;  /* 0xfffffffc00f09947 */ /* 0x008fea000383ffff */
[----:B------:R-:W-:Y:S05]  /*c410*/  BRA `(.L_x_2172) ;  /* 0xffffffec00e07947 */ /* 0x000fea000383ffff */
.L_x_2145:
[----:B-1----:R1:W2:Y:S02]  /*c420*/  SYNCS.PHASECHK.TRANS64.TRYWAIT P1, [R8+URZ+0x36428], R5 ;  /* 0x03642805080075a7 */ /* 0x0022a4000802017f */
[----:B--2---:R-:W-:Y:S05]  /*c430*/  @!P1 NANOSLEEP.SYNCS 0x989680 ;  /* 0x009896800000995d */ /* 0x004fea0003900000 */
[----:B------:R-:W2:Y:S02]  /*c440*/  @!P1 SYNCS.PHASECHK.TRANS64 P1, [R8+URZ+0x36428], R5 ;  /* 0x03642805080095a7 */ /* 0x000ea4000802007f */
[----:B--2---:R-:W-:Y:S05]  /*c450*/  @!P1 BRA `(.L_x_2145) ;  /* 0xfffffffc00f09947 */ /* 0x004fea000383ffff */
[----:B------:R-:W-:Y:S05]  /*c460*/  BRA `(.L_x_2173) ;  /* 0xfffffff0008c7947 */ /* 0x000fea000383ffff */
.L_x_2147:
[----:B--2---:R2:W3:Y:S02]  /*c470*/  SYNCS.PHASECHK.TRANS64.TRYWAIT P1, [R8+URZ+0x36438], R3 ;  /* 0x03643803080075a7 */ /* 0x0044e4000802017f */
[----:B---3--:R-:W-:Y:S05]  /*c480*/  @!P1 NANOSLEEP.SYNCS 0x989680 ;  /* 0x009896800000995d */ /* 0x008fea0003900000 */
[----:B------:R-:W3:Y:S02]  /*c490*/  @!P1 SYNCS.PHASECHK.TRANS64 P1, [R8+URZ+0x36438], R3 ;  /* 0x03643803080095a7 */ /* 0x000ee4000802007f */
[----:B---3--:R-:W-:Y:S05]  /*c4a0*/  @!P1 BRA `(.L_x_2147) ;  /* 0xfffffffc00f09947 */ /* 0x008fea000383ffff */
[----:B------:R-:W-:Y:S05]  /*c4b0*/  BRA `(.L_x_2174) ;  /* 0xfffffff400487947 */ /* 0x000fea000383ffff */
.L_x_2149:
[----:B------:R-:W-:Y:S01]  /*c4c0*/  BSSY B0, `(.L_x_2175) ;  /* 0x0000006000007945 */ /* 0x000fe20003800000 */
[----:B------:R-:W-:-:S07]  /*c4d0*/  IMAD.MOV.U32 R15, RZ, RZ, -0x1 ;  /* 0xffffffffff0f7424 */ /* 0x000fce00078e00ff */
[----:B-1-3--:R-:W-:Y:S05]  /*c4e0*/  WARPSYNC.COLLECTIVE R15, `(.L_x_2176) ;  /* 0x000000000f0c7348 */ /* 0x00afea0003c00000 */
[----:B------:R-:W-:Y:S02]  /*c4f0*/  ELECT P6, UR62, PT ;  /* 0x00000000003e782f */ /* 0x000fe400038c0000 */
[----:B------:R-:W-:Y:S01]  /*c500*/  MOV R14, UR62 ;  /* 0x0000003e000e7c02 */ /* 0x000fe20008000f00 */
[----:B-1-3--:R-:W-:Y:S10]  /*c510*/  ENDCOLLECTIVE ;  /* 0x000000000000791b */ /* 0x00aff40003800000 */
.L_x_2176:
[----:B------:R-:W-:Y:S05]  /*c520*/  BSYNC B0 ;  /* 0x0000000000007941 */ /* 0x000fea0003800000 */
.L_x_2175:
[----:B------:R-:W-:Y:S05]  /*c530*/  BRA `(.L_x_2177) ;  /* 0xfffffff800047947 */ /* 0x000fea000383ffff */
.L_x_2151:
[----:B-1----:R1:W2:Y:S02]  /*c540*/  SYNCS.PHASECHK.TRANS64.TRYWAIT P0, [R9+URZ], R0 ;  /* 0x00000000090075a7 */ /* 0x0022a4000800017f */
[----:B--2---:R-:W-:Y:S05]  /*c550*/  @!P0 NANOSLEEP.SYNCS 0x989680 ;  /* 0x009896800000895d */ /* 0x004fea0003900000 */
[----:B------:R-:W2:Y:S02]  /*c560*/  @!P0 SYNCS.PHASECHK.TRANS64 P0, [R9+URZ], R0 ;  /* 0x00000000090085a7 */ /* 0x000ea4000800007f */
[----:B--2---:R-:W-:Y:S05]  /*c570*/  @!P0 BRA `(.L_x_2151) ;  /* 0xfffffffc00f08947 */ /* 0x004fea000383ffff */
[----:B------:R-:W-:Y:S05]  /*c580*/  BRA `(.L_x_2178) ;  /* 0xfffffff800447947 */ /* 0x000fea000383ffff */
.L_x_2152:
[----:B--2---:R2:W4:Y:S02]  /*c590*/  SYNCS.PHASECHK.TRANS64.TRYWAIT P0, [R3+URZ], R2 ;  /* 0x00000002030075a7 */ /* 0x004524000800017f */
[----:B----4-:R-:W-:Y:S05]  /*c5a0*/  @!P0 NANOSLEEP.SYNCS 0x989680 ;  /* 0x009896800000895d */ /* 0x010fea0003900000 */
[----:B------:R-:W4:Y:S02]  /*c5b0*/  @!P0 SYNCS.PHASECHK.TRANS64 P0, [R3+URZ], R2 ;  /* 0x00000002030085a7 */ /* 0x000f24000800007f */
[----:B----4-:R-:W-:Y:S05]  /*c5c0*/  @!P0 BRA `(.L_x_2152) ;  /* 0xfffffffc00f08947 */ /* 0x010fea000383ffff */
[----:B------:R-:W-:Y:S05]  /*c5d0*/  BRA `(.L_x_2179) ;  /* 0xfffffff800387947 */ /* 0x000fea000383ffff */
.L_x_2180:
        /* <DEDUP_REMOVED lines=10> */
.L_x_3868:


//--------------------- .text._ZN7cutlass13device_kernelIN5flash11enable_sm90INS1_16FlashAttnBwdSm90INS1_25CollectiveMainloopBwdSm90ILi2ELi1ELi1EN4cute5tupleIJNS5_1CILi1EEES8_S8_EEENS6_IJNS7_ILi64EEENS7_ILi96EEENS7_ILi192EEEEEENS_6half_tEfNS_4arch4Sm90ELb0ELb1ELb0ELb1ELb0ELb0ELb1ELb0ELi3ELi1ELi1ELi1ELb0EEENS1_24CollectiveEpilogueBwdGQAISD_fSG_Li384ELb1ELb0EEENS1_19SingleTileSchedulerILb1ELb0ELb0ELi96EEEEEEEEEvNT_6ParamsE --------------------------
	.section	.text._ZN7cutlass13device_kernelIN5flash11enable_sm90INS1_16FlashAttnBwdSm90INS1_25CollectiveMainloopBwdSm90ILi2ELi1ELi1EN4cute5tupleIJNS5_1CILi1EEES8_S8_EEENS6_IJNS7_ILi64EEENS7_ILi96EEENS7_ILi192EEEEEENS_6half_tEfNS_4arch4Sm90ELb0ELb1ELb0ELb1ELb0ELb0ELb1ELb0ELi3ELi1ELi1ELi1ELb0EEENS1_24CollectiveEpilogueBwdGQAISD_fSG_Li384ELb1ELb0EEENS1_19SingleTileSchedulerILb1ELb0ELb0ELi96EEEEEEEEEvNT_6ParamsE,"ax",@progbits
	.align	128
.text._ZN7cutlass13device_kernelIN5flash11enable_sm90INS1_16FlashAttnBwdSm90INS1_25CollectiveMainloopBwdSm90ILi2ELi1ELi1EN4cute5tupleIJNS5_1CILi1EEES8_S8_EEENS6_IJNS7_ILi64EEENS7_ILi96EEENS7_ILi192EEEEEENS_6half_tEfNS_4arch4Sm90ELb0ELb1ELb0ELb1ELb0ELb0ELb1ELb0ELi3ELi1ELi1ELi1ELb0EEENS1_24CollectiveEpilogueBwdGQAISD_fSG_Li384ELb1ELb0EEENS1_19SingleTileSchedulerILb1ELb0ELb0ELi96EEEEEEEEEvNT_6ParamsE:
        .type           _ZN7cutlass13device_kernelIN5flash11enable_sm90INS1_16FlashAttnBwdSm90INS1_25CollectiveMainloopBwdSm90ILi2ELi1ELi1EN4cute5tupleIJNS5_1CILi1EEES8_S8_EEENS6_IJNS7_ILi64EEENS7_ILi96EEENS7_ILi192EEEEEENS_6half_tEfNS_4arch4Sm90ELb0ELb1ELb0ELb1ELb0ELb0ELb1ELb0ELi3ELi1ELi1ELi1ELb0EEENS1_24CollectiveEpilogueBwdGQAISD_fSG_Li384ELb1ELb0EEENS1_19SingleTileSchedulerILb1ELb0ELb0ELi96EEEEEEEEEvNT_6ParamsE,@function
        .size           _ZN7cutlass13device_kernelIN5flash11enable_sm90INS1_16FlashAttnBwdSm90INS1_25CollectiveMainloopBwdSm90ILi2ELi1ELi1EN4cute5tupleIJNS5_1CILi1EEES8_S8_EEENS6_IJNS7_ILi64EEENS7_ILi96EEENS7_ILi192EEEEEENS_6half_tEfNS_4arch4Sm90ELb0ELb1ELb0ELb1ELb0ELb0ELb1ELb0ELi3ELi1ELi1ELi1ELb0EEENS1_24CollectiveEpilogueBwdGQAISD_fSG_Li384ELb1ELb0EEENS1_19SingleTileSchedulerILb1ELb0ELb0ELi96EEEEEEEEEvNT_6ParamsE,(.L_x_3869 - _ZN7cutlass13device_kernelIN5flash11enable_sm90INS1_16FlashAttnBwdSm90INS1_25CollectiveMainloopBwdSm90ILi2ELi1ELi1EN4cute5tupleIJNS5_1CILi1EEES8_S8_EEENS6_IJNS7_ILi64EEENS7_ILi96EEENS7_ILi192EEEEEENS_6half_tEfNS_4arch4Sm90ELb0ELb1ELb0ELb1ELb0ELb0ELb1ELb0ELi3ELi1ELi1ELi1ELb0EEENS1_24CollectiveEpilogueBwdGQAISD_fSG_Li384ELb1ELb0EEENS1_19SingleTileSchedulerILb1ELb0ELb0ELi96EEEEEEEEEvNT_6ParamsE)
        .other          _ZN7cutlass13device_kernelIN5flash11enable_sm90INS1_16FlashAttnBwdSm90INS1_25CollectiveMainloopBwdSm90ILi2ELi1ELi1EN4cute5tupleIJNS5_1CILi1EEES8_S8_EEENS6_IJNS7_ILi64EEENS7_ILi96EEENS7_ILi192EEEEEENS_6half_tEfNS_4arch4Sm90ELb0ELb1ELb0ELb1ELb0ELb0ELb1ELb0ELi3ELi1ELi1ELi1ELb0EEENS1_24CollectiveEpilogueBwdGQAISD_fSG_Li384ELb1ELb0EEENS1_19SingleTileSchedulerILb1ELb0ELb0ELi96EEEEEEEEEvNT_6ParamsE,@"STO_CUDA_ENTRY STV_DEFAULT"
_ZN7cutlass13device_kernelIN5flash11enable_sm90INS1_16FlashAttnBwdSm90INS1_25CollectiveMainloopBwdSm90ILi2ELi1ELi1EN4cute5tupleIJNS5_1CILi1EEES8_S8_EEENS6_IJNS7_ILi64EEENS7_ILi96EEENS7_ILi192EEEEEENS_6half_tEfNS_4arch4Sm90ELb0ELb1ELb0ELb1ELb0ELb0ELb1ELb0ELi3ELi1ELi1ELi1ELb0EEENS1_24CollectiveEpilogueBwdGQAISD_fSG_Li384ELb1ELb0EEENS1_19SingleTileSchedulerILb1ELb0ELb0ELi96EEEEEEEEEvNT_6ParamsE:
        /* <DEDUP_REMOVED lines=23> */
.L_x_2182:
[----:B------:R-:W-:Y:S05]  /*0170*/  BSYNC B0 ;  /* 0x0000000000007941 */ /* 0x000fea0003800000 */
.L_x_2181:
        /* <DEDUP_REMOVED lines=37> */
.L_x_2183:
        /* <DEDUP_REMOVED lines=20> */
.L_x_2184:
[----:B------:R-:W-:Y:S01]  /*0510*/  PLOP3.LUT P0, PT, PT, PT, UP0, 0x80, 0x0 ;  /* 0x000000000000781c */ /* 0x000fe20003f0f008 */
[----:B------:R-:W-:Y:S01]  /*0520*/  NOP ;  /* 0x0000000000007918 */ /* 0x000fe20000000000 */
[----:B------:R-:W-:Y:S01]  /*0530*/  ULDC.64 UR46, c[0x0][0x208] ;  /* 0x00008200002e7ab9 */ /* 0x000fe20000000a00 */
[----:B------:R-:W-:Y:S01]  /*0540*/  BSSY B6, `(.L_x_2185) ;  /* 0x00008bb000067945 */ /* 0x000fe20003800000 */
[----:B-12-4-:R-:W-:Y:S09]  /*0550*/  BAR.SYNC.DEFER_BLOCKING 0x0 ;  /* 0x0000000000007b1d */ /* 0x016ff20000010000 */
[----:B------:R-:W-:Y:S05]  /*0560*/  @!P0 BRA `(.L_x_2186) ;  /* 0x0000004400d88947 */ /* 0x000fea0003800000 */
.L_x_2187:
        /* <DEDUP_REMOVED lines=21> */
.L_x_2188:
        /* <DEDUP_REMOVED lines=10> */
.L_x_2190:
[----:B------:R-:W2:Y:S02]  /*0760*/  LDC R0, c[0x0][0x8c4] ;  /* 0x00023100ff007b82 */ /* 0x000ea40000000800 */
.L_x_2189:
        /* <DEDUP_REMOVED lines=15> */
.L_x_2192:
        /* <DEDUP_REMOVED lines=10> */
.L_x_2193:
        /* <DEDUP_REMOVED lines=8> */
.L_x_2194:
        /* <DEDUP_REMOVED lines=9> */
.L_x_2195:
        /* <DEDUP_REMOVED lines=22> */
.L_x_2196:
        /* <DEDUP_REMOVED lines=78> */
.L_x_2199:
        /* <DEDUP_REMOVED lines=15> */
.L_x_2198:
        /* <DEDUP_REMOVED lines=20> */
.L_x_2201:
        /* <DEDUP_REMOVED lines=15> */
.L_x_2200:
        /* <DEDUP_REMOVED lines=8> */
.L_x_2304:
        /* <DEDUP_REMOVED lines=19> */
.L_x_2203:
        /* <DEDUP_REMOVED lines=29> */
[----:B------:R-:W-:Y:S01]  /*16f0*/  LOP3.LUT R6, R6, 0xc0, RZ, 0xc0, !PT ;  /* 0x000000c006067812 */ /* 0x000fe200078ec0ff */
[----:B------:R-:W-:Y:S01]  /*1700*/  IMAD R9, R9, 0x20, R10 ;  /* 0x0000002009097824 */ /* 0x000fe200078e020a */
[----:B------:R-:W-:Y:S01]  /*1710*/  SHF.R.S32.HI R4, RZ, 0x2, R2 ;  /* 0x00000002ff047819 */ /* 0x000fe20000011402 */
[----:B------:R-:W-:Y:S01]  /*1720*/  IMAD.IADD R13, R0, 0x1, -R13 ;  /* 0x00000001000d7824 */ /* 0x000fe200078e0a0d */
[----:B------:R-:W-:Y:S01]  /*1730*/  LOP3.LUT R11, R6, 0x8, R11, 0xf8, !PT ;  /* 0x00000008060b7812 */ /* 0x000fe200078ef80b */
[----:B------:R-:W-:Y:S01]  /*1740*/  IMAD R9, R12, 0x200, R9 ;  /* 0x000002000c097824 */ /* 0x000fe200078e0209 */
[----:B------:R-:W-:Y:S01]  /*1750*/  SHF.R.U32.HI R0, RZ, 0x3, R6 ;  /* 0x00000003ff007819 */ /* 0x000fe20000011606 */
[----:B------:R-:W-:Y:S01]  /*1760*/  IMAD R13, R14, 0x10, R13 ;  /* 0x000000100e0d7824 */ /* 0x000fe200078e020d */
[----:B------:R-:W-:Y:S01]  /*1770*/  SHF.R.S32.HI R5, RZ, 0x1f, R2 ;  /* 0x0000001fff057819 */ /* 0x000fe20000011402 */
[----:B------:R-:W-:Y:S01]  /*1780*/  IMAD.MOV.U32 R12, RZ, RZ, 0x20 ;  /* 0x00000020ff0c7424 */ /* 0x000fe200078e00ff */
[----:B------:R-:W-:Y:S01]  /*1790*/  LOP3.LUT R0, R11, R0, RZ, 0x3c, !PT ;  /* 0x000000000b007212 */ /* 0x000fe200078e3cff */
[----:B------:R-:W-:Y:S01]  /*17a0*/  IMAD.IADD R11, R19, 0x1, R18 ;  /* 0x00000001130b7824 */ /* 0x000fe200078e0212 */
[----:B------:R-:W-:Y:S01]  /*17b0*/  LEA.HI R5, R5, R4, RZ, 0x3 ;  /* 0x0000000405057211 */ /* 0x000fe200078f18ff */
[----:B------:R-:W-:Y:S01]  /*17c0*/  IMAD.IADD R10, R18, 0x1, -R17 ;  /* 0x00000001120a7824 */ /* 0x000fe200078e0a11 */
[----:B------:R-:W-:Y:S01]  /*17d0*/  LOP3.LUT P0, RZ, R7, 0x2, RZ, 0xc0, !PT ;  /* 0x0000000207ff7812 */ /* 0x000fe2000780c0ff */
[----:B------:R-:W-:Y:S01]  /*17e0*/  IMAD.IADD R9, R9, 0x1, R0 ;  /* 0x0000000109097824 */ /* 0x000fe200078e0200 */
[----:B------:R-:W-:Y:S01]  /*17f0*/  LOP3.LUT R5, R5, 0xfffffff8, RZ, 0xc0, !PT ;  /* 0xfffffff805057812 */ /* 0x000fe200078ec0ff */
[----:B------:R-:W-:Y:S01]  /*1800*/  IMAD.SHL.U32 R0, R15, 0x4, RZ ;  /* 0x000000040f007824 */ /* 0x000fe200078e00ff */
[----:B------:R-:W-:Y:S01]  /*1810*/  IADD3 R17, -R17, 0x1, R11 ;  /* 0x0000000111117810 */ /* 0x000fe20007ffe10b */
[----:B------:R-:W-:Y:S01]  /*1820*/  IMAD.SHL.U32 R18, R13, 0x2, RZ ;  /* 0x000000020d127824 */ /* 0x000fe200078e00ff */
[----:B------:R-:W-:Y:S01]  /*1830*/  SHF.R.S32.HI R3, RZ, 0x5, R3 ;  /* 0x00000005ff037819 */ /* 0x000fe20000011403 */
[----:B------:R-:W-:Y:S01]  /*1840*/  IMAD.IADD R6, R4, 0x1, -R5 ;  /* 0x0000000104067824 */ /* 0x000fe200078e0a05 */
[----:B------:R-:W-:Y:S01]  /*1850*/  SEL R12, R12, 0xffffffe0, !P0 ;  /* 0xffffffe00c0c7807 */ /* 0x000fe20004000000 */
[--C-:B------:R-:W-:Y:S01]  /*1860*/  IMAD.IADD R11, R11, 0x1, -R18.reuse ;  /* 0x000000010b0b7824 */ /* 0x100fe200078e0a12 */
[----:B------:R-:W-:Y:S01]  /*1870*/  LEA R9, R9, UR36, 0x1 ;  /* 0x0000002409097c11 */ /* 0x000fe2000f8e08ff */
[----:B------:R-:W-:Y:S01]  /*1880*/  IMAD.IADD R4, R17, 0x1, -R18 ;  /* 0x0000000111047824 */ /* 0x000fe200078e0a12 */
[----:B------:R-:W-:Y:S01]  /*1890*/  CS2R R112, SRZ ;  /* 0x0000000000707805 */ /* 0x000fe2000001ff00 */
[----:B------:R-:W-:Y:S01]  /*18a0*/  IMAD R6, R3, 0x10, R6 ;  /* 0x0000001003067824 */ /* 0x000fe200078e0206 */
[----:B------:R-:W-:Y:S01]  /*18b0*/  CS2R R110, SRZ ;  /* 0x00000000006e7805 */ /* 0x000fe2000001ff00 */
        /* <DEDUP_REMOVED lines=46> */
[----:B------:R-:W-:Y:S01]  /*1ba0*/  LOP3.LUT R155, R155, 0x1, RZ, 0xfc, !PT ;  /* 0x000000019b9b7812 */ /* 0x000fe200078efcff */
[----:B------:R-:W-:Y:S01]  /*1bb0*/  IMAD.IADD R18, R19, 0x1, -R18 ;  /* 0x0000000113127824 */ /* 0x000fe200078e0a12 */
[----:B------:R-:W-:-:S02]  /*1bc0*/  LEA R0, R0, UR36, 0x2 ;  /* 0x0000002400007c11 */ /* 0x000fc4000f8e10ff */
[----:B------:R-:W-:-:S07]  /*1bd0*/  IADD3 R17, R12, 0x30400, R9 ;  /* 0x000304000c117810 */ /* 0x000fce0007ffe009 */
.L_x_2223:
[----:B------:R-:W-:-:S13]  /*1be0*/  ISETP.NE.AND P0, PT, R155, 0x3, PT ;  /* 0x000000039b00780c */ /* 0x000fda0003f05270 */
[----:B-1----:R-:W-:Y:S05]  /*1bf0*/  @!P0 BRA `(.L_x_2205) ;  /* 0x0000000000048947 */ /* 0x002fea0003800000 */
[----:B------:R-:W-:Y:S01]  /*1c00*/  BPT.TRAP 0x1 ;  /* 0x000000040000795c */ /* 0x000fe20000300000 */
.L_x_2205:
[----:B------:R-:W-:Y:S02]  /*1c10*/  LEA R3, R2, UR36, 0x3 ;  /* 0x0000002402037c11 */ /* 0x000fe4000f8e18ff */
[----:B------:R-:W-:-:S04]  /*1c20*/  SHF.L.U32 R12, R7, 0x1f, RZ ;  /* 0x0000001f070c7819 */ /* 0x000fc800000006ff */
[----:B------:R1:W2:Y:S01]  /*1c30*/  SYNCS.PHASECHK.TRANS64.TRYWAIT P1, [R3+URZ+0x36410], R12 ;  /* 0x0364100c030075a7 */ /* 0x0002a2000802017f */
[----:B------:R-:W-:Y:S05]  /*1c40*/  @!P0 BRA `(.L_x_2206) ;  /* 0x0000000000048947 */ /* 0x000fea0003800000 */
[----:B------:R-:W-:Y:S01]  /*1c50*/  BPT.TRAP 0x1 ;  /* 0x000000040000795c */ /* 0x000fe20000300000 */
.L_x_2206:
[----:B--2---:R-:W-:Y:S05]  /*1c60*/  @P1 BRA `(.L_x_2207) ;  /* 0x0000000000081947 */ /* 0x004fea0003800000 */
[----:B------:R-:W2:Y:S02]  /*1c70*/  SYNCS.PHASECHK.TRANS64.TRYWAIT P1, [R3+URZ+0x36410], R12 ;  /* 0x0364100c030075a7 */ /* 0x000ea4000802017f */
[----:B--2---:R-:W-:Y:S05]  /*1c80*/  @!P1 BRA `(.L_x_2208) ;  /* 0x0000007400509947 */ /* 0x004fea0003800000 */
.L_x_2207:
        /* <DEDUP_REMOVED lines=103> */
.L_x_2209:
[----:B------:R-:W-:-:S04]  /*2300*/  SHF.L.U32 R13, R5, 0x1f, RZ ;  /* 0x0000001f050d7819 */ /* 0x000fc800000006ff */
[----:B------:R4:W1:Y:S01]  /*2310*/  SYNCS.PHASECHK.TRANS64.TRYWAIT P1, [UR36+0x36430], R13 ;  /* 0x0364300dff0075a7 */ /* 0x0008620008020164 */
[----:B------:R-:W-:Y:S05]  /*2320*/  @!P0 BRA `(.L_x_2210) ;  /* 0x0000000000048947 */ /* 0x000fea0003800000 */
[----:B------:R-:W-:Y:S01]  /*2330*/  BPT.TRAP 0x1 ;  /* 0x000000040000795c */ /* 0x000fe20000300000 */
.L_x_2210:
[----:B-1----:R-:W-:Y:S05]  /*2340*/  @P1 BRA `(.L_x_2211) ;  /* 0x0000000000081947 */ /* 0x002fea0003800000 */
[----:B------:R-:W1:Y:S02]  /*2350*/  SYNCS.PHASECHK.TRANS64.TRYWAIT P1, [UR36+0x36430], R13 ;  /* 0x0364300dff0075a7 */ /* 0x000e640008020164 */
[----:B-1----:R-:W-:Y:S05]  /*2360*/  @!P1 BRA `(.L_x_2212) ;  /* 0x0000006c00ac9947 */ /* 0x002fea0003800000 */
.L_x_2211:
        /* <DEDUP_REMOVED lines=112> */
.L_x_2215:
[----:B------:R-:W-:-:S06]  /*2a70*/  UISETP.NE.AND UP0, UPT, UR42, 0x1, UPT ;  /* 0x000000012a00788c */ /* 0x000fcc000bf05270 */
[----:B------:R-:W-:-:S05]  /*2a80*/  PLOP3.LUT P1, PT, PT, PT, UP0, 0x80, 0x0 ;  /* 0x000000000000781c */ /* 0x000fca0003f2f008 */
[----:B------:R-:W-:-:S08]  /*2a90*/  @UP0 ULDC UR5, c[0x0][0x754] ;  /* 0x0001d50000050ab9 */ /* 0x000fd00000000800 */
[----:B------:R-:W-:Y:S01]  /*2aa0*/  @P1 IMAD.HI.U32 R12, R23, UR5, RZ ;  /* 0x00000005170c1c27 */ /* 0x000fe2000f8e00ff */
[----:B------:R-:W-:-:S04]  /*2ab0*/  @UP0 ULDC UR5, c[0x0][0x758] ;  /* 0x0001d60000050ab9 */ /* 0x000fc80000000800 */
[----:B------:R-:W-:-:S07]  /*2ac0*/  @P1 SHF.R.U32.HI R23, RZ, UR5, R12 ;  /* 0x00000005ff171c19 */ /* 0x000fce000801160c */
.L_x_2216:
[----:B------:R-:W-:Y:S05]  /*2ad0*/  BSYNC B0 ;  /* 0x0000000000007941 */ /* 0x000fea0003800000 */
.L_x_2214:
[----:B------:R-:W-:Y:S01]  /*2ae0*/  IMAD R23, R23, UR42, R18 ;  /* 0x0000002a17177c24 */ /* 0x000fe2000f8e0212 */
[----:B------:R-:W-:-:S04]  /*2af0*/  IADD3 R12, R15, UR4, R4 ;  /* 0x000000040f0c7c10 */ /* 0x000fc8000fffe004 */
[----:B------:R-:W-:Y:S02]  /*2b00*/  VIADDMNMX R13, R23, UR42, R13, PT ;  /* 0x0000002a170d7c46 */ /* 0x000fe4000b80010d */
[----:B------:R-:W-:-:S07]  /*2b10*/  VIMNMX R12, R12, R23, !PT ;  /* 0x000000170c0c7248 */ /* 0x000fce0007fe0100 */
.L_x_2213:
        /* <DEDUP_REMOVED lines=51> */
.L_x_2219:
[----:B------:R-:W-:-:S06]  /*2e50*/  UISETP.NE.AND UP0, UPT, UR42, 0x1, UPT ;  /* 0x000000012a00788c */ /* 0x000fcc000bf05270 */
[----:B------:R-:W-:-:S05]  /*2e60*/  PLOP3.LUT P6, PT, PT, PT, UP0, 0x80, 0x0 ;  /* 0x000000000000781c */ /* 0x000fca0003fcf008 */
[----:B------:R-:W-:-:S08]  /*2e70*/  @UP0 ULDC UR4, c[0x0][0x754] ;  /* 0x0001d50000040ab9 */ /* 0x000fd00000000800 */
[----:B------:R-:W-:Y:S01]  /*2e80*/  @P6 IMAD.HI.U32 R12, R13, UR4, RZ ;  /* 0x000000040d0c6c27 */ /* 0x000fe2000f8e00ff */
[----:B------:R-:W-:Y:S01]  /*2e90*/  PLOP3.LUT P6, PT, PT, PT, UP0, 0x80, 0x0 ;  /* 0x000000000000781c */ /* 0x000fe20003fcf008 */
[----:B------:R-:W-:-:S12]  /*2ea0*/  @UP0 ULDC UR4, c[0x0][0x758] ;  /* 0x0001d60000040ab9 */ /* 0x000fd80000000800 */
[----:B------:R-:W-:-:S07]  /*2eb0*/  @P6 SHF.R.U32.HI R13, RZ, UR4, R12 ;  /* 0x00000004ff0d6c19 */ /* 0x000fce000801160c */
.L_x_2220:
[----:B------:R-:W-:Y:S05]  /*2ec0*/  BSYNC B0 ;  /* 0x0000000000007941 */ /* 0x000fea0003800000 */
.L_x_2218:
[----:B------:R-:W-:-:S05]  /*2ed0*/  IMAD R13, R13, UR42, R18 ;  /* 0x0000002a0d0d7c24 */ /* 0x000fca000f8e0212 */
[----:B------:R-:W-:Y:S02]  /*2ee0*/  VIMNMX R14, R14, R13, !PT ;  /* 0x0000000d0e0e7248 */ /* 0x000fe40007fe0100 */
[----:B------:R-:W-:-:S07]  /*2ef0*/  VIADDMNMX R20, R13, UR42, R20, PT ;  /* 0x0000002a0d147c46 */ /* 0x000fce000b800114 */
.L_x_2217:
        /* <DEDUP_REMOVED lines=22> */
[C---:B------:R-:W-:Y:S01]  /*3060*/  ISETP.GE.AND P6, PT, R19.reuse, 0x1a, PT ;  /* 0x0000001a1300780c */ /* 0x040fe20003fc6270 */
        /* <DEDUP_REMOVED lines=191> */
.L_x_2221:
        /* <DEDUP_REMOVED lines=59> */
.L_x_2222:
        /* <DEDUP_REMOVED lines=62> */
.L_x_2197:
[----:B------:R-:W-:Y:S05]  /*43f0*/  @P0 BRA `(.L_x_2191) ;  /* 0x0000004c003c0947 */ /* 0x000fea0003800000 */
[----:B-1----:R-:W1:Y:S01]  /*4400*/  LDC.64 R2, c[0x0][0x878] ;  /* 0x00021e00ff027b82 */ /* 0x002e620000000a00 */
        /* <DEDUP_REMOVED lines=19> */
[----:B------:R-:W-:-:S05]  /*4540*/  ULEA UR4, UR5, UR4, 0x18 ;  /* 0x0000000405047291 */ /* 0x000fca000f8ec03f */
[----:B------:R-:W4:Y:S01]  /*4550*/  LDC.64 R22, c[0x0][0x828] ;  /* 0x00020a00ff167b82 */ /* 0x000f220000000a00 */
[----:B------:R-:W-:Y:S01]  /*4560*/  SHF.R.S32.HI R3, RZ, 0x1f, R2 ;  /* 0x0000001fff037819 */ /* 0x000fe20000011402 */
[----:B------:R-:W-:Y:S03]  /*4570*/  BSSY B0, `(.L_x_2224) ;  /* 0x0000051000007945 */ /* 0x000fe60003800000 */
[----:B------:R-:W-:-:S03]  /*4580*/  LEA.HI R7, R3, R2, RZ, 0x7 ;  /* 0x0000000203077211 */ /* 0x000fc600078f38ff */
[----:B------:R-:W1:Y:S01]  /*4590*/  @P1 LDC R9, c[0x0][0x854] ;  /* 0x00021500ff091b82 */ /* 0x000e620000000800 */
        /* <DEDUP_REMOVED lines=9> */
[----:B-1----:R-:W-:Y:S02]  /*4630*/  @P1 IMAD.HI.U32 R4, R6, R9, RZ ;  /* 0x0000000906041227 */ /* 0x002fe400078e00ff */
[----:B------:R1:W-:Y:S04]  /*4640*/  STS.128 [R8], R24 ;  /* 0x0000001808007388 */ /* 0x0003e80000000c00 */
[----:B------:R1:W-:Y:S01]  /*4650*/  STS.128 [R8+0x800], R28 ;  /* 0x0008001c08007388 */ /* 0x0003e20000000c00 */
[----:B---3--:R-:W-:-:S03]  /*4660*/  @P1 SHF.R.U32.HI R3, RZ, R11, R4 ;  /* 0x0000000bff031219 */ /* 0x008fc60000011604 */
[----:B------:R1:W-:Y:S01]  /*4670*/  STS.128 [R8+0x1000], R32 ;  /* 0x0010002008007388 */ /* 0x0003e20000000c00 */
[----:B------:R-:W-:-:S03]  /*4680*/  SHF.R.S32.HI R9, RZ, 0x1f, R3 ;  /* 0x0000001fff097819 */ /* 0x000fc60000011403 */
[----:B------:R1:W-:Y:S04]  /*4690*/  STS.128 [R8+0x1800], R36 ;  /* 0x0018002408007388 */ /* 0x0003e80000000c00 */
[----:B------:R1:W-:Y:S01]  /*46a0*/  STS.128 [R8+0x2000], R40 ;  /* 0x0020002808007388 */ /* 0x0003e20000000c00 */
[----:B------:R-:W-:-:S03]  /*46b0*/  IMAD R10, R9, R16, RZ ;  /* 0x00000010090a7224 */ /* 0x000fc600078e02ff */
        /* <DEDUP_REMOVED lines=12> */
[----:B---3--:R-:W3:Y:S01]  /*4780*/  FENCE.VIEW.ASYNC.S ;  /* 0x00000000000073c6 */ /* 0x008ee20000000000 */
[----:B--2---:R-:W-:-:S04]  /*4790*/  @P0 IMAD R5, R152, 0x60, R5 ;  /* 0x0000006098050824 */ /* 0x004fc800078e0205 */
[----:B------:R-:W-:-:S05]  /*47a0*/  @P0 IMAD.HI R5, R5, 0x2aaaaaab, RZ ;  /* 0x2aaaaaab05050827 */ /* 0x000fca00078e02ff */
[----:B------:R-:W-:-:S04]  /*47b0*/  @P0 SHF.R.U32.HI R6, RZ, 0x1f, R5 ;  /* 0x0000001fff060819 */ /* 0x000fc80000011605 */
[----:B------:R-:W-:-:S05]  /*47c0*/  @P0 LEA.HI.SX32 R6, R5, R6, 0x1c ;  /* 0x0000000605060211 */ /* 0x000fca00078fe2ff */
[----:B------:R-:W-:-:S05]  /*47d0*/  @P0 IMAD R4, R6, 0x4800, RZ ;  /* 0x0000480006040824 */ /* 0x000fca00078e02ff */
[----:B------:R-:W-:Y:S02]  /*47e0*/  @P0 SHF.R.S32.HI R5, RZ, 0x1f, R4 ;  /* 0x0000001fff050819 */ /* 0x000fe40000011404 */
[----:B------:R-:W-:Y:S01]  /*47f0*/  @!P0 CS2R R4, SRZ ;  /* 0x0000000000048805 */ /* 0x000fe2000001ff00 */
[----:B---3--:R-:W-:Y:S05]  /*4800*/  BAR.SYNC.DEFER_BLOCKING 0x1, 0x180 ;  /* 0x0046000000007b1d */ /* 0x008fea0000010000 */
        /* <DEDUP_REMOVED lines=19> */
[----:B----4-:R-:W-:Y:S01]  /*4940*/  LEA R22, P2, R6, R22, 0x2 ;  /* 0x0000001606167211 */ /* 0x010fe200078410ff */
[----:B------:R-:W-:Y:S02]  /*4950*/  IMAD R9, R9, R19, R12 ;  /* 0x0000001309097224 */ /* 0x000fe400078e020c */
[----:B------:R-:W-:Y:S02]  /*4960*/  IMAD.IADD R3, R5, 0x1, R3 ;  /* 0x0000000105037824 */ /* 0x000fe400078e0203 */
[----:B------:R-:W-:-:S03]  /*4970*/  IMAD.IADD R2, R7, 0x1, R9 ;  /* 0x0000000107027824 */ /* 0x000fc600078e0209 */
[----:B------:R-:W-:Y:S02]  /*4980*/  LEA.HI.X R3, R4, R21, R3, 0x2, P1 ;  /* 0x0000001504037211 */ /* 0x000fe400008f1403 */
[----:B------:R-:W-:Y:S01]  /*4990*/  LEA.HI.X R2, R6, R23, R2, 0x2, P2 ;  /* 0x0000001706027211 */ /* 0x000fe200010f1402 */
[----:B-1----:R-:W-:Y:S06]  /*49a0*/  @P0 BRA `(.L_x_2225) ;  /* 0x0000000000340947 */ /* 0x002fec0003800000 */
[----:B------:R-:W-:Y:S01]  /*49b0*/  R2UR UR6, R22 ;  /* 0x00000000160672ca */ /* 0x000fe200000e0000 */
[----:B------:R-:W-:Y:S01]  /*49c0*/  UMOV UR5, 0x1200 ;  /* 0x0000120000057882 */ /* 0x000fe20000000000 */
[----:B------:R-:W-:Y:S01]  /*49d0*/  R2UR UR7, R2 ;  /* 0x00000000020772ca */ /* 0x000fe200000e0000 */
[----:B------:R-:W-:Y:S01]  /*49e0*/  UMOV UR8, 0x0 ;  /* 0x0000000000087882 */ /* 0x000fe20000000000 */
[----:B------:R-:W-:Y:S01]  /*49f0*/  PLOP3.LUT P0, PT, PT, PT, PT, 0x80, 0x0 ;  /* 0x000000000000781c */ /* 0x000fe20003f0f070 */
[----:B------:R-:W-:-:S12]  /*4a00*/  UMOV UR9, 0x14f00000 ;  /* 0x14f0000000097882 */ /* 0x000fd80000000000 */
.L_x_2226:
[----:B------:R-:W-:Y:S01]  /*4a10*/  @P0 ELECT P1, URZ, PT ;  /* 0x00000000003f082f */ /* 0x000fe20003820000 */
[----:B------:R1:W-:-:S12]  /*4a20*/  UBLKRED.G.S.ADD.F32.RN [UR6], [UR4], UR5, desc[UR8] ;  /* 0x00000806040073bb */ /* 0x0003d800080a1405 */
[----:B------:R-:W-:Y:S02]  /*4a30*/  @P1 PLOP3.LUT P0, PT, P1, PT, PT, 0x8, 0x0 ;  /* 0x000000000000181c */ /* 0x000fe40000f0e170 */
[----:B------:R-:W-:-:S11]  /*4a40*/  PLOP3.LUT P1, PT, PT, PT, PT, 0x8, 0x0 ;  /* 0x000000000000781c */ /* 0x000fd60003f2e170 */
[----:B-1----:R-:W-:Y:S05]  /*4a50*/  @P0 BRA.U.ANY `(.L_x_2226) ;  /* 0xfffffffd00ec0947 */ /* 0x002fea000393ffff */
[----:B------:R0:W-:Y:S01]  /*4a60*/  UTMACMDFLUSH ;  /* 0x00000000000079b7 */ /* 0x0001e20000000000 */
[----:B------:R-:W-:-:S04]  /*4a70*/  DEPBAR.LE SB0, 0x0 ;  /* 0x000080000000791a */ /* 0x000fc80000000000 */
.L_x_2225:
[----:B------:R-:W-:Y:S05]  /*4a80*/  BSYNC B0 ;  /* 0x0000000000007941 */ /* 0x000fea0003800000 */
.L_x_2224:
        /* <DEDUP_REMOVED lines=28> */
.L_x_2227:
        /* <DEDUP_REMOVED lines=8> */
.L_x_2186:
        /* <DEDUP_REMOVED lines=21> */
.L_x_2229:
        /* <DEDUP_REMOVED lines=13> */
.L_x_2231:
[----:B------:R-:W-:-:S05]  /*4ef0*/  ULDC UR4, c[0x0][0x8c4] ;  /* 0x0002310000047ab9 */ /* 0x000fca0000000800 */
.L_x_2230:
        /* <DEDUP_REMOVED lines=44> */
.L_x_2232:
        /* <DEDUP_REMOVED lines=13> */
.L_x_2233:
        /* <DEDUP_REMOVED lines=12> */
.L_x_2234:
        /* <DEDUP_REMOVED lines=22> */
.L_x_2235:
        /* <DEDUP_REMOVED lines=40> */
.L_x_2238:
[----:B------:R-:W-:Y:S05]  /*5730*/  BSYNC B0 ;  /* 0x0000000000007941 */ /* 0x000fea0003800000 */
.L_x_2237:
        /* <DEDUP_REMOVED lines=18> */
.L_x_2240:
[----:B------:R-:W-:Y:S05]  /*5860*/  BSYNC B0 ;  /* 0x0000000000007941 */ /* 0x000fea0003800000 */
.L_x_2239:
        /* <DEDUP_REMOVED lines=19> */
.L_x_2242:
[----:B------:R-:W-:Y:S05]  /*59a0*/  BSYNC B0 ;  /* 0x0000000000007941 */ /* 0x000fea0003800000 */
.L_x_2241:
[----:B------:R-:W-:Y:S06]  /*59b0*/  BAR.ARV 0xa, 0xa0 ;  /* 0x0282800000007b1d */ /* 0x000fec0000002000 */
[----:B------:R-:W-:Y:S04]  /*59c0*/  BSSY B0, `(.L_x_2243) ;  /* 0x0000003000007945 */ /* 0x000fe80003800000 */
[----:B------:R-:W-:Y:S05]  /*59d0*/  @!P0 BRA `(.L_x_2244) ;  /* 0x0000000000048947 */ /* 0x000fea0003800000 */
[----:B------:R-:W-:-:S04]  /*59e0*/  DEPBAR.LE SB0, 0x1 ;  /* 0x000080400000791a */ /* 0x000fc80000000000 */
.L_x_2244:
[----:B------:R-:W-:Y:S05]  /*59f0*/  BSYNC B0 ;  /* 0x0000000000007941 */ /* 0x000fea0003800000 */
.L_x_2243:
[----:B------:R-:W-:Y:S06]  /*5a00*/  BAR.ARV 0xb, 0xa0 ;  /* 0x02c2800000007b1d */ /* 0x000fec0000002000 */
[----:B------:R-:W-:Y:S04]  /*5a10*/  BSSY B0, `(.L_x_2245) ;  /* 0x0000003000007945 */ /* 0x000fe80003800000 */
[----:B------:R-:W-:Y:S05]  /*5a20*/  @!P0 BRA `(.L_x_2246) ;  /* 0x0000000000048947 */ /* 0x000fea0003800000 */
[----:B------:R-:W-:-:S04]  /*5a30*/  DEPBAR.LE SB0, 0x0 ;  /* 0x000080000000791a */ /* 0x000fc80000000000 */
.L_x_2246:
[----:B------:R-:W-:Y:S05]  /*5a40*/  BSYNC B0 ;  /* 0x0000000000007941 */ /* 0x000fea0003800000 */
.L_x_2245:
[----:B------:R-:W-:Y:S06]  /*5a50*/  BAR.ARV 0xc, 0xa0 ;  /* 0x0302800000007b1d */ /* 0x000fec0000002000 */
[----:B------:R-:W-:Y:S01]  /*5a60*/  UIADD3 UR19, UR7, 0x1, URZ ;  /* 0x0000000107137890 */ /* 0x000fe2000fffe03f */
[----:B------:R-:W-:Y:S11]  /*5a70*/  BRA `(.L_x_2247) ;  /* 0x0000000000047947 */ /* 0x000ff60003800000 */
.L_x_2236:
[----:B------:R-:W-:-:S05]  /*5a80*/  UMOV UR19, UR7 ;  /* 0x0000000700137c82 */ /* 0x000fca0008000000 */
.L_x_2247:
        /* <DEDUP_REMOVED lines=25> */
.L_x_2268:
        /* <DEDUP_REMOVED lines=32> */
.L_x_2249:
[----:B------:R-:W-:Y:S05]  /*5e20*/  BSYNC B0 ;  /* 0x0000000000007941 */ /* 0x000fea0003800000 */
.L_x_2248:
        /* <DEDUP_REMOVED lines=12> */
.L_x_2251:
[----:B------:R-:W-:Y:S05]  /*5ef0*/  BSYNC B0 ;  /* 0x0000000000007941 */ /* 0x000fea0003800000 */
.L_x_2250:
        /* <DEDUP_REMOVED lines=13> */
.L_x_2253:
[----:B------:R-:W-:Y:S05]  /*5fd0*/  BSYNC B0 ;  /* 0x0000000000007941 */ /* 0x000fea0003800000 */
.L_x_2252:
[----:B------:R-:W-:Y:S06]  /*5fe0*/  BAR.ARV 0xa, 0xa0 ;  /* 0x0282800000007b1d */ /* 0x000fec0000002000 */
[----:B------:R-:W-:Y:S04]  /*5ff0*/  BSSY B0, `(.L_x_2254) ;  /* 0x0000003000007945 */ /* 0x000fe80003800000 */
[----:B------:R-:W-:Y:S05]  /*6000*/  @!P0 BRA `(.L_x_2255) ;  /* 0x0000000000048947 */ /* 0x000fea0003800000 */
[----:B------:R-:W-:-:S04]  /*6010*/  DEPBAR.LE SB0, 0x1 ;  /* 0x000080400000791a */ /* 0x000fc80000000000 */
.L_x_2255:
[----:B------:R-:W-:Y:S05]  /*6020*/  BSYNC B0 ;  /* 0x0000000000007941 */ /* 0x000fea0003800000 */
.L_x_2254:
[----:B------:R-:W-:Y:S06]  /*6030*/  BAR.ARV 0xb, 0xa0 ;  /* 0x02c2800000007b1d */ /* 0x000fec0000002000 */
[----:B------:R-:W-:Y:S04]  /*6040*/  BSSY B0, `(.L_x_2256) ;  /* 0x0000003000007945 */ /* 0x000fe80003800000 */
[----:B------:R-:W-:Y:S05]  /*6050*/  @!P0 BRA `(.L_x_2257) ;  /* 0x0000000000048947 */ /* 0x000fea0003800000 */
[----:B------:R-:W-:-:S04]  /*6060*/  DEPBAR.LE SB0, 0x0 ;  /* 0x000080000000791a */ /* 0x000fc80000000000 */
.L_x_2257:
[----:B------:R-:W-:Y:S05]  /*6070*/  BSYNC B0 ;  /* 0x0000000000007941 */ /* 0x000fea0003800000 */
.L_x_2256:
        /* <DEDUP_REMOVED lines=13> */
.L_x_2259:
[----:B------:R-:W-:Y:S05]  /*6150*/  BSYNC B0 ;  /* 0x0000000000007941 */ /* 0x000fea0003800000 */
.L_x_2258:
        /* <DEDUP_REMOVED lines=12> */
.L_x_2261:
[----:B------:R-:W-:Y:S05]  /*6220*/  BSYNC B0 ;  /* 0x0000000000007941 */ /* 0x000fea0003800000 */
.L_x_2260:
        /* <DEDUP_REMOVED lines=13> */
.L_x_2263:
[----:B------:R-:W-:Y:S05]  /*6300*/  BSYNC B0 ;  /* 0x0000000000007941 */ /* 0x000fea0003800000 */
.L_x_2262:
[----:B------:R-:W-:Y:S06]  /*6310*/  BAR.ARV 0xa, 0xa0 ;  /* 0x0282800000007b1d */ /* 0x000fec0000002000 */
[----:B------:R-:W-:Y:S04]  /*6320*/  BSSY B0, `(.L_x_2264) ;  /* 0x0000003000007945 */ /* 0x000fe80003800000 */
[----:B------:R-:W-:Y:S05]  /*6330*/  @!P0 BRA `(.L_x_2265) ;  /* 0x0000000000048947 */ /* 0x000fea0003800000 */
[----:B------:R-:W-:-:S04]  /*6340*/  DEPBAR.LE SB0, 0x1 ;  /* 0x000080400000791a */ /* 0x000fc80000000000 */
.L_x_2265:
[----:B------:R-:W-:Y:S05]  /*6350*/  BSYNC B0 ;  /* 0x0000000000007941 */ /* 0x000fea0003800000 */
.L_x_2264:
[----:B------:R-:W-:Y:S01]  /*6360*/  UIADD3 UR19, UR19, 0x2, URZ ;  /* 0x0000000213137890 */ /* 0x000fe2000fffe03f */
[----:B------:R-:W-:Y:S06]  /*6370*/  BAR.ARV 0xb, 0xa0 ;  /* 0x02c2800000007b1d */ /* 0x000fec0000002000 */
[----:B------:R-:W-:Y:S01]  /*6380*/  BSSY B0, `(.L_x_2266) ;  /* 0x0000004000007945 */ /* 0x000fe20003800000 */
[----:B------:R-:W-:-:S03]  /*6390*/  ISETP.LE.AND P1, PT, R2, UR19, PT ;  /* 0x0000001302007c0c */ /* 0x000fc6000bf23270 */
[----:B------:R-:W-:Y:S10]  /*63a0*/  @!P0 BRA `(.L_x_2267) ;  /* 0x0000000000048947 */ /* 0x000ff40003800000 */
[----:B------:R-:W-:-:S04]  /*63b0*/  DEPBAR.LE SB0, 0x0 ;  /* 0x000080000000791a */ /* 0x000fc80000000000 */
.L_x_2267:
[----:B------:R-:W-:Y:S05]  /*63c0*/  BSYNC B0 ;  /* 0x0000000000007941 */ /* 0x000fea0003800000 */
.L_x_2266:
[----:B------:R-:W-:Y:S06]  /*63d0*/  BAR.ARV 0xc, 0xa0 ;  /* 0x0302800000007b1d */ /* 0x000fec0000002000 */
[----:B------:R-:W-:Y:S02]  /*63e0*/  UIADD3 UR45, UR45, 0x6000, URZ ;  /* 0x000060002d2d7890 */ /* 0x000fe4000fffe03f */
[----:B------:R-:W-:Y:S01]  /*63f0*/  UIADD3 UR6, UR6, 0x6000, URZ ;  /* 0x0000600006067890 */ /* 0x000fe2000fffe03f */
[----:B------:R-:W-:Y:S11]  /*6400*/  @!P1 BRA `(.L_x_2268) ;  /* 0xfffffff800049947 */ /* 0x000ff6000383ffff */
[----:B------:R-:W-:Y:S05]  /*6410*/  BRA `(.L_x_2191) ;  /* 0x0000002c00347947 */ /* 0x000fea0003800000 */
.L_x_2228:
        /* <DEDUP_REMOVED lines=14> */
.L_x_2269:
        /* <DEDUP_REMOVED lines=16> */
.L_x_2271:
[----:B------:R-:W-:-:S05]  /*6600*/  ULDC UR4, c[0x0][0x8c4] ;  /* 0x0002310000047ab9 */ /* 0x000fca0000000800 */
.L_x_2270:
        /* <DEDUP_REMOVED lines=62> */
.L_x_2273:
        /* <DEDUP_REMOVED lines=13> */
.L_x_2274:
        /* <DEDUP_REMOVED lines=10> */
.L_x_2275:
        /* <DEDUP_REMOVED lines=21> */
.L_x_2276:
        /* <DEDUP_REMOVED lines=57> */
.L_x_2305:
        /* <DEDUP_REMOVED lines=9> */
.L_x_2279:
        /* <DEDUP_REMOVED lines=116> */
.L_x_2290:
[----:B-1----:R-:W-:-:S05]  /*7810*/  IMAD.MOV.U32 R9, RZ, RZ, 0x1 ;  /* 0x00000001ff097424 */ /* 0x002fca00078e00ff */
[----:B------:R-:W-:-:S04]  /*7820*/  SHF.L.U32 R9, R9, 0x1f, RZ ;  /* 0x0000001f09097819 */ /* 0x000fc800000006ff */
[----:B------:R-:W1:Y:S02]  /*7830*/  SYNCS.PHASECHK.TRANS64.TRYWAIT P1, [R8+URZ+0x36438], R9 ;  /* 0x03643809080075a7 */ /* 0x000e64000802017f */
[----:B-1----:R-:W-:Y:S05]  /*7840*/  @!P1 BRA `(.L_x_2282) ;  /* 0x00000018009c9947 */ /* 0x002fea0003800000 */
.L_x_2306:
[----:B------:R-:W-:Y:S05]  /*7850*/  @P0 BRA `(.L_x_2283) ;  /* 0x0000000000140947 */ /* 0x000fea0003800000 */
[----:B------:R-:W-:Y:S01]  /*7860*/  ISETP.NE.AND P1, PT, R22, RZ, PT ;  /* 0x000000ff1600720c */ /* 0x000fe20003f25270 */
[----:B------:R-:W-:-:S04]  /*7870*/  IMAD.MOV.U32 R3, RZ, RZ, 0x6100 ;  /* 0x00006100ff037424 */ /* 0x000fc800078e00ff */
[----:B------:R2:W-:Y:S08]  /*7880*/  SYNCS.ARRIVE.TRANS64 RZ, [R8+URZ+0x36430], R3 ;  /* 0x0364300308ff79a7 */ /* 0x0005f0000800003f */
[----:B------:R-:W-:Y:S05]  /*7890*/  @!P1 BRA `(.L_x_2283) ;  /* 0x0000000000049947 */ /* 0x000fea0003800000 */
[----:B------:R-:W-:Y:S01]  /*78a0*/  BPT.TRAP 0x1 ;  /* 0x000000040000795c */ /* 0x000fe20000300000 */
.L_x_2283:
        /* <DEDUP_REMOVED lines=49> */
.L_x_2307:
[----:B------:R-:W-:Y:S05]  /*7bc0*/  @P0 BRA `(.L_x_2285) ;  /* 0x0000000000140947 */ /* 0x000fea0003800000 */
[----:B------:R-:W-:Y:S01]  /*7bd0*/  ISETP.NE.AND P1, PT, R22, RZ, PT ;  /* 0x000000ff1600720c */ /* 0x000fe20003f25270 */
[----:B--2---:R-:W-:-:S04]  /*7be0*/  IMAD.MOV.U32 R7, RZ, RZ, 0x6100 ;  /* 0x00006100ff077424 */ /* 0x004fc800078e00ff */
[----:B------:R3:W-:Y:S08]  /*7bf0*/  SYNCS.ARRIVE.TRANS64 RZ, [R8+URZ+0x36418], R7 ;  /* 0x0364180708ff79a7 */ /* 0x0007f0000800003f */
[----:B------:R-:W-:Y:S05]  /*7c00*/  @!P1 BRA `(.L_x_2285) ;  /* 0x0000000000049947 */ /* 0x000fea0003800000 */
[----:B------:R-:W-:Y:S01]  /*7c10*/  BPT.TRAP 0x1 ;  /* 0x000000040000795c */ /* 0x000fe20000300000 */
.L_x_2285:
        /* <DEDUP_REMOVED lines=47> */
.L_x_2308:
        /* <DEDUP_REMOVED lines=8> */
.L_x_2287:
        /* <DEDUP_REMOVED lines=37> */
.L_x_2310:
[----:B------:R-:W-:Y:S05]  /*81e0*/  @P0 BRA `(.L_x_2289) ;  /* 0x0000000000140947 */ /* 0x000fea0003800000 */
[----:B------:R-:W-:Y:S01]  /*81f0*/  ISETP.NE.AND P1, PT, R22, RZ, PT ;  /* 0x000000ff1600720c */ /* 0x000fe20003f25270 */
[----:B--2---:R-:W-:-:S04]  /*8200*/  IMAD.MOV.U32 R5, RZ, RZ, 0x6100 ;  /* 0x00006100ff057424 */ /* 0x004fc800078e00ff */
[----:B------:R3:W-:Y:S08]  /*8210*/  SYNCS.ARRIVE.TRANS64 RZ, [R8+URZ+0x36410], R5 ;  /* 0x0364100508ff79a7 */ /* 0x0007f0000800003f */
[----:B------:R-:W-:Y:S05]  /*8220*/  @!P1 BRA `(.L_x_2289) ;  /* 0x0000000000049947 */ /* 0x000fea0003800000 */
[----:B------:R-:W-:Y:S01]  /*8230*/  BPT.TRAP 0x1 ;  /* 0x000000040000795c */ /* 0x000fe20000300000 */
.L_x_2289:
        /* <DEDUP_REMOVED lines=44> */
.L_x_2281:
[----:B------:R-:W-:Y:S01]  /*8500*/  ISETP.NE.AND P1, PT, R21, RZ, PT ;  /* 0x000000ff1500720c */ /* 0x000fe20003f25270 */
[----:B------:R-:W-:Y:S02]  /*8510*/  IMAD.MOV.U32 R4, RZ, RZ, R19 ;  /* 0x000000ffff047224 */ /* 0x000fe400078e0013 */
[----:B------:R-:W-:-:S10]  /*8520*/  IMAD.MOV.U32 R5, RZ, RZ, 0x1 ;  /* 0x00000001ff057424 */ /* 0x000fd400078e00ff */
[----:B------:R-:W-:Y:S05]  /*8530*/  @!P1 BRA `(.L_x_2280) ;  /* 0x00000004008c9947 */ /* 0x000fea0003800000 */
[----:B------:R-:W2:Y:S02]  /*8540*/  SYNCS.PHASECHK.TRANS64.TRYWAIT P1, [R8+URZ+0x36438], R9 ;  /* 0x03643809080075a7 */ /* 0x000ea4000802017f */
[----:B--2---:R-:W-:Y:S05]  /*8550*/  @!P1 BRA `(.L_x_2291) ;  /* 0x0000000c00b89947 */ /* 0x004fea0003800000 */
.L_x_2311:
[----:B------:R-:W-:Y:S05]  /*8560*/  @P0 BRA `(.L_x_2292) ;  /* 0x0000000000140947 */ /* 0x000fea0003800000 */
[----:B------:R-:W-:Y:S01]  /*8570*/  ISETP.NE.AND P1, PT, R22, RZ, PT ;  /* 0x000000ff1600720c */ /* 0x000fe20003f25270 */
[----:B------:R-:W-:-:S04]  /*8580*/  IMAD.MOV.U32 R5, RZ, RZ, 0x6100 ;  /* 0x00006100ff057424 */ /* 0x000fc800078e00ff */
[----:B------:R3:W-:Y:S08]  /*8590*/  SYNCS.ARRIVE.TRANS64 RZ, [R8+URZ+0x36430], R5 ;  /* 0x0364300508ff79a7 */ /* 0x0007f0000800003f */
[----:B------:R-:W-:Y:S05]  /*85a0*/  @!P1 BRA `(.L_x_2292) ;  /* 0x0000000000049947 */ /* 0x000fea0003800000 */
[----:B------:R-:W-:Y:S01]  /*85b0*/  BPT.TRAP 0x1 ;  /* 0x000000040000795c */ /* 0x000fe20000300000 */
.L_x_2292:
        /* <DEDUP_REMOVED lines=42> */
.L_x_2312:
[----:B-1----:R-:W-:Y:S01]  /*8860*/  IMAD.MOV.U32 R5, RZ, RZ, RZ ;  /* 0x000000ffff057224 */ /* 0x002fe200078e00ff */
[----:B------:R-:W-:Y:S06]  /*8870*/  @P0 BRA `(.L_x_2294) ;  /* 0x0000000000140947 */ /* 0x000fec0003800000 */
[----:B------:R-:W-:Y:S01]  /*8880*/  ISETP.NE.AND P1, PT, R22, RZ, PT ;  /* 0x000000ff1600720c */ /* 0x000fe20003f25270 */
[----:B------:R-:W-:-:S04]  /*8890*/  IMAD.MOV.U32 R9, RZ, RZ, 0x6100 ;  /* 0x00006100ff097424 */ /* 0x000fc800078e00ff */
[----:B------:R1:W-:Y:S08]  /*88a0*/  SYNCS.ARRIVE.TRANS64 RZ, [R8+URZ+0x36418], R9 ;  /* 0x0364180908ff79a7 */ /* 0x0003f0000800003f */
[----:B------:R-:W-:Y:S05]  /*88b0*/  @!P1 BRA `(.L_x_2294) ;  /* 0x0000000000049947 */ /* 0x000fea0003800000 */
[----:B------:R-:W-:Y:S01]  /*88c0*/  BPT.TRAP 0x1 ;  /* 0x000000040000795c */ /* 0x000fe20000300000 */
.L_x_2294:
        /* <DEDUP_REMOVED lines=42> */
.L_x_2280:
[----:B------:R-:W-:-:S04]  /*8b70*/  SHF.L.U32 R3, R5, 0x1f, RZ ;  /* 0x0000001f05037819 */ /* 0x000fc800000006ff */
[----:B------:R-:W2:Y:S02]  /*8b80*/  SYNCS.PHASECHK.TRANS64.TRYWAIT P1, [R8+URZ+0x36438], R3 ;  /* 0x03643803080075a7 */ /* 0x000ea4000802017f */
[----:B--2---:R-:W-:Y:S05]  /*8b90*/  @!P1 BRA `(.L_x_2295) ;  /* 0x0000000800509947 */ /* 0x004fea0003800000 */
.L_x_2313:
[----:B------:R-:W-:Y:S05]  /*8ba0*/  @P0 BRA `(.L_x_2296) ;  /* 0x0000000000180947 */ /* 0x000fea0003800000 */
[----:B------:R-:W3:Y:S01]  /*8bb0*/  S2R R0, SR_TID.X ;  /* 0x0000000000007919 */ /* 0x000ee20000002100 */
[----:B--2---:R-:W-:-:S04]  /*8bc0*/  IMAD.MOV.U32 R3, RZ, RZ, 0x6100 ;  /* 0x00006100ff037424 */ /* 0x004fc800078e00ff */
[----:B------:R4:W-:Y:S01]  /*8bd0*/  SYNCS.ARRIVE.TRANS64 RZ, [R8+URZ+0x36430], R3 ;  /* 0x0364300308ff79a7 */ /* 0x0009e2000800003f */
[----:B---3--:R-:W-:-:S13]  /*8be0*/  LOP3.LUT P0, RZ, R0, 0x1f, RZ, 0xc0, !PT ;  /* 0x0000001f00ff7812 */ /* 0x008fda000780c0ff */
[----:B----4-:R-:W-:Y:S05]  /*8bf0*/  @!P0 BRA `(.L_x_2296) ;  /* 0x0000000000048947 */ /* 0x010fea0003800000 */
[----:B------:R-:W-:Y:S01]  /*8c00*/  BPT.TRAP 0x1 ;  /* 0x000000040000795c */ /* 0x000fe20000300000 */
.L_x_2296:
        /* <DEDUP_REMOVED lines=44> */
.L_x_2277:
[----:B------:R-:W-:Y:S05]  /*8ed0*/  BSYNC B0 ;  /* 0x0000000000007941 */ /* 0x000fea0003800000 */
.L_x_2272:
[----:B------:R-:W-:-:S03]  /*8ee0*/  UMOV UR8, 0xffffffff ;  /* 0xffffffff00087882 */ /* 0x000fc60000000000 */
[----:B------:R-:W-:Y:S05]  /*8ef0*/  BRA.DIV UR8, `(.L_x_2297) ;  /* 0x00000006088c7947 */ /* 0x000fea000b800000 */
[----:B------:R-:W-:-:S13]  /*8f00*/  ELECT P6, URZ, PT ;  /* 0x00000000003f782f */ /* 0x000fda00038c0000 */
.L_x_2316:
[----:B------:R-:W-:Y:S05]  /*8f10*/  @!P6 BRA `(.L_x_2191) ;  /* 0x000000000074e947 */ /* 0x000fea0003800000 */
[----:B------:R-:W-:-:S06]  /*8f20*/  ULOP3.LUT UR8, UR38, 0x2, URZ, 0xfc, !UPT ;  /* 0x0000000226087892 */ /* 0x000fcc000f8efc3f */
[----:B------:R-:W-:-:S05]  /*8f30*/  IMAD.U32 R0, RZ, RZ, UR8 ;  /* 0x00000008ff007e24 */ /* 0x000fca000f8e00ff */
[----:B------:R-:W-:-:S13]  /*8f40*/  ISETP.NE.AND P2, PT, R0, 0x3, PT ;  /* 0x000000030000780c */ /* 0x000fda0003f45270 */
[----:B------:R-:W-:Y:S05]  /*8f50*/  @!P2 BRA `(.L_x_2298) ;  /* 0x000000000004a947 */ /* 0x000fea0003800000 */
[----:B---3--:R-:W-:Y:S01]  /*8f60*/  BPT.TRAP 0x1 ;  /* 0x000000040000795c */ /* 0x008fe20000300000 */
.L_x_2298:
        /* <DEDUP_REMOVED lines=15> */
.L_x_2317:
[----:B------:R-:W2:Y:S02]  /*9060*/  SYNCS.PHASECHK.TRANS64.TRYWAIT P0, [R3+URZ], R2 ;  /* 0x00000002030075a7 */ /* 0x000ea4000800017f */
[----:B--2---:R-:W-:Y:S05]  /*9070*/  @!P0 BRA `(.L_x_2300) ;  /* 0x0000000400608947 */ /* 0x004fea0003800000 */
.L_x_2318:
[----:B------:R-:W-:Y:S05]  /*9080*/  @!P2 BRA `(.L_x_2301) ;  /* 0x000000000004a947 */ /* 0x000fea0003800000 */
[----:B---3--:R-:W-:Y:S01]  /*9090*/  BPT.TRAP 0x1 ;  /* 0x000000040000795c */ /* 0x008fe20000300000 */
.L_x_2301:
[----:B------:R-:W-:-:S07]  /*90a0*/  SHF.L.U32 R5, R5, 0x1f, RZ ;  /* 0x0000001f05057819 */ /* 0x000fce00000006ff */
.L_x_2302:
[----:B----4-:R4:W1:Y:S02]  /*90b0*/  SYNCS.PHASECHK.TRANS64.TRYWAIT P0, [R4+URZ+0x36438], R5 ;  /* 0x03643805040075a7 */ /* 0x010864000800017f */
[----:B-1----:R-:W-:Y:S05]  /*90c0*/  @!P0 NANOSLEEP.SYNCS 0x989680 ;  /* 0x009896800000895d */ /* 0x002fea0003900000 */
[----:B------:R-:W1:Y:S02]  /*90d0*/  @!P0 SYNCS.PHASECHK.TRANS64 P0, [R4+URZ+0x36438], R5 ;  /* 0x03643805040085a7 */ /* 0x000e64000800007f */
[----:B-1----:R-:W-:Y:S05]  /*90e0*/  @!P0 BRA `(.L_x_2302) ;  /* 0xfffffffc00f08947 */ /* 0x002fea000383ffff */
.L_x_2191:
[----:B---3--:R-:W-:Y:S05]  /*90f0*/  BSYNC B6 ;  /* 0x0000000000067941 */ /* 0x008fea0003800000 */
.L_x_2185:
[----:B------:R-:W-:Y:S05]  /*9100*/  EXIT ;  /* 0x000000000000794d */ /* 0x000fea0003800000 */
.L_x_2202:
[----:B------:R-:W-:Y:S02]  /*9110*/  IMAD.MOV.U32 R12, RZ, RZ, RZ ;  /* 0x000000ffff0c7224 */ /* 0x000fe400078e00ff */
[----:B------:R-:W-:Y:S02]  /*9120*/  IMAD.MOV.U32 R11, RZ, RZ, 0x1f ;  /* 0x0000001fff0b7424 */ /* 0x000fe400078e00ff */
[----:B------:R-:W-:-:S07]  /*9130*/  IMAD.MOV.U32 R15, RZ, RZ, -0x1 ;  /* 0xffffffffff0f7424 */ /* 0x000fce00078e00ff */
[----:B------:R-:W-:Y:S05]  /*9140*/  WARPSYNC.COLLECTIVE R15, `(.L_x_2303) ;  /* 0x000000000f087348 */ /* 0x000fea0003c00000 */
[----:B------:R1:W2:Y:S02]  /*9150*/  SHFL.IDX P6, R14, R13, R12, R11 ;  /* 0x0000000c0d0e7389 */ /* 0x0002a400000c000b */
[----:B-12---:R-:W-:Y:S01]  /*9160*/  ENDCOLLECTIVE ;  /* 0x000000000000791b */ /* 0x006fe20003800000 */
.L_x_2303:
[----:B------:R-:W-:Y:S05]  /*9170*/  BRA `(.L_x_2304) ;  /* 0xffffff80009c7947 */ /* 0x000fea000383ffff */
.L_x_2204:
[----:B--2---:R2:W3:Y:S02]  /*9180*/  SYNCS.PHASECHK.TRANS64.TRYWAIT P0, [R154+URZ+0x36400], R11 ;  /* 0x0364000b9a0075a7 */ /* 0x0044e4000800017f */
[----:B---3--:R-:W-:Y:S05]  /*9190*/  @!P0 NANOSLEEP.SYNCS 0x989680 ;  /* 0x009896800000895d */ /* 0x008fea0003900000 */
[----:B------:R-:W3:Y:S02]  /*91a0*/  @!P0 SYNCS.PHASECHK.TRANS64 P0, [R154+URZ+0x36400], R11 ;  /* 0x0364000b9a0085a7 */ /* 0x000ee4000800007f */
[----:B---3--:R-:W-:Y:S05]  /*91b0*/  @!P0 BRA `(.L_x_2204) ;  /* 0xfffffffc00f08947 */ /* 0x008fea000383ffff */
[----:B------:R-:W-:Y:S05]  /*91c0*/  BRA `(.L_x_2203) ;  /* 0xffffff8000d47947 */ /* 0x000fea000383ffff */
.L_x_2208:
[----:B--2---:R2:W3:Y:S02]  /*91d0*/  SYNCS.PHASECHK.TRANS64.TRYWAIT P1, [R3+URZ+0x36410], R12 ;  /* 0x0364100c030075a7 */ /* 0x0044e4000802017f */
[----:B---3--:R-:W-:Y:S05]  /*91e0*/  @!P1 NANOSLEEP.SYNCS 0x989680 ;  /* 0x009896800000995d */ /* 0x008fea0003900000 */
[----:B------:R-:W3:Y:S02]  /*91f0*/  @!P1 SYNCS.PHASECHK.TRANS64 P1, [R3+URZ+0x36410], R12 ;  /* 0x0364100c030095a7 */ /* 0x000ee4000802007f */
[----:B---3--:R-:W-:Y:S05]  /*9200*/  @!P1 BRA `(.L_x_2208) ;  /* 0xfffffffc00f09947 */ /* 0x008fea000383ffff */
[----:B------:R-:W-:Y:S05]  /*9210*/  BRA `(.L_x_2207) ;  /* 0xffffff88009c7947 */ /* 0x000fea000383ffff */
.L_x_2212:
[----:B------:R1:W1:Y:S02]  /*9220*/  SYNCS.PHASECHK.TRANS64.TRYWAIT P1, [R154+URZ+0x36430], R13 ;  /* 0x0364300d9a0075a7 */ /* 0x000264000802017f */
[----:B-1----:R-:W-:Y:S05]  /*9230*/  @!P1 NANOSLEEP.SYNCS 0x989680 ;  /* 0x009896800000995d */ /* 0x002fea0003900000 */
[----:B------:R-:W1:Y:S02]  /*9240*/  @!P1 SYNCS.PHASECHK.TRANS64 P1, [R154+URZ+0x36430], R13 ;  /* 0x0364300d9a0095a7 */ /* 0x000e64000802007f */
[----:B-1----:R-:W-:Y:S05]  /*9250*/  @!P1 BRA `(.L_x_2212) ;  /* 0xfffffffc00f09947 */ /* 0x002fea000383ffff */
[----:B------:R-:W-:Y:S05]  /*9260*/  BRA `(.L_x_2211) ;  /* 0xffffff9000407947 */ /* 0x000fea000383ffff */
.L_x_2278:
[----:B-1----:R1:W2:Y:S02]  /*9270*/  SYNCS.PHASECHK.TRANS64.TRYWAIT P1, [R8+URZ+0x36420], R9 ;  /* 0x03642009080075a7 */ /* 0x0022a4000802017f */
[----:B--2---:R-:W-:Y:S05]  /*9280*/  @!P1 NANOSLEEP.SYNCS 0x989680 ;  /* 0x009896800000995d */ /* 0x004fea0003900000 */
[----:B------:R-:W2:Y:S02]  /*9290*/  @!P1 SYNCS.PHASECHK.TRANS64 P1, [R8+URZ+0x36420], R9 ;  /* 0x03642009080095a7 */ /* 0x000ea4000802007f */
[----:B--2---:R-:W-:Y:S05]  /*92a0*/  @!P1 BRA `(.L_x_2278) ;  /* 0xfffffffc00f09947 */ /* 0x004fea000383ffff */
[----:B------:R-:W-:Y:S05]  /*92b0*/  BRA `(.L_x_2305) ;  /* 0xffffffdc00607947 */ /* 0x000fea000383ffff */
.L_x_2282:
[----:B-1----:R1:W2:Y:S02]  /*92c0*/  SYNCS.PHASECHK.TRANS64.TRYWAIT P1, [R8+URZ+0x36438], R9 ;  /* 0x03643809080075a7 */ /* 0x0022a4000802017f */
[----:B--2---:R-:W-:Y:S05]  /*92d0*/  @!P1 NANOSLEEP.SYNCS 0x989680 ;  /* 0x009896800000995d */ /* 0x004fea0003900000 */
[----:B------:R-:W2:Y:S02]  /*92e0*/  @!P1 SYNCS.PHASECHK.TRANS64 P1, [R8+URZ+0x36438], R9 ;  /* 0x03643809080095a7 */ /* 0x000ea4000802007f */
[----:B--2---:R-:W-:Y:S05]  /*92f0*/  @!P1 BRA `(.L_x_2282) ;  /* 0xfffffffc00f09947 */ /* 0x004fea000383ffff */
[----:B------:R-:W-:Y:S05]  /*9300*/  BRA `(.L_x_2306) ;  /* 0xffffffe400507947 */ /* 0x000fea000383ffff */
.L_x_2284:
[----:B--2---:R2:W3:Y:S02]  /*9310*/  SYNCS.PHASECHK.TRANS64.TRYWAIT P1, [R8+URZ+0x36428], R7 ;  /* 0x03642807080075a7 */ /* 0x0044e4000802017f */
[----:B---3--:R-:W-:Y:S05]  /*9320*/  @!P1 NANOSLEEP.SYNCS 0x989680 ;  /* 0x009896800000995d */ /* 0x008fea0003900000 */
[----:B------:R-:W3:Y:S02]  /*9330*/  @!P1 SYNCS.PHASECHK.TRANS64 P1, [R8+URZ+0x36428], R7 ;  /* 0x03642807080095a7 */ /* 0x000ee4000802007f */
[----:B---3--:R-:W-:Y:S05]  /*9340*/  @!P1 BRA `(.L_x_2284) ;  /* 0xfffffffc00f09947 */ /* 0x008fea000383ffff */
[----:B------:R-:W-:Y:S05]  /*9350*/  BRA `(.L_x_2307) ;  /* 0xffffffe800187947 */ /* 0x000fea000383ffff */
.L_x_2286:
        /* <DEDUP_REMOVED lines=8> */
.L_x_2288:
[----:B------:R-:W-:-:S07]  /*93e0*/  SHF.L.U32 R5, R10, 0x1f, RZ ;  /* 0x0000001f0a057819 */ /* 0x000fce00000006ff */
.L_x_2309:
[----:B--2---:R2:W3:Y:S02]  /*93f0*/  SYNCS.PHASECHK.TRANS64.TRYWAIT P1, [R8+URZ+0x36420], R5 ;  /* 0x03642005080075a7 */ /* 0x0044e4000802017f */
[----:B---3--:R-:W-:Y:S05]  /*9400*/  @!P1 NANOSLEEP.SYNCS 0x989680 ;  /* 0x009896800000995d */ /* 0x008fea0003900000 */
[----:B------:R-:W3:Y:S02]  /*9410*/  @!P1 SYNCS.PHASECHK.TRANS64 P1, [R8+URZ+0x36420], R5 ;  /* 0x03642005080095a7 */ /* 0x000ee4000802007f */
[----:B---3--:R-:W-:Y:S05]  /*9420*/  @!P1 BRA `(.L_x_2309) ;  /* 0xfffffffc00f09947 */ /* 0x008fea000383ffff */
[----:B------:R-:W-:Y:S05]  /*9430*/  BRA `(.L_x_2310) ;  /* 0xffffffec00687947 */ /* 0x000fea000383ffff */
.L_x_2291:
[----:B--2---:R2:W3:Y:S02]  /*9440*/  SYNCS.PHASECHK.TRANS64.TRYWAIT P1, [R8+URZ+0x36438], R9 ;  /* 0x03643809080075a7 */ /* 0x0044e4000802017f */
[----:B---3--:R-:W-:Y:S05]  /*9450*/  @!P1 NANOSLEEP.SYNCS 0x989680 ;  /* 0x009896800000995d */ /* 0x008fea0003900000 */
[----:B------:R-:W3:Y:S02]  /*9460*/  @!P1 SYNCS.PHASECHK.TRANS64 P1, [R8+URZ+0x36438], R9 ;  /* 0x03643809080095a7 */ /* 0x000ee4000802007f */
[----:B---3--:R-:W-:Y:S05]  /*9470*/  @!P1 BRA `(.L_x_2291) ;  /* 0xfffffffc00f09947 */ /* 0x008fea000383ffff */
[----:B------:R-:W-:Y:S05]  /*9480*/  BRA `(.L_x_2311) ;  /* 0xfffffff000347947 */ /* 0x000fea000383ffff */
.L_x_2293:
[----:B-1----:R1:W2:Y:S02]  /*9490*/  SYNCS.PHASECHK.TRANS64.TRYWAIT P1, [R8+URZ+0x36428], R5 ;  /* 0x03642805080075a7 */ /* 0x0022a4000802017f */
[----:B--2---:R-:W-:Y:S05]  /*94a0*/  @!P1 NANOSLEEP.SYNCS 0x989680 ;  /* 0x009896800000995d */ /* 0x004fea0003900000 */
[----:B------:R-:W2:Y:S02]  /*94b0*/  @!P1 SYNCS.PHASECHK.TRANS64 P1, [R8+URZ+0x36428], R5 ;  /* 0x03642805080095a7 */ /* 0x000ea4000802007f */
[----:B--2---:R-:W-:Y:S05]  /*94c0*/  @!P1 BRA `(.L_x_2293) ;  /* 0xfffffffc00f09947 */ /* 0x004fea000383ffff */
[----:B------:R-:W-:Y:S05]  /*94d0*/  BRA `(.L_x_2312) ;  /* 0xfffffff000e07947 */ /* 0x000fea000383ffff */
.L_x_2295:
[----:B--2---:R2:W3:Y:S02]  /*94e0*/  SYNCS.PHASECHK.TRANS64.TRYWAIT P1, [R8+URZ+0x36438], R3 ;  /* 0x03643803080075a7 */ /* 0x0044e4000802017f */
[----:B---3--:R-:W-:Y:S05]  /*94f0*/  @!P1 NANOSLEEP.SYNCS 0x989680 ;  /* 0x009896800000995d */ /* 0x008fea0003900000 */
[----:B------:R-:W3:Y:S02]  /*9500*/  @!P1 SYNCS.PHASECHK.TRANS64 P1, [R8+URZ+0x36438], R3 ;  /* 0x03643803080095a7 */ /* 0x000ee4000802007f */
[----:B---3--:R-:W-:Y:S05]  /*9510*/  @!P1 BRA `(.L_x_2295) ;  /* 0xfffffffc00f09947 */ /* 0x008fea000383ffff */
[----:B------:R-:W-:Y:S05]  /*9520*/  BRA `(.L_x_2313) ;  /* 0xfffffff4009c7947 */ /* 0x000fea000383ffff */
.L_x_2297:
[----:B------:R-:W-:Y:S01]  /*9530*/  BSSY B0, `(.L_x_2314) ;  /* 0x0000006000007945 */ /* 0x000fe20003800000 */
[----:B------:R-:W-:-:S07]  /*9540*/  IMAD.MOV.U32 R15, RZ, RZ, -0x1 ;  /* 0xffffffffff0f7424 */ /* 0x000fce00078e00ff */
[----:B-1-3--:R-:W-:Y:S05]  /*9550*/  WARPSYNC.COLLECTIVE R15, `(.L_x_2315) ;  /* 0x000000000f0c7348 */ /* 0x00afea0003c00000 */
[----:B------:R-:W-:Y:S02]  /*9560*/  ELECT P6, UR62, PT ;  /* 0x00000000003e782f */ /* 0x000fe400038c0000 */
[----:B------:R-:W-:Y:S01]  /*9570*/  MOV R14, UR62 ;  /* 0x0000003e000e7c02 */ /* 0x000fe20008000f00 */
[----:B-1-3--:R-:W-:Y:S10]  /*9580*/  ENDCOLLECTIVE ;  /* 0x000000000000791b */ /* 0x00aff40003800000 */
.L_x_2315:
[----:B------:R-:W-:Y:S05]  /*9590*/  BSYNC B0 ;  /* 0x0000000000007941 */ /* 0x000fea0003800000 */
.L_x_2314:
[----:B------:R-:W-:Y:S05]  /*95a0*/  BRA `(.L_x_2316) ;  /* 0xfffffff800587947 */ /* 0x000fea000383ffff */
.L_x_2299:
[----:B-1----:R1:W2:Y:S02]  /*95b0*/  SYNCS.PHASECHK.TRANS64.TRYWAIT P0, [R9+URZ], R0 ;  /* 0x00000000090075a7 */ /* 0x0022a4000800017f */
[----:B--2---:R-:W-:Y:S05]  /*95c0*/  @!P0 NANOSLEEP.SYNCS 0x989680 ;  /* 0x009896800000895d */ /* 0x004fea0003900000 */
[----:B------:R-:W2:Y:S02]  /*95d0*/  @!P0 SYNCS.PHASECHK.TRANS64 P0, [R9+URZ], R0 ;  /* 0x00000000090085a7 */ /* 0x000ea4000800007f */
[----:B--2---:R-:W-:Y:S05]  /*95e0*/  @!P0 BRA `(.L_x_2299) ;  /* 0xfffffffc00f08947 */ /* 0x004fea000383ffff */
[----:B------:R-:W-:Y:S05]  /*95f0*/  BRA `(.L_x_2317) ;  /* 0xfffffff800987947 */ /* 0x000fea000383ffff */
.L_x_2300:
[----:B--2---:R2:W4:Y:S02]  /*9600*/  SYNCS.PHASECHK.TRANS64.TRYWAIT P0, [R3+URZ], R2 ;  /* 0x00000002030075a7 */ /* 0x004524000800017f */
[----:B----4-:R-:W-:Y:S05]  /*9610*/  @!P0 NANOSLEEP.SYNCS 0x989680 ;  /* 0x009896800000895d */ /* 0x010fea0003900000 */
[----:B------:R-:W4:Y:S02]  /*9620*/  @!P0 SYNCS.PHASECHK.TRANS64 P0, [R3+URZ], R2 ;  /* 0x00000002030085a7 */ /* 0x000f24000800007f */
[----:B----4-:R-:W-:Y:S05]  /*9630*/  @!P0 BRA `(.L_x_2300) ;  /* 0xfffffffc00f08947 */ /* 0x010fea000383ffff */
[----:B------:R-:W-:Y:S05]  /*9640*/  BRA `(.L_x_2318) ;  /* 0xfffffff8008c7947 */ /* 0x000fea000383ffff */
.L_x_2319:
        /* <DEDUP_REMOVED lines=11> */
.L_x_3869:


//--------------------- .text._ZN7cutlass13device_kernelIN5flash11enable_sm90INS1_16FlashAttnBwdSm90INS1_25CollectiveMainloopBwdSm90ILi2ELi1ELi1EN4cute5tupleIJNS5_1CILi1EEES8_S8_EEENS6_IJNS7_ILi64EEENS7_ILi96EEENS7_ILi192EEEEEENS_6half_tEfNS_4arch4Sm90ELb0ELb1ELb0ELb1ELb1ELb0ELb1ELb0ELi3ELi1ELi1ELi1ELb0EEENS1_24CollectiveEpilogueBwdGQAISD_fSG_Li384ELb1ELb1EEENS1_19SingleTileSchedulerILb1ELb0ELb0ELi96EEEEEEEEEvNT_6ParamsE --------------------------
	.section	.text._ZN7cutlass13device_kernelIN5flash11enable_sm90INS1_16FlashAttnBwdSm90INS1_25CollectiveMainloopBwdSm90ILi2ELi1ELi1EN4cute5tupleIJNS5_1CILi1EEES8_S8_EEENS6_IJNS7_ILi64EEENS7_ILi96EEENS7_ILi192EEEEEENS_6half_tEfNS_4arch4Sm90ELb0ELb1ELb0ELb1ELb1ELb0ELb1ELb0ELi3ELi1ELi1ELi1ELb0EEENS1_24CollectiveEpilogueBwdGQAISD_fSG_Li384ELb1ELb1EEENS1_19SingleTileSchedulerILb1ELb0ELb0ELi96EEEEEEEEEvNT_6ParamsE,"ax",@progbits
	.align	128
.text._ZN7cutlass13device_kernelIN5flash11enable_sm90INS1_16FlashAttnBwdSm90INS1_25CollectiveMainloopBwdSm90ILi2ELi1ELi1EN4cute5tupleIJNS5_1CILi1EEES8_S8_EEENS6_IJNS7_ILi64EEENS7_ILi96EEENS7_ILi192EEEEEENS_6half_tEfNS_4arch4Sm90ELb0ELb1ELb0ELb1ELb1ELb0ELb1ELb0ELi3ELi1ELi1ELi1ELb0EEENS1_24CollectiveEpilogueBwdGQAISD_fSG_Li384ELb1ELb1EEENS1_19SingleTileSchedulerILb1ELb0ELb0ELi96EEEEEEEEEvNT_6ParamsE:
        .type           _ZN7cutlass13device_kernelIN5flash11enable_sm90INS1_16FlashAttnBwdSm90INS1_25CollectiveMainloopBwdSm90ILi2ELi1ELi1EN4cute5tupleIJNS5_1CILi1EEES8_S8_EEENS6_IJNS7_ILi64EEENS7_ILi96EEENS7_ILi192EEEEEENS_6half_tEfNS_4arch4Sm90ELb0ELb1ELb0ELb1ELb1ELb0ELb1ELb0ELi3ELi1ELi1ELi1ELb0EEENS1_24CollectiveEpilogueBwdGQAISD_fSG_Li384ELb1ELb1EEENS1_19SingleTileSchedulerILb1ELb0ELb0ELi96EEEEEEEEEvNT_6ParamsE,@function
        .size           _ZN7cutlass13device_kernelIN5flash11enable_sm90INS1_16FlashAttnBwdSm90INS1_25CollectiveMainloopBwdSm90ILi2ELi1ELi1EN4cute5tupleIJNS5_1CILi1EEES8_S8_EEENS6_IJNS7_ILi64EEENS7_ILi96EEENS7_ILi192EEEEEENS_6half_tEfNS_4arch4Sm90ELb0ELb1ELb0ELb1ELb1ELb0ELb1ELb0ELi3ELi1ELi1ELi1ELb0EEENS1_24CollectiveEpilogueBwdGQAISD_fSG_Li384ELb1ELb1EEENS1_19SingleTileSchedulerILb1ELb0ELb0ELi96EEEEEEEEEvNT_6ParamsE,(.L_x_3870 - _ZN7cutlass13device_kernelIN5flash11enable_sm90INS1_16FlashAttnBwdSm90INS1_25CollectiveMainloopBwdSm90ILi2ELi1ELi1EN4cute5tupleIJNS5_1CILi1EEES8_S8_EEENS6_IJNS7_ILi64EEENS7_ILi96EEENS7_ILi192EEEEEENS_6half_tEfNS_4arch4Sm90ELb0ELb1ELb0ELb1ELb1ELb0ELb1ELb0ELi3ELi1ELi1ELi1ELb0EEENS1_24CollectiveEpilogueBwdGQAISD_fSG_Li384ELb1ELb1EEENS1_19SingleTileSchedulerILb1ELb0ELb0ELi96EEEEEEEEEvNT_6ParamsE)
        .other          _ZN7cutlass13device_kernelIN5flash11enable_sm90INS1_16FlashAttnBwdSm90INS1_25CollectiveMainloopBwdSm90ILi2ELi1ELi1EN4cute5tupleIJNS5_1CILi1EEES8_S8_EEENS6_IJNS7_ILi64EEENS7_ILi96EEENS7_ILi192EEEEEENS_6half_tEfNS_4arch4Sm90ELb0ELb1ELb0ELb1ELb1ELb0ELb1ELb0ELi3ELi1ELi1ELi1ELb0EEENS1_24CollectiveEpilogueBwdGQAISD_fSG_Li384ELb1ELb1EEENS1_19SingleTileSchedulerILb1ELb0ELb0ELi96EEEEEEEEEvNT_6ParamsE,@"STO_CUDA_ENTRY STV_DEFAULT"
_ZN7cutlass13device_kernelIN5flash11enable_sm90INS1_16FlashAttnBwdSm90INS1_25CollectiveMainloopBwdSm90ILi2ELi1ELi1EN4cute5tupleIJNS5_1CILi1EEES8_S8_EEENS6_IJNS7_ILi64EEENS7_ILi96EEENS7_ILi192EEEEEENS_6half_tEfNS_4arch4Sm90ELb0ELb1ELb0ELb1ELb1ELb0ELb1ELb0ELi3ELi1ELi1ELi1ELb0EEENS1_24CollectiveEpilogueBwdGQAISD_fSG_Li384ELb1ELb1EEENS1_19SingleTileSchedulerILb1ELb0ELb0ELi96EEEEEEEEEvNT_6ParamsE:
        /* <DEDUP_REMOVED lines=23> */
.L_x_2321:
[----:B------:R-:W-:Y:S05]  /*0170*/  BSYNC B0 ;  /* 0x0000000000007941 */ /* 0x000fea0003800000 */
.L_x_2320:
        /* <DEDUP_REMOVED lines=37> */
.L_x_2322:
        /* <DEDUP_REMOVED lines=20> */
.L_x_2323:
[----:B------:R-:W-:Y:S01]  /*0510*/  PLOP3.LUT P0, PT, PT, PT, UP0, 0x80, 0x0 ;  /* 0x000000000000781c */ /* 0x000fe20003f0f008 */
[----:B------:R-:W-:Y:S01]  /*0520*/  NOP ;  /* 0x0000000000007918 */ /* 0x000fe20000000000 */
[----:B------:R-:W-:Y:S01]  /*0530*/  ULDC.64 UR46, c[0x0][0x208] ;  /* 0x00008200002e7ab9 */ /* 0x000fe20000000a00 */
[----:B------:R-:W-:Y:S01]  /*0540*/  BSSY B6, `(.L_x_2324) ;  /* 0x00009eb000067945 */ /* 0x000fe20003800000 */
[----:B-12-4-:R-:W-:Y:S09]  /*0550*/  BAR.SYNC.DEFER_BLOCKING 0x0 ;  /* 0x0000000000007b1d */ /* 0x016ff20000010000 */
[----:B------:R-:W-:Y:S05]  /*0560*/  @!P0 BRA `(.L_x_2325) ;  /* 0x0000004800fc8947 */ /* 0x000fea0003800000 */
.L_x_2326:
        /* <DEDUP_REMOVED lines=21> */
.L_x_2327:
        /* <DEDUP_REMOVED lines=10> */
.L_x_2329:
[----:B------:R-:W2:Y:S02]  /*0760*/  LDC R0, c[0x0][0x8c4] ;  /* 0x00023100ff007b82 */ /* 0x000ea40000000800 */
.L_x_2328:
        /* <DEDUP_REMOVED lines=15> */
.L_x_2331:
        /* <DEDUP_REMOVED lines=10> */
.L_x_2332:
        /* <DEDUP_REMOVED lines=8> */
.L_x_2333:
        /* <DEDUP_REMOVED lines=9> */
.L_x_2334:
        /* <DEDUP_REMOVED lines=22> */
.L_x_2335:
        /* <DEDUP_REMOVED lines=78> */
.L_x_2338:
        /* <DEDUP_REMOVED lines=15> */
.L_x_2337:
        /* <DEDUP_REMOVED lines=20> */
.L_x_2340:
        /* <DEDUP_REMOVED lines=15> */
.L_x_2339:
        /* <DEDUP_REMOVED lines=8> */
.L_x_2483:
        /* <DEDUP_REMOVED lines=19> */
.L_x_2342:
        /* <DEDUP_REMOVED lines=108> */
.L_x_2362:
[----:B------:R-:W-:-:S13]  /*1be0*/  ISETP.NE.AND P0, PT, R155, 0x3, PT ;  /* 0x000000039b00780c */ /* 0x000fda0003f05270 */
[----:B-1----:R-:W-:Y:S05]  /*1bf0*/  @!P0 BRA `(.L_x_2344) ;  /* 0x0000000000048947 */ /* 0x002fea0003800000 */
[----:B------:R-:W-:Y:S01]  /*1c00*/  BPT.TRAP 0x1 ;  /* 0x000000040000795c */ /* 0x000fe20000300000 */
.L_x_2344:
[----:B------:R-:W-:Y:S02]  /*1c10*/  LEA R3, R2, UR36, 0x3 ;  /* 0x0000002402037c11 */ /* 0x000fe4000f8e18ff */
[----:B------:R-:W-:-:S04]  /*1c20*/  SHF.L.U32 R12, R7, 0x1f, RZ ;  /* 0x0000001f070c7819 */ /* 0x000fc800000006ff */
[----:B------:R1:W2:Y:S01]  /*1c30*/  SYNCS.PHASECHK.TRANS64.TRYWAIT P1, [R3+URZ+0x36410], R12 ;  /* 0x0364100c030075a7 */ /* 0x0002a2000802017f */
[----:B------:R-:W-:Y:S05]  /*1c40*/  @!P0 BRA `(.L_x_2345) ;  /* 0x0000000000048947 */ /* 0x000fea0003800000 */
[----:B------:R-:W-:Y:S01]  /*1c50*/  BPT.TRAP 0x1 ;  /* 0x000000040000795c */ /* 0x000fe20000300000 */
.L_x_2345:
[----:B--2---:R-:W-:Y:S05]  /*1c60*/  @P1 BRA `(.L_x_2346) ;  /* 0x0000000000081947 */ /* 0x004fea0003800000 */
[----:B------:R-:W2:Y:S02]  /*1c70*/  SYNCS.PHASECHK.TRANS64.TRYWAIT P1, [R3+URZ+0x36410], R12 ;  /* 0x0364100c030075a7 */ /* 0x000ea4000802017f */
[----:B--2---:R-:W-:Y:S05]  /*1c80*/  @!P1 BRA `(.L_x_2347) ;  /* 0x0000008800109947 */ /* 0x004fea0003800000 */
.L_x_2346:
        /* <DEDUP_REMOVED lines=103> */
.L_x_2348:
[----:B------:R-:W-:-:S04]  /*2300*/  SHF.L.U32 R13, R5, 0x1f, RZ ;  /* 0x0000001f050d7819 */ /* 0x000fc800000006ff */
[----:B------:R4:W1:Y:S01]  /*2310*/  SYNCS.PHASECHK.TRANS64.TRYWAIT P1, [UR36+0x36430], R13 ;  /* 0x0364300dff0075a7 */ /* 0x0008620008020164 */
[----:B------:R-:W-:Y:S05]  /*2320*/  @!P0 BRA `(.L_x_2349) ;  /* 0x0000000000048947 */ /* 0x000fea0003800000 */
[----:B------:R-:W-:Y:S01]  /*2330*/  BPT.TRAP 0x1 ;  /* 0x000000040000795c */ /* 0x000fe20000300000 */
.L_x_2349:
[----:B-1----:R-:W-:Y:S05]  /*2340*/  @P1 BRA `(.L_x_2350) ;  /* 0x0000000000081947 */ /* 0x002fea0003800000 */
[----:B------:R-:W1:Y:S02]  /*2350*/  SYNCS.PHASECHK.TRANS64.TRYWAIT P1, [UR36+0x36430], R13 ;  /* 0x0364300dff0075a7 */ /* 0x000e640008020164 */
[----:B-1----:R-:W-:Y:S05]  /*2360*/  @!P1 BRA `(.L_x_2351) ;  /* 0x00000080006c9947 */ /* 0x002fea0003800000 */
.L_x_2350:
        /* <DEDUP_REMOVED lines=112> */
.L_x_2354:
[----:B------:R-:W-:-:S06]  /*2a70*/  UISETP.NE.AND UP0, UPT, UR42, 0x1, UPT ;  /* 0x000000012a00788c */ /* 0x000fcc000bf05270 */
[----:B------:R-:W-:-:S05]  /*2a80*/  PLOP3.LUT P1, PT, PT, PT, UP0, 0x80, 0x0 ;  /* 0x000000000000781c */ /* 0x000fca0003f2f008 */
[----:B------:R-:W-:-:S08]  /*2a90*/  @UP0 ULDC UR5, c[0x0][0x754] ;  /* 0x0001d50000050ab9 */ /* 0x000fd00000000800 */
[----:B------:R-:W-:Y:S01]  /*2aa0*/  @P1 IMAD.HI.U32 R12, R23, UR5, RZ ;  /* 0x00000005170c1c27 */ /* 0x000fe2000f8e00ff */
[----:B------:R-:W-:-:S04]  /*2ab0*/  @UP0 ULDC UR5, c[0x0][0x758] ;  /* 0x0001d60000050ab9 */ /* 0x000fc80000000800 */
[----:B------:R-:W-:-:S07]  /*2ac0*/  @P1 SHF.R.U32.HI R23, RZ, UR5, R12 ;  /* 0x00000005ff171c19 */ /* 0x000fce000801160c */
.L_x_2355:
[----:B------:R-:W-:Y:S05]  /*2ad0*/  BSYNC B0 ;  /* 0x0000000000007941 */ /* 0x000fea0003800000 */
.L_x_2353:
[----:B------:R-:W-:Y:S01]  /*2ae0*/  IMAD R23, R23, UR42, R18 ;  /* 0x0000002a17177c24 */ /* 0x000fe2000f8e0212 */
[----:B------:R-:W-:-:S04]  /*2af0*/  IADD3 R12, R15, UR4, R4 ;  /* 0x000000040f0c7c10 */ /* 0x000fc8000fffe004 */
[----:B------:R-:W-:Y:S02]  /*2b00*/  VIADDMNMX R13, R23, UR42, R13, PT ;  /* 0x0000002a170d7c46 */ /* 0x000fe4000b80010d */
[----:B------:R-:W-:-:S07]  /*2b10*/  VIMNMX R12, R12, R23, !PT ;  /* 0x000000170c0c7248 */ /* 0x000fce0007fe0100 */
.L_x_2352:
        /* <DEDUP_REMOVED lines=51> */
.L_x_2358:
[----:B------:R-:W-:-:S06]  /*2e50*/  UISETP.NE.AND UP0, UPT, UR42, 0x1, UPT ;  /* 0x000000012a00788c */ /* 0x000fcc000bf05270 */
[----:B------:R-:W-:-:S05]  /*2e60*/  PLOP3.LUT P6, PT, PT, PT, UP0, 0x80, 0x0 ;  /* 0x000000000000781c */ /* 0x000fca0003fcf008 */
[----:B------:R-:W-:-:S08]  /*2e70*/  @UP0 ULDC UR4, c[0x0][0x754] ;  /* 0x0001d50000040ab9 */ /* 0x000fd00000000800 */
[----:B------:R-:W-:Y:S01]  /*2e80*/  @P6 IMAD.HI.U32 R12, R13, UR4, RZ ;  /* 0x000000040d0c6c27 */ /* 0x000fe2000f8e00ff */
[----:B------:R-:W-:Y:S01]  /*2e90*/  PLOP3.LUT P6, PT, PT, PT, UP0, 0x80, 0x0 ;  /* 0x000000000000781c */ /* 0x000fe20003fcf008 */
[----:B------:R-:W-:-:S12]  /*2ea0*/  @UP0 ULDC UR4, c[0x0][0x758] ;  /* 0x0001d60000040ab9 */ /* 0x000fd80000000800 */
[----:B------:R-:W-:-:S07]  /*2eb0*/  @P6 SHF.R.U32.HI R13, RZ, UR4, R12 ;  /* 0x00000004ff0d6c19 */ /* 0x000fce000801160c */
.L_x_2359:
[----:B------:R-:W-:Y:S05]  /*2ec0*/  BSYNC B0 ;  /* 0x0000000000007941 */ /* 0x000fea0003800000 */
.L_x_2357:
[----:B------:R-:W-:-:S05]  /*2ed0*/  IMAD R13, R13, UR42, R18 ;  /* 0x0000002a0d0d7c24 */ /* 0x000fca000f8e0212 */
[----:B------:R-:W-:Y:S02]  /*2ee0*/  VIMNMX R14, R14, R13, !PT ;  /* 0x0000000d0e0e7248 */ /* 0x000fe40007fe0100 */
[----:B------:R-:W-:-:S07]  /*2ef0*/  VIADDMNMX R20, R13, UR42, R20, PT ;  /* 0x0000002a0d147c46 */ /* 0x000fce000b800114 */
.L_x_2356:
        /* <DEDUP_REMOVED lines=214> */
.L_x_2360:
        /* <DEDUP_REMOVED lines=59> */
.L_x_2361:
        /* <DEDUP_REMOVED lines=62> */
.L_x_2336:
[----:B------:R-:W-:Y:S05]  /*43f0*/  @P0 BRA `(.L_x_2330) ;  /* 0x0000005c00fc0947 */ /* 0x000fea0003800000 */
[----:B-1----:R-:W1:Y:S01]  /*4400*/  LDC.64 R2, c[0x0][0x878] ;  /* 0x00021e00ff027b82 */ /* 0x002e620000000a00 */
        /* <DEDUP_REMOVED lines=12> */
[----:B------:R-:W2:Y:S08]  /*44d0*/  @P0 LDC.64 R4, c[0x0][0x878] ;  /* 0x00021e00ff040b82 */ /* 0x000eb00000000a00 */
[----:B------:R-:W1:Y:S01]  /*44e0*/  LDC.64 R22, c[0x0][0x800] ;  /* 0x00020000ff167b82 */ /* 0x000e620000000a00 */
        /* <DEDUP_REMOVED lines=56> */
[----:B------:R2:W-:Y:S03]  /*4870*/  STS.128 [R8+0x2800], R44 ;  /* 0x0028002c08007388 */ /* 0x0005e60000000c00 */
        /* <DEDUP_REMOVED lines=19> */
[----:B------:R-:W-:-:S03]  /*49b0*/  LEA R22, P3, R4, R22, 0x2 ;  /* 0x0000001604167211 */ /* 0x000fc600078610ff */
[----:B------:R-:W-:Y:S01]  /*49c0*/  IMAD.MOV R2, RZ, RZ, -R2 ;  /* 0x000000ffff027224 */ /* 0x000fe200078e0a02 */
[----:B---3--:R-:W-:Y:S01]  /*49d0*/  LEA R24, P4, R6, R24, 0x2 ;  /* 0x0000001806187211 */ /* 0x008fe200078810ff */
[----:B------:R-:W-:Y:S02]  /*49e0*/  IMAD R9, R9, R21, R12 ;  /* 0x0000001509097224 */ /* 0x000fe400078e020c */
[----:B------:R-:W-:Y:S02]  /*49f0*/  IMAD R17, R3, R2, R0 ;  /* 0x0000000203117224 */ /* 0x000fe400078e0200 */
[----:B------:R-:W-:Y:S02]  /*4a00*/  IMAD.IADD R3, R5, 0x1, R13 ;  /* 0x0000000105037824 */ /* 0x000fe400078e020d */
[----:B------:R-:W-:Y:S01]  /*4a10*/  IMAD.IADD R2, R7, 0x1, R9 ;  /* 0x0000000107027824 */ /* 0x000fe200078e0209 */
[----:B--2---:R-:W-:Y:S06]  /*4a20*/  @P2 BRA `(.L_x_2364) ;  /* 0x0000000000142947 */ /* 0x004fec0003800000 */
.L_x_2365:
[----:B------:R-:W2:Y:S04]  /*4a30*/  LDG.E.STRONG.GPU R0, desc[UR46][R10.64] ;  /* 0x0000002e0a007981 */ /* 0x000ea8000c1ef900 */
[----:B--2---:R-:W-:Y:S01]  /*4a40*/  CCTL.IVALL ;  /* 0x00000000ff00798f */ /* 0x004fe20002000000 */
[----:B------:R-:W-:Y:S05]  /*4a50*/  YIELD ;  /* 0x0000000000007946 */ /* 0x000fea0003800000 */
[----:B------:R-:W-:-:S13]  /*4a60*/  ISETP.NE.AND P0, PT, R0, R17, PT ;  /* 0x000000110000720c */ /* 0x000fda0003f05270 */
[----:B------:R-:W-:Y:S05]  /*4a70*/  @P0 BRA `(.L_x_2365) ;  /* 0xfffffffc00ec0947 */ /* 0x000fea000383ffff */
.L_x_2364:
[----:B------:R-:W-:Y:S05]  /*4a80*/  BSYNC B0 ;  /* 0x0000000000007941 */ /* 0x000fea0003800000 */
.L_x_2363:
[----:B------:R-:W-:Y:S01]  /*4a90*/  UMOV UR5, 0xffffffff ;  /* 0xffffffff00057882 */ /* 0x000fe20000000000 */
[----:B------:R-:W-:Y:S02]  /*4aa0*/  LEA.HI.X R23, R4, R23, R3, 0x2, P3 ;  /* 0x0000001704177211 */ /* 0x000fe400018f1403 */
[----:B------:R-:W-:Y:S01]  /*4ab0*/  LEA.HI.X R2, R6, R25, R2, 0x2, P4 ;  /* 0x0000001906027211 */ /* 0x000fe200020f1402 */
[----:B------:R-:W-:Y:S06]  /*4ac0*/  BRA.DIV UR5, `(.L_x_2366) ;  /* 0x0000005a05a87947 */ /* 0x000fec000b800000 */
[----:B------:R-:W-:Y:S01]  /*4ad0*/  NOP ;  /* 0x0000000000007918 */ /* 0x000fe20000000000 */
.L_x_2486:
        /* <DEDUP_REMOVED lines=16> */
.L_x_2369:
[----:B------:R-:W-:Y:S01]  /*4be0*/  @P0 ELECT P2, URZ, PT ;  /* 0x00000000003f082f */ /* 0x000fe20003840000 */
[----:B------:R1:W-:-:S12]  /*4bf0*/  UBLKRED.G.S.ADD.F32.RN [UR6], [UR4], UR5, desc[UR8] ;  /* 0x00000806040073bb */ /* 0x0003d800080a1405 */
[----:B------:R-:W-:Y:S02]  /*4c00*/  @P2 PLOP3.LUT P0, PT, P2, PT, PT, 0x8, 0x0 ;  /* 0x000000000000281c */ /* 0x000fe4000170e170 */
[----:B------:R-:W-:-:S11]  /*4c10*/  PLOP3.LUT P2, PT, PT, PT, PT, 0x8, 0x0 ;  /* 0x000000000000781c */ /* 0x000fd60003f4e170 */
[----:B-1----:R-:W-:Y:S05]  /*4c20*/  @P0 BRA.U.ANY `(.L_x_2369) ;  /* 0xfffffffd00ec0947 */ /* 0x002fea000393ffff */
[----:B------:R0:W-:Y:S01]  /*4c30*/  UTMACMDFLUSH ;  /* 0x00000000000079b7 */ /* 0x0001e20000000000 */
[----:B------:R-:W-:-:S04]  /*4c40*/  DEPBAR.LE SB0, 0x0 ;  /* 0x000080000000791a */ /* 0x000fc80000000000 */
.L_x_2368:
[----:B------:R-:W-:Y:S05]  /*4c50*/  BSYNC B0 ;  /* 0x0000000000007941 */ /* 0x000fea0003800000 */
.L_x_2367:
        /* <DEDUP_REMOVED lines=14> */
.L_x_2371:
[----:B------:R-:W-:Y:S05]  /*4d40*/  BSYNC B0 ;  /* 0x0000000000007941 */ /* 0x000fea0003800000 */
.L_x_2370:
        /* <DEDUP_REMOVED lines=18> */
.L_x_2374:
[----:B------:R-:W2:Y:S04]  /*4e70*/  LDG.E.STRONG.GPU R0, desc[UR46][R2.64] ;  /* 0x0000002e02007981 */ /* 0x000ea8000c1ef900 */
[----:B--2---:R-:W-:Y:S01]  /*4e80*/  CCTL.IVALL ;  /* 0x00000000ff00798f */ /* 0x004fe20002000000 */
[----:B------:R-:W-:Y:S05]  /*4e90*/  YIELD ;  /* 0x0000000000007946 */ /* 0x000fea0003800000 */
[----:B------:R-:W-:-:S13]  /*4ea0*/  ISETP.NE.AND P0, PT, R0, R17, PT ;  /* 0x000000110000720c */ /* 0x000fda0003f05270 */
[----:B------:R-:W-:Y:S05]  /*4eb0*/  @P0 BRA `(.L_x_2374) ;  /* 0xfffffffc00ec0947 */ /* 0x000fea000383ffff */
.L_x_2373:
[----:B------:R-:W-:Y:S05]  /*4ec0*/  BSYNC B0 ;  /* 0x0000000000007941 */ /* 0x000fea0003800000 */
.L_x_2372:
[----:B------:R-:W-:-:S03]  /*4ed0*/  UMOV UR5, 0xffffffff ;  /* 0xffffffff00057882 */ /* 0x000fc60000000000 */
[----:B------:R-:W-:Y:S05]  /*4ee0*/  BRA.DIV UR5, `(.L_x_2375) ;  /* 0x0000005605bc7947 */ /* 0x000fea000b800000 */
[----:B------:R-:W-:Y:S01]  /*4ef0*/  NOP ;  /* 0x0000000000007918 */ /* 0x000fe20000000000 */
.L_x_2489:
        /* <DEDUP_REMOVED lines=16> */
.L_x_2378:
[----:B------:R-:W-:Y:S01]  /*5000*/  @P0 ELECT P2, URZ, PT ;  /* 0x00000000003f082f */ /* 0x000fe20003840000 */
[----:B------:R2:W-:-:S12]  /*5010*/  UBLKRED.G.S.ADD.F32.RN [UR6], [UR4], UR5, desc[UR8] ;  /* 0x00000806040073bb */ /* 0x0005d800080a1405 */
[----:B------:R-:W-:Y:S02]  /*5020*/  @P2 PLOP3.LUT P0, PT, P2, PT, PT, 0x8, 0x0 ;  /* 0x000000000000281c */ /* 0x000fe4000170e170 */
[----:B------:R-:W-:-:S11]  /*5030*/  PLOP3.LUT P2, PT, PT, PT, PT, 0x8, 0x0 ;  /* 0x000000000000781c */ /* 0x000fd60003f4e170 */
[----:B--2---:R-:W-:Y:S05]  /*5040*/  @P0 BRA.U.ANY `(.L_x_2378) ;  /* 0xfffffffd00ec0947 */ /* 0x004fea000393ffff */
[----:B------:R0:W-:Y:S01]  /*5050*/  UTMACMDFLUSH ;  /* 0x00000000000079b7 */ /* 0x0001e20000000000 */
[----:B------:R-:W-:-:S04]  /*5060*/  DEPBAR.LE SB0, 0x0 ;  /* 0x000080000000791a */ /* 0x000fc80000000000 */
.L_x_2377:
[----:B------:R-:W-:Y:S05]  /*5070*/  BSYNC B0 ;  /* 0x0000000000007941 */ /* 0x000fea0003800000 */
.L_x_2376:
        /* <DEDUP_REMOVED lines=14> */
.L_x_2325:
        /* <DEDUP_REMOVED lines=21> */
.L_x_2380:
        /* <DEDUP_REMOVED lines=13> */
.L_x_2382:
[----:B------:R-:W-:-:S05]  /*5380*/  ULDC UR4, c[0x0][0x8c4] ;  /* 0x0002310000047ab9 */ /* 0x000fca0000000800 */
.L_x_2381:
        /* <DEDUP_REMOVED lines=44> */
.L_x_2383:
        /* <DEDUP_REMOVED lines=13> */
.L_x_2384:
        /* <DEDUP_REMOVED lines=12> */
.L_x_2385:
        /* <DEDUP_REMOVED lines=27> */
.L_x_2386:
        /* <DEDUP_REMOVED lines=39> */
.L_x_2391:
[----:B------:R-:W2:Y:S04]  /*5c00*/  LDG.E.STRONG.GPU R0, desc[UR46][R2.64] ;  /* 0x0000002e02007981 */ /* 0x000ea8000c1ef900 */
[----:B--2---:R-:W-:Y:S01]  /*5c10*/  CCTL.IVALL ;  /* 0x00000000ff00798f */ /* 0x004fe20002000000 */
[----:B------:R-:W-:Y:S05]  /*5c20*/  YIELD ;  /* 0x0000000000007946 */ /* 0x000fea0003800000 */
[----:B------:R-:W-:-:S13]  /*5c30*/  ISETP.NE.AND P1, PT, R0, UR22, PT ;  /* 0x0000001600007c0c */ /* 0x000fda000bf25270 */
[----:B------:R-:W-:Y:S05]  /*5c40*/  @P1 BRA `(.L_x_2391) ;  /* 0xfffffffc00ec1947 */ /* 0x000fea000383ffff */
.L_x_2390:
[----:B------:R-:W-:Y:S05]  /*5c50*/  BSYNC B0 ;  /* 0x0000000000007941 */ /* 0x000fea0003800000 */
.L_x_2389:
[----:B------:R-:W-:-:S03]  /*5c60*/  UMOV UR18, 0xffffffff ;  /* 0xffffffff00127882 */ /* 0x000fc60000000000 */
[----:B------:R-:W-:Y:S05]  /*5c70*/  BRA.DIV UR18, `(.L_x_2392) ;  /* 0x0000004a12747947 */ /* 0x000fea000b800000 */
[----:B------:R-:W-:Y:S01]  /*5c80*/  NOP ;  /* 0x0000000000007918 */ /* 0x000fe20000000000 */
.L_x_2492:
        /* <DEDUP_REMOVED lines=22> */
.L_x_2394:
[----:B------:R-:W-:Y:S05]  /*5df0*/  BSYNC B0 ;  /* 0x0000000000007941 */ /* 0x000fea0003800000 */
.L_x_2393:
        /* <DEDUP_REMOVED lines=19> */
.L_x_2396:
[----:B------:R-:W-:Y:S05]  /*5f30*/  BSYNC B0 ;  /* 0x0000000000007941 */ /* 0x000fea0003800000 */
.L_x_2395:
        /* <DEDUP_REMOVED lines=20> */
.L_x_2398:
[----:B------:R-:W-:Y:S05]  /*6080*/  BSYNC B0 ;  /* 0x0000000000007941 */ /* 0x000fea0003800000 */
.L_x_2397:
[----:B------:R-:W-:Y:S06]  /*6090*/  BAR.ARV 0xa, 0xa0 ;  /* 0x0282800000007b1d */ /* 0x000fec0000002000 */
[----:B------:R-:W-:Y:S04]  /*60a0*/  BSSY B0, `(.L_x_2399) ;  /* 0x0000003000007945 */ /* 0x000fe80003800000 */
[----:B------:R-:W-:Y:S05]  /*60b0*/  @!P0 BRA `(.L_x_2400) ;  /* 0x0000000000048947 */ /* 0x000fea0003800000 */
[----:B------:R-:W-:-:S04]  /*60c0*/  DEPBAR.LE SB0, 0x1 ;  /* 0x000080400000791a */ /* 0x000fc80000000000 */
.L_x_2400:
[----:B------:R-:W-:Y:S05]  /*60d0*/  BSYNC B0 ;  /* 0x0000000000007941 */ /* 0x000fea0003800000 */
.L_x_2399:
[----:B------:R-:W-:Y:S06]  /*60e0*/  BAR.ARV 0xb, 0xa0 ;  /* 0x02c2800000007b1d */ /* 0x000fec0000002000 */
[----:B------:R-:W-:Y:S04]  /*60f0*/  BSSY B0, `(.L_x_2401) ;  /* 0x0000003000007945 */ /* 0x000fe80003800000 */
[----:B------:R-:W-:Y:S05]  /*6100*/  @!P0 BRA `(.L_x_2402) ;  /* 0x0000000000048947 */ /* 0x000fea0003800000 */
[----:B------:R-:W-:-:S04]  /*6110*/  DEPBAR.LE SB0, 0x0 ;  /* 0x000080000000791a */ /* 0x000fc80000000000 */
.L_x_2402:
[----:B------:R-:W-:Y:S05]  /*6120*/  BSYNC B0 ;  /* 0x0000000000007941 */ /* 0x000fea0003800000 */
.L_x_2401:
        /* <DEDUP_REMOVED lines=19> */
.L_x_2404:
[----:B------:R-:W-:Y:S05]  /*6260*/  BSYNC B0 ;  /* 0x0000000000007941 */ /* 0x000fea0003800000 */
.L_x_2403:
[----:B------:R-:W-:Y:S01]  /*6270*/  UIADD3 UR18, UR9, 0x1, URZ ;  /* 0x0000000109127890 */ /* 0x000fe2000fffe03f */
[----:B------:R-:W-:Y:S11]  /*6280*/  BRA `(.L_x_2405) ;  /* 0x0000000000047947 */ /* 0x000ff60003800000 */
.L_x_2388:
[----:B------:R-:W-:-:S05]  /*6290*/  UMOV UR18, UR9 ;  /* 0x0000000900127c82 */ /* 0x000fca0008000000 */
.L_x_2405:
        /* <DEDUP_REMOVED lines=16> */
.L_x_2438:
        /* <DEDUP_REMOVED lines=11> */
.L_x_2408:
[----:B------:R-:W2:Y:S04]  /*6450*/  LDG.E.STRONG.GPU R0, desc[UR46][R2.64] ;  /* 0x0000002e02007981 */ /* 0x000ea8000c1ef900 */
[----:B--2---:R-:W-:Y:S01]  /*6460*/  CCTL.IVALL ;  /* 0x00000000ff00798f */ /* 0x004fe20002000000 */
[----:B------:R-:W-:Y:S05]  /*6470*/  YIELD ;  /* 0x0000000000007946 */ /* 0x000fea0003800000 */
[----:B------:R-:W-:-:S13]  /*6480*/  ISETP.NE.AND P1, PT, R0, UR22, PT ;  /* 0x0000001600007c0c */ /* 0x000fda000bf25270 */
[----:B------:R-:W-:Y:S05]  /*6490*/  @P1 BRA `(.L_x_2408) ;  /* 0xfffffffc00ec1947 */ /* 0x000fea000383ffff */
.L_x_2407:
[----:B------:R-:W-:Y:S05]  /*64a0*/  BSYNC B0 ;  /* 0x0000000000007941 */ /* 0x000fea0003800000 */
.L_x_2406:
[----:B------:R-:W-:-:S03]  /*64b0*/  UMOV UR13, 0xffffffff ;  /* 0xffffffff000d7882 */ /* 0x000fc60000000000 */
[----:B------:R-:W-:Y:S05]  /*64c0*/  BRA.DIV UR13, `(.L_x_2409) ;  /* 0x000000420d7c7947 */ /* 0x000fea000b800000 */
[----:B------:R-:W-:Y:S01]  /*64d0*/  NOP ;  /* 0x0000000000007918 */ /* 0x000fe20000000000 */
.L_x_2495:
        /* <DEDUP_REMOVED lines=19> */
.L_x_2411:
[----:B------:R-:W-:Y:S05]  /*6610*/  BSYNC B0 ;  /* 0x0000000000007941 */ /* 0x000fea0003800000 */
.L_x_2410:
        /* <DEDUP_REMOVED lines=14> */
.L_x_2413:
[----:B------:R-:W-:Y:S05]  /*6700*/  BSYNC B0 ;  /* 0x0000000000007941 */ /* 0x000fea0003800000 */
.L_x_2412:
        /* <DEDUP_REMOVED lines=15> */
.L_x_2415:
[----:B------:R-:W-:Y:S05]  /*6800*/  BSYNC B0 ;  /* 0x0000000000007941 */ /* 0x000fea0003800000 */
.L_x_2414:
[----:B------:R-:W-:Y:S06]  /*6810*/  BAR.ARV 0xa, 0xa0 ;  /* 0x0282800000007b1d */ /* 0x000fec0000002000 */
[----:B------:R-:W-:Y:S04]  /*6820*/  BSSY B0, `(.L_x_2416) ;  /* 0x0000003000007945 */ /* 0x000fe80003800000 */
[----:B------:R-:W-:Y:S05]  /*6830*/  @!P0 BRA `(.L_x_2417) ;  /* 0x0000000000048947 */ /* 0x000fea0003800000 */
[----:B------:R-:W-:-:S04]  /*6840*/  DEPBAR.LE SB0, 0x1 ;  /* 0x000080400000791a */ /* 0x000fc80000000000 */
.L_x_2417:
[----:B------:R-:W-:Y:S05]  /*6850*/  BSYNC B0 ;  /* 0x0000000000007941 */ /* 0x000fea0003800000 */
.L_x_2416:
[----:B------:R-:W-:Y:S06]  /*6860*/  BAR.ARV 0xb, 0xa0 ;  /* 0x02c2800000007b1d */ /* 0x000fec0000002000 */
[----:B------:R-:W-:Y:S04]  /*6870*/  BSSY B0, `(.L_x_2418) ;  /* 0x0000003000007945 */ /* 0x000fe80003800000 */
[----:B------:R-:W-:Y:S05]  /*6880*/  @!P0 BRA `(.L_x_2419) ;  /* 0x0000000000048947 */ /* 0x000fea0003800000 */
[----:B------:R-:W-:-:S04]  /*6890*/  DEPBAR.LE SB0, 0x0 ;  /* 0x000080000000791a */ /* 0x000fc80000000000 */
.L_x_2419:
[----:B------:R-:W-:Y:S05]  /*68a0*/  BSYNC B0 ;  /* 0x0000000000007941 */ /* 0x000fea0003800000 */
.L_x_2418:
        /* <DEDUP_REMOVED lines=19> */
.L_x_2421:
[----:B------:R-:W-:Y:S05]  /*69e0*/  BSYNC B0 ;  /* 0x0000000000007941 */ /* 0x000fea0003800000 */
.L_x_2420:
        /* <DEDUP_REMOVED lines=9> */
.L_x_2424:
[----:B------:R-:W2:Y:S04]  /*6a80*/  LDG.E.STRONG.GPU R0, desc[UR46][R2.64] ;  /* 0x0000002e02007981 */ /* 0x000ea8000c1ef900 */
[----:B--2---:R-:W-:Y:S01]  /*6a90*/  CCTL.IVALL ;  /* 0x00000000ff00798f */ /* 0x004fe20002000000 */
[----:B------:R-:W-:Y:S05]  /*6aa0*/  YIELD ;  /* 0x0000000000007946 */ /* 0x000fea0003800000 */
[----:B------:R-:W-:-:S13]  /*6ab0*/  ISETP.NE.AND P1, PT, R0, UR22, PT ;  /* 0x0000001600007c0c */ /* 0x000fda000bf25270 */
[----:B------:R-:W-:Y:S05]  /*6ac0*/  @P1 BRA `(.L_x_2424) ;  /* 0xfffffffc00ec1947 */ /* 0x000fea000383ffff */
.L_x_2423:
[----:B------:R-:W-:Y:S05]  /*6ad0*/  BSYNC B0 ;  /* 0x0000000000007941 */ /* 0x000fea0003800000 */
.L_x_2422:
[----:B------:R-:W-:-:S03]  /*6ae0*/  UMOV UR5, 0xffffffff ;  /* 0xffffffff00057882 */ /* 0x000fc60000000000 */
[----:B------:R-:W-:Y:S05]  /*6af0*/  BRA.DIV UR5, `(.L_x_2425) ;  /* 0x0000003e050c7947 */ /* 0x000fea000b800000 */
[----:B------:R-:W-:Y:S01]  /*6b00*/  NOP ;  /* 0x0000000000007918 */ /* 0x000fe20000000000 */
.L_x_2498:
        /* <DEDUP_REMOVED lines=15> */
.L_x_2427:
[----:B------:R-:W-:Y:S05]  /*6c00*/  BSYNC B0 ;  /* 0x0000000000007941 */ /* 0x000fea0003800000 */
.L_x_2426:
        /* <DEDUP_REMOVED lines=14> */
.L_x_2429:
[----:B------:R-:W-:Y:S05]  /*6cf0*/  BSYNC B0 ;  /* 0x0000000000007941 */ /* 0x000fea0003800000 */
.L_x_2428:
        /* <DEDUP_REMOVED lines=15> */
.L_x_2431:
[----:B------:R-:W-:Y:S05]  /*6df0*/  BSYNC B0 ;  /* 0x0000000000007941 */ /* 0x000fea0003800000 */
.L_x_2430:
[----:B------:R-:W-:Y:S06]  /*6e00*/  BAR.ARV 0xa, 0xa0 ;  /* 0x0282800000007b1d */ /* 0x000fec0000002000 */
[----:B------:R-:W-:Y:S04]  /*6e10*/  BSSY B0, `(.L_x_2432) ;  /* 0x0000003000007945 */ /* 0x000fe80003800000 */
[----:B------:R-:W-:Y:S05]  /*6e20*/  @!P0 BRA `(.L_x_2433) ;  /* 0x0000000000048947 */ /* 0x000fea0003800000 */
[----:B------:R-:W-:-:S04]  /*6e30*/  DEPBAR.LE SB0, 0x1 ;  /* 0x000080400000791a */ /* 0x000fc80000000000 */
.L_x_2433:
[----:B------:R-:W-:Y:S05]  /*6e40*/  BSYNC B0 ;  /* 0x0000000000007941 */ /* 0x000fea0003800000 */
.L_x_2432:
[----:B------:R-:W-:Y:S06]  /*6e50*/  BAR.ARV 0xb, 0xa0 ;  /* 0x02c2800000007b1d */ /* 0x000fec0000002000 */
[----:B------:R-:W-:Y:S04]  /*6e60*/  BSSY B0, `(.L_x_2434) ;  /* 0x0000003000007945 */ /* 0x000fe80003800000 */
[----:B------:R-:W-:Y:S05]  /*6e70*/  @!P0 BRA `(.L_x_2435) ;  /* 0x0000000000048947 */ /* 0x000fea0003800000 */
[----:B------:R-:W-:-:S04]  /*6e80*/  DEPBAR.LE SB0, 0x0 ;  /* 0x000080000000791a */ /* 0x000fc80000000000 */
.L_x_2435:
[----:B------:R-:W-:Y:S05]  /*6e90*/  BSYNC B0 ;  /* 0x0000000000007941 */ /* 0x000fea0003800000 */
.L_x_2434:
        /* <DEDUP_REMOVED lines=19> */
.L_x_2437:
[----:B------:R-:W-:Y:S05]  /*6fd0*/  BSYNC B0 ;  /* 0x0000000000007941 */ /* 0x000fea0003800000 */
.L_x_2436:
[----:B------:R-:W-:Y:S02]  /*6fe0*/  UIADD3 UR9, UR9, 0x2, URZ ;  /* 0x0000000209097890 */ /* 0x000fe4000fffe03f */
[----:B------:R-:W-:Y:S02]  /*6ff0*/  UIADD3 UR4, UR4, 0x6000, URZ ;  /* 0x0000600004047890 */ /* 0x000fe4000fffe03f */
[----:B------:R-:W-:-:S06]  /*7000*/  UISETP.GE.AND UP0, UPT, UR9, UR11, UPT ;  /* 0x0000000b0900728c */ /* 0x000fcc000bf06270 */
[----:B------:R-:W-:-:S13]  /*7010*/  PLOP3.LUT P1, PT, PT, PT, UP0, 0x80, 0x0 ;  /* 0x000000000000781c */ /* 0x000fda0003f2f008 */
[----:B------:R-:W-:Y:S05]  /*7020*/  @!P1 BRA `(.L_x_2438) ;  /* 0xfffffff000dc9947 */ /* 0x000fea000383ffff */
.L_x_2387:
        /* <DEDUP_REMOVED lines=41> */
.L_x_2441:
[----:B------:R-:W-:Y:S05]  /*72c0*/  BSYNC B0 ;  /* 0x0000000000007941 */ /* 0x000fea0003800000 */
.L_x_2440:
[----:B------:R-:W-:Y:S05]  /*72d0*/  BRA `(.L_x_2442) ;  /* 0x0000000000047947 */ /* 0x000fea0003800000 */
.L_x_2439:
[----:B------:R-:W-:-:S05]  /*72e0*/  UMOV UR4, UR9 ;  /* 0x0000000900047c82 */ /* 0x000fca0008000000 */
.L_x_2442:
        /* <DEDUP_REMOVED lines=11> */
.L_x_2447:
        /* <DEDUP_REMOVED lines=24> */
.L_x_2444:
[----:B------:R-:W-:Y:S05]  /*7520*/  BSYNC B0 ;  /* 0x0000000000007941 */ /* 0x000fea0003800000 */
.L_x_2443:
        /* <DEDUP_REMOVED lines=24> */
.L_x_2446:
[----:B------:R-:W-:Y:S05]  /*76b0*/  BSYNC B0 ;  /* 0x0000000000007941 */ /* 0x000fea0003800000 */
.L_x_2445:
[----:B------:R-:W-:Y:S02]  /*76c0*/  UIADD3 UR7, UR7, 0x2, URZ ;  /* 0x0000000207077890 */ /* 0x000fe4000fffe03f */
[----:B------:R-:W-:Y:S02]  /*76d0*/  ULEA UR5, UR19, UR5, 0x1 ;  /* 0x0000000513057291 */ /* 0x000fe4000f8e083f */
[----:B------:R-:W-:Y:S02]  /*76e0*/  ULEA UR6, UR19, UR6, 0x1 ;  /* 0x0000000613067291 */ /* 0x000fe4000f8e083f */
[----:B------:R-:W-:-:S13]  /*76f0*/  ISETP.NE.AND P0, PT, RZ, UR7, PT ;  /* 0x00000007ff007c0c */ /* 0x000fda000bf05270 */
[----:B------:R-:W-:Y:S05]  /*7700*/  @!P0 BRA `(.L_x_2330) ;  /* 0x0000002c00388947 */ /* 0x000fea0003800000 */
[----:B------:R-:W-:Y:S05]  /*7710*/  BRA `(.L_x_2447) ;  /* 0xfffffffc00207947 */ /* 0x000fea000383ffff */
.L_x_2379:
        /* <DEDUP_REMOVED lines=14> */
.L_x_2448:
        /* <DEDUP_REMOVED lines=16> */
.L_x_2450:
[----:B------:R-:W-:-:S05]  /*7900*/  ULDC UR4, c[0x0][0x8c4] ;  /* 0x0002310000047ab9 */ /* 0x000fca0000000800 */
.L_x_2449:
        /* <DEDUP_REMOVED lines=62> */
.L_x_2452:
        /* <DEDUP_REMOVED lines=13> */
.L_x_2453:
        /* <DEDUP_REMOVED lines=10> */
.L_x_2454:
        /* <DEDUP_REMOVED lines=21> */
.L_x_2455:
        /* <DEDUP_REMOVED lines=57> */
.L_x_2499:
        /* <DEDUP_REMOVED lines=9> */
.L_x_2458:
        /* <DEDUP_REMOVED lines=116> */
.L_x_2469:
[----:B-1----:R-:W-:-:S05]  /*8b10*/  IMAD.MOV.U32 R9, RZ, RZ, 0x1 ;  /* 0x00000001ff097424 */ /* 0x002fca00078e00ff */
[----:B------:R-:W-:-:S04]  /*8b20*/  SHF.L.U32 R9, R9, 0x1f, RZ ;  /* 0x0000001f09097819 */ /* 0x000fc800000006ff */
[----:B------:R-:W1:Y:S02]  /*8b30*/  SYNCS.PHASECHK.TRANS64.TRYWAIT P1, [R8+URZ+0x36438], R9 ;  /* 0x03643809080075a7 */ /* 0x000e64000802017f */
[----:B-1----:R-:W-:Y:S05]  /*8b40*/  @!P1 BRA `(.L_x_2461) ;  /* 0x0000001c00289947 */ /* 0x002fea0003800000 */
.L_x_2500:
[----:B------:R-:W-:Y:S05]  /*8b50*/  @P0 BRA `(.L_x_2462) ;  /* 0x0000000000140947 */ /* 0x000fea0003800000 */
[----:B------:R-:W-:Y:S01]  /*8b60*/  ISETP.NE.AND P1, PT, R22, RZ, PT ;  /* 0x000000ff1600720c */ /* 0x000fe20003f25270 */
[----:B------:R-:W-:-:S04]  /*8b70*/  IMAD.MOV.U32 R3, RZ, RZ, 0x6100 ;  /* 0x00006100ff037424 */ /* 0x000fc800078e00ff */
[----:B------:R2:W-:Y:S08]  /*8b80*/  SYNCS.ARRIVE.TRANS64 RZ, [R8+URZ+0x36430], R3 ;  /* 0x0364300308ff79a7 */ /* 0x0005f0000800003f */
[----:B------:R-:W-:Y:S05]  /*8b90*/  @!P1 BRA `(.L_x_2462) ;  /* 0x0000000000049947 */ /* 0x000fea0003800000 */
[----:B------:R-:W-:Y:S01]  /*8ba0*/  BPT.TRAP 0x1 ;  /* 0x000000040000795c */ /* 0x000fe20000300000 */
.L_x_2462:
        /* <DEDUP_REMOVED lines=49> */
.L_x_2501:
[----:B------:R-:W-:Y:S05]  /*8ec0*/  @P0 BRA `(.L_x_2464) ;  /* 0x0000000000140947 */ /* 0x000fea0003800000 */
[----:B------:R-:W-:Y:S01]  /*8ed0*/  ISETP.NE.AND P1, PT, R22, RZ, PT ;  /* 0x000000ff1600720c */ /* 0x000fe20003f25270 */
[----:B--2---:R-:W-:-:S04]  /*8ee0*/  IMAD.MOV.U32 R7, RZ, RZ, 0x6100 ;  /* 0x00006100ff077424 */ /* 0x004fc800078e00ff */
[----:B------:R3:W-:Y:S08]  /*8ef0*/  SYNCS.ARRIVE.TRANS64 RZ, [R8+URZ+0x36418], R7 ;  /* 0x0364180708ff79a7 */ /* 0x0007f0000800003f */
[----:B------:R-:W-:Y:S05]  /*8f00*/  @!P1 BRA `(.L_x_2464) ;  /* 0x0000000000049947 */ /* 0x000fea0003800000 */
[----:B------:R-:W-:Y:S01]  /*8f10*/  BPT.TRAP 0x1 ;  /* 0x000000040000795c */ /* 0x000fe20000300000 */
.L_x_2464:
        /* <DEDUP_REMOVED lines=47> */
.L_x_2502:
        /* <DEDUP_REMOVED lines=8> */
.L_x_2466:
        /* <DEDUP_REMOVED lines=37> */
.L_x_2504:
[----:B------:R-:W-:Y:S05]  /*94e0*/  @P0 BRA `(.L_x_2468) ;  /* 0x0000000000140947 */ /* 0x000fea0003800000 */
[----:B------:R-:W-:Y:S01]  /*94f0*/  ISETP.NE.AND P1, PT, R22, RZ, PT ;  /* 0x000000ff1600720c */ /* 0x000fe20003f25270 */
[----:B--2---:R-:W-:-:S04]  /*9500*/  IMAD.MOV.U32 R5, RZ, RZ, 0x6100 ;  /* 0x00006100ff057424 */ /* 0x004fc800078e00ff */
[----:B------:R3:W-:Y:S08]  /*9510*/  SYNCS.ARRIVE.TRANS64 RZ, [R8+URZ+0x36410], R5 ;  /* 0x0364100508ff79a7 */ /* 0x0007f0000800003f */
[----:B------:R-:W-:Y:S05]  /*9520*/  @!P1 BRA `(.L_x_2468) ;  /* 0x0000000000049947 */ /* 0x000fea0003800000 */
[----:B------:R-:W-:Y:S01]  /*9530*/  BPT.TRAP 0x1 ;  /* 0x000000040000795c */ /* 0x000fe20000300000 */
.L_x_2468:
        /* <DEDUP_REMOVED lines=44> */
.L_x_2460:
[----:B------:R-:W-:Y:S01]  /*9800*/  ISETP.NE.AND P1, PT, R21, RZ, PT ;  /* 0x000000ff1500720c */ /* 0x000fe20003f25270 */
[----:B------:R-:W-:Y:S02]  /*9810*/  IMAD.MOV.U32 R4, RZ, RZ, R19 ;  /* 0x000000ffff047224 */ /* 0x000fe400078e0013 */
[----:B------:R-:W-:-:S10]  /*9820*/  IMAD.MOV.U32 R5, RZ, RZ, 0x1 ;  /* 0x00000001ff057424 */ /* 0x000fd400078e00ff */
[----:B------:R-:W-:Y:S05]  /*9830*/  @!P1 BRA `(.L_x_2459) ;  /* 0x00000004008c9947 */ /* 0x000fea0003800000 */
[----:B------:R-:W2:Y:S02]  /*9840*/  SYNCS.PHASECHK.TRANS64.TRYWAIT P1, [R8+URZ+0x36438], R9 ;  /* 0x03643809080075a7 */ /* 0x000ea4000802017f */
[----:B--2---:R-:W-:Y:S05]  /*9850*/  @!P1 BRA `(.L_x_2470) ;  /* 0x0000001000449947 */ /* 0x004fea0003800000 */
.L_x_2505:
[----:B------:R-:W-:Y:S05]  /*9860*/  @P0 BRA `(.L_x_2471) ;  /* 0x0000000000140947 */ /* 0x000fea0003800000 */
[----:B------:R-:W-:Y:S01]  /*9870*/  ISETP.NE.AND P1, PT, R22, RZ, PT ;  /* 0x000000ff1600720c */ /* 0x000fe20003f25270 */
[----:B------:R-:W-:-:S04]  /*9880*/  IMAD.MOV.U32 R5, RZ, RZ, 0x6100 ;  /* 0x00006100ff057424 */ /* 0x000fc800078e00ff */
[----:B------:R3:W-:Y:S08]  /*9890*/  SYNCS.ARRIVE.TRANS64 RZ, [R8+URZ+0x36430], R5 ;  /* 0x0364300508ff79a7 */ /* 0x0007f0000800003f */
[----:B------:R-:W-:Y:S05]  /*98a0*/  @!P1 BRA `(.L_x_2471) ;  /* 0x0000000000049947 */ /* 0x000fea0003800000 */
[----:B------:R-:W-:Y:S01]  /*98b0*/  BPT.TRAP 0x1 ;  /* 0x000000040000795c */ /* 0x000fe20000300000 */
.L_x_2471:
        /* <DEDUP_REMOVED lines=42> */
.L_x_2506:
[----:B-1----:R-:W-:Y:S01]  /*9b60*/  IMAD.MOV.U32 R5, RZ, RZ, RZ ;  /* 0x000000ffff057224 */ /* 0x002fe200078e00ff */
[----:B------:R-:W-:Y:S06]  /*9b70*/  @P0 BRA `(.L_x_2473) ;  /* 0x0000000000140947 */ /* 0x000fec0003800000 */
[----:B------:R-:W-:Y:S01]  /*9b80*/  ISETP.NE.AND P1, PT, R22, RZ, PT ;  /* 0x000000ff1600720c */ /* 0x000fe20003f25270 */
[----:B------:R-:W-:-:S04]  /*9b90*/  IMAD.MOV.U32 R9, RZ, RZ, 0x6100 ;  /* 0x00006100ff097424 */ /* 0x000fc800078e00ff */
[----:B------:R1:W-:Y:S08]  /*9ba0*/  SYNCS.ARRIVE.TRANS64 RZ, [R8+URZ+0x36418], R9 ;  /* 0x0364180908ff79a7 */ /* 0x0003f0000800003f */
[----:B------:R-:W-:Y:S05]  /*9bb0*/  @!P1 BRA `(.L_x_2473) ;  /* 0x0000000000049947 */ /* 0x000fea0003800000 */
[----:B------:R-:W-:Y:S01]  /*9bc0*/  BPT.TRAP 0x1 ;  /* 0x000000040000795c */ /* 0x000fe20000300000 */
.L_x_2473:
        /* <DEDUP_REMOVED lines=42> */
.L_x_2459:
[----:B------:R-:W-:-:S04]  /*9e70*/  SHF.L.U32 R3, R5, 0x1f, RZ ;  /* 0x0000001f05037819 */ /* 0x000fc800000006ff */
[----:B------:R-:W2:Y:S02]  /*9e80*/  SYNCS.PHASECHK.TRANS64.TRYWAIT P1, [R8+URZ+0x36438], R3 ;  /* 0x03643803080075a7 */ /* 0x000ea4000802017f */
[----:B--2---:R-:W-:Y:S05]  /*9e90*/  @!P1 BRA `(.L_x_2474) ;  /* 0x0000000800dc9947 */ /* 0x004fea0003800000 */
.L_x_2507:
[----:B------:R-:W-:Y:S05]  /*9ea0*/  @P0 BRA `(.L_x_2475) ;  /* 0x0000000000180947 */ /* 0x000fea0003800000 */
[----:B------:R-:W3:Y:S01]  /*9eb0*/  S2R R0, SR_TID.X ;  /* 0x0000000000007919 */ /* 0x000ee20000002100 */
[----:B--2---:R-:W-:-:S04]  /*9ec0*/  IMAD.MOV.U32 R3, RZ, RZ, 0x6100 ;  /* 0x00006100ff037424 */ /* 0x004fc800078e00ff */
[----:B------:R4:W-:Y:S01]  /*9ed0*/  SYNCS.ARRIVE.TRANS64 RZ, [R8+URZ+0x36430], R3 ;  /* 0x0364300308ff79a7 */ /* 0x0009e2000800003f */
[----:B---3--:R-:W-:-:S13]  /*9ee0*/  LOP3.LUT P0, RZ, R0, 0x1f, RZ, 0xc0, !PT ;  /* 0x0000001f00ff7812 */ /* 0x008fda000780c0ff */
[----:B----4-:R-:W-:Y:S05]  /*9ef0*/  @!P0 BRA `(.L_x_2475) ;  /* 0x0000000000048947 */ /* 0x010fea0003800000 */
[----:B------:R-:W-:Y:S01]  /*9f00*/  BPT.TRAP 0x1 ;  /* 0x000000040000795c */ /* 0x000fe20000300000 */
.L_x_2475:
        /* <DEDUP_REMOVED lines=44> */
.L_x_2456:
[----:B------:R-:W-:Y:S05]  /*a1d0*/  BSYNC B0 ;  /* 0x0000000000007941 */ /* 0x000fea0003800000 */
.L_x_2451:
[----:B------:R-:W-:-:S03]  /*a1e0*/  UMOV UR8, 0xffffffff ;  /* 0xffffffff00087882 */ /* 0x000fc60000000000 */
[----:B------:R-:W-:Y:S05]  /*a1f0*/  BRA.DIV UR8, `(.L_x_2476) ;  /* 0x0000000a08187947 */ /* 0x000fea000b800000 */
[----:B------:R-:W-:-:S13]  /*a200*/  ELECT P6, URZ, PT ;  /* 0x00000000003f782f */ /* 0x000fda00038c0000 */
.L_x_2510:
[----:B------:R-:W-:Y:S05]  /*a210*/  @!P6 BRA `(.L_x_2330) ;  /* 0x000000000074e947 */ /* 0x000fea0003800000 */
[----:B------:R-:W-:-:S06]  /*a220*/  ULOP3.LUT UR8, UR38, 0x2, URZ, 0xfc, !UPT ;  /* 0x0000000226087892 */ /* 0x000fcc000f8efc3f */
[----:B------:R-:W-:-:S05]  /*a230*/  IMAD.U32 R0, RZ, RZ, UR8 ;  /* 0x00000008ff007e24 */ /* 0x000fca000f8e00ff */
[----:B------:R-:W-:-:S13]  /*a240*/  ISETP.NE.AND P2, PT, R0, 0x3, PT ;  /* 0x000000030000780c */ /* 0x000fda0003f45270 */
[----:B------:R-:W-:Y:S05]  /*a250*/  @!P2 BRA `(.L_x_2477) ;  /* 0x000000000004a947 */ /* 0x000fea0003800000 */
[----:B---3--:R-:W-:Y:S01]  /*a260*/  BPT.TRAP 0x1 ;  /* 0x000000040000795c */ /* 0x008fe20000300000 */
.L_x_2477:
        /* <DEDUP_REMOVED lines=15> */
.L_x_2511:
[----:B------:R-:W2:Y:S02]  /*a360*/  SYNCS.PHASECHK.TRANS64.TRYWAIT P0, [R3+URZ], R2 ;  /* 0x00000002030075a7 */ /* 0x000ea4000800017f */
[----:B--2---:R-:W-:Y:S05]  /*a370*/  @!P0 BRA `(.L_x_2479) ;  /* 0x0000000400ec8947 */ /* 0x004fea0003800000 */
.L_x_2512:
[----:B------:R-:W-:Y:S05]  /*a380*/  @!P2 BRA `(.L_x_2480) ;  /* 0x000000000004a947 */ /* 0x000fea0003800000 */
[----:B---3--:R-:W-:Y:S01]  /*a390*/  BPT.TRAP 0x1 ;  /* 0x000000040000795c */ /* 0x008fe20000300000 */
.L_x_2480:
[----:B------:R-:W-:-:S07]  /*a3a0*/  SHF.L.U32 R5, R5, 0x1f, RZ ;  /* 0x0000001f05057819 */ /* 0x000fce00000006ff */
.L_x_2481:
[----:B----4-:R4:W1:Y:S02]  /*a3b0*/  SYNCS.PHASECHK.TRANS64.TRYWAIT P0, [R4+URZ+0x36438], R5 ;  /* 0x03643805040075a7 */ /* 0x010864000800017f */
[----:B-1----:R-:W-:Y:S05]  /*a3c0*/  @!P0 NANOSLEEP.SYNCS 0x989680 ;  /* 0x009896800000895d */ /* 0x002fea0003900000 */
[----:B------:R-:W1:Y:S02]  /*a3d0*/  @!P0 SYNCS.PHASECHK.TRANS64 P0, [R4+URZ+0x36438], R5 ;  /* 0x03643805040085a7 */ /* 0x000e64000800007f */
[----:B-1----:R-:W-:Y:S05]  /*a3e0*/  @!P0 BRA `(.L_x_2481) ;  /* 0xfffffffc00f08947 */ /* 0x002fea000383ffff */
.L_x_2330:
[----:B---3--:R-:W-:Y:S05]  /*a3f0*/  BSYNC B6 ;  /* 0x0000000000067941 */ /* 0x008fea0003800000 */
.L_x_2324:
[----:B------:R-:W-:Y:S05]  /*a400*/  EXIT ;  /* 0x000000000000794d */ /* 0x000fea0003800000 */
.L_x_2341:
[----:B------:R-:W-:Y:S02]  /*a410*/  IMAD.MOV.U32 R12, RZ, RZ, RZ ;  /* 0x000000ffff0c7224 */ /* 0x000fe400078e00ff */
[----:B------:R-:W-:Y:S02]  /*a420*/  IMAD.MOV.U32 R11, RZ, RZ, 0x1f ;  /* 0x0000001fff0b7424 */ /* 0x000fe400078e00ff */
[----:B------:R-:W-:-:S07]  /*a430*/  IMAD.MOV.U32 R15, RZ, RZ, -0x1 ;  /* 0xffffffffff0f7424 */ /* 0x000fce00078e00ff */
[----:B------:R-:W-:Y:S05]  /*a440*/  WARPSYNC.COLLECTIVE R15, `(.L_x_2482) ;  /* 0x000000000f087348 */ /* 0x000fea0003c00000 */
[----:B------:R1:W2:Y:S02]  /*a450*/  SHFL.IDX P6, R14, R13, R12, R11 ;  /* 0x0000000c0d0e7389 */ /* 0x0002a400000c000b */
[----:B-12---:R-:W-:Y:S01]  /*a460*/  ENDCOLLECTIVE ;  /* 0x000000000000791b */ /* 0x006fe20003800000 */
.L_x_2482:
[----:B------:R-:W-:Y:S05]  /*a470*/  BRA `(.L_x_2483) ;  /* 0xffffff6c00dc7947 */ /* 0x000fea000383ffff */
.L_x_2343:
[----:B--2---:R2:W3:Y:S02]  /*a480*/  SYNCS.PHASECHK.TRANS64.TRYWAIT P0, [R154+URZ+0x36400], R11 ;  /* 0x0364000b9a0075a7 */ /* 0x0044e4000800017f */
[----:B---3--:R-:W-:Y:S05]  /*a490*/  @!P0 NANOSLEEP.SYNCS 0x989680 ;  /* 0x009896800000895d */ /* 0x008fea0003900000 */
[----:B------:R-:W3:Y:S02]  /*a4a0*/  @!P0 SYNCS.PHASECHK.TRANS64 P0, [R154+URZ+0x36400], R11 ;  /* 0x0364000b9a0085a7 */ /* 0x000ee4000800007f */
[----:B---3--:R-:W-:Y:S05]  /*a4b0*/  @!P0 BRA `(.L_x_2343) ;  /* 0xfffffffc00f08947 */ /* 0x008fea000383ffff */
[----:B------:R-:W-:Y:S05]  /*a4c0*/  BRA `(.L_x_2342) ;  /* 0xffffff7000147947 */ /* 0x000fea000383ffff */
.L_x_2347:
[----:B--2---:R2:W3:Y:S02]  /*a4d0*/  SYNCS.PHASECHK.TRANS64.TRYWAIT P1, [R3+URZ+0x36410], R12 ;  /* 0x0364100c030075a7 */ /* 0x0044e4000802017f */
[----:B---3--:R-:W-:Y:S05]  /*a4e0*/  @!P1 NANOSLEEP.SYNCS 0x989680 ;  /* 0x009896800000995d */ /* 0x008fea0003900000 */
[----:B------:R-:W3:Y:S02]  /*a4f0*/  @!P1 SYNCS.PHASECHK.TRANS64 P1, [R3+URZ+0x36410], R12 ;  /* 0x0364100c030095a7 */ /* 0x000ee4000802007f */
[----:B---3--:R-:W-:Y:S05]  /*a500*/  @!P1 BRA `(.L_x_2347) ;  /* 0xfffffffc00f09947 */ /* 0x008fea000383ffff */
[----:B------:R-:W-:Y:S05]  /*a510*/  BRA `(.L_x_2346) ;  /* 0xffffff7400dc7947 */ /* 0x000fea000383ffff */
.L_x_2351:
[----:B------:R1:W1:Y:S02]  /*a520*/  SYNCS.PHASECHK.TRANS64.TRYWAIT P1, [R154+URZ+0x36430], R13 ;  /* 0x0364300d9a0075a7 */ /* 0x000264000802017f */
[----:B-1----:R-:W-:Y:S05]  /*a530*/  @!P1 NANOSLEEP.SYNCS 0x989680 ;  /* 0x009896800000995d */ /* 0x002fea0003900000 */
[----:B------:R-:W1:Y:S02]  /*a540*/  @!P1 SYNCS.PHASECHK.TRANS64 P1, [R154+URZ+0x36430], R13 ;  /* 0x0364300d9a0095a7 */ /* 0x000e64000802007f */
[----:B-1----:R-:W-:Y:S05]  /*a550*/  @!P1 BRA `(.L_x_2351) ;  /* 0xfffffffc00f09947 */ /* 0x002fea000383ffff */
[----:B------:R-:W-:Y:S05]  /*a560*/  BRA `(.L_x_2350) ;  /* 0xffffff7c00807947 */ /* 0x000fea000383ffff */
.L_x_2366:
[----:B------:R-:W-:Y:S01]  /*a570*/  BSSY B0, `(.L_x_2484) ;  /* 0x0000005000007945 */ /* 0x000fe20003800000 */
[----:B------:R-:W-:-:S07]  /*a580*/  IMAD.MOV.U32 R15, RZ, RZ, -0x1 ;  /* 0xffffffffff0f7424 */ /* 0x000fce00078e00ff */
[----:B------:R-:W-:Y:S05]  /*a590*/  WARPSYNC.COLLECTIVE R15, `(.L_x_2485) ;  /* 0x000000000f087348 */ /* 0x000fea0003c00000 */
[----:B------:R-:W-:Y:S01]  /*a5a0*/  NOP ;  /* 0x0000000000007918 */ /* 0x000fe20000000000 */
[----:B------:R-:W-:Y:S01]  /*a5b0*/  ENDCOLLECTIVE ;  /* 0x000000000000791b */ /* 0x000fe20003800000 */
.L_x_2485:
[----:B------:R-:W-:Y:S05]  /*a5c0*/  BSYNC B0 ;  /* 0x0000000000007941 */ /* 0x000fea0003800000 */
.L_x_2484:
[----:B------:R-:W-:Y:S05]  /*a5d0*/  BRA `(.L_x_2486) ;  /* 0xffffffa400407947 */ /* 0x000fea000383ffff */
.L_x_2375:
[----:B------:R-:W-:Y:S01]  /*a5e0*/  BSSY B0, `(.L_x_2487) ;  /* 0x0000005000007945 */ /* 0x000fe20003800000 */
[----:B------:R-:W-:-:S07]  /*a5f0*/  IMAD.MOV.U32 R15, RZ, RZ, -0x1 ;  /* 0xffffffffff0f7424 */ /* 0x000fce00078e00ff */
[----:B-1----:R-:W-:Y:S05]  /*a600*/  WARPSYNC.COLLECTIVE R15, `(.L_x_2488) ;  /* 0x000000000f087348 */ /* 0x002fea0003c00000 */
[----:B------:R-:W-:Y:S01]  /*a610*/  NOP ;  /* 0x0000000000007918 */ /* 0x000fe20000000000 */
[----:B-1----:R-:W-:Y:S01]  /*a620*/  ENDCOLLECTIVE ;  /* 0x000000000000791b */ /* 0x002fe20003800000 */
.L_x_2488:
[----:B------:R-:W-:Y:S05]  /*a630*/  BSYNC B0 ;  /* 0x0000000000007941 */ /* 0x000fea0003800000 */
.L_x_2487:
[----:B------:R-:W-:Y:S05]  /*a640*/  BRA `(.L_x_2489) ;  /* 0xffffffa8002c7947 */ /* 0x000fea000383ffff */
.L_x_2392:
[----:B------:R-:W-:Y:S01]  /*a650*/  BSSY B0, `(.L_x_2490) ;  /* 0x0000005000007945 */ /* 0x000fe20003800000 */
[----:B------:R-:W-:-:S07]  /*a660*/  IMAD.MOV.U32 R15, RZ, RZ, -0x1 ;  /* 0xffffffffff0f7424 */ /* 0x000fce00078e00ff */
[----:B------:R-:W-:Y:S05]  /*a670*/  WARPSYNC.COLLECTIVE R15, `(.L_x_2491) ;  /* 0x000000000f087348 */ /* 0x000fea0003c00000 */
[----:B------:R-:W-:Y:S01]  /*a680*/  NOP ;  /* 0x0000000000007918 */ /* 0x000fe20000000000 */
[----:B------:R-:W-:Y:S01]  /*a690*/  ENDCOLLECTIVE ;  /* 0x000000000000791b */ /* 0x000fe20003800000 */
.L_x_2491:
[----:B------:R-:W-:Y:S05]  /*a6a0*/  BSYNC B0 ;  /* 0x0000000000007941 */ /* 0x000fea0003800000 */
.L_x_2490:
[----:B------:R-:W-:Y:S05]  /*a6b0*/  BRA `(.L_x_2492) ;  /* 0xffffffb400747947 */ /* 0x000fea000383ffff */
.L_x_2409:
[----:B------:R-:W-:Y:S01]  /*a6c0*/  BSSY B0, `(.L_x_2493) ;  /* 0x0000005000007945 */ /* 0x000fe20003800000 */
[----:B------:R-:W-:-:S07]  /*a6d0*/  IMAD.MOV.U32 R15, RZ, RZ, -0x1 ;  /* 0xffffffffff0f7424 */ /* 0x000fce00078e00ff */
[----:B------:R-:W-:Y:S05]  /*a6e0*/  WARPSYNC.COLLECTIVE R15, `(.L_x_2494) ;  /* 0x000000000f087348 */ /* 0x000fea0003c00000 */
[----:B------:R-:W-:Y:S01]  /*a6f0*/  NOP ;  /* 0x0000000000007918 */ /* 0x000fe20000000000 */
[----:B------:R-:W-:Y:S01]  /*a700*/  ENDCOLLECTIVE ;  /* 0x000000000000791b */ /* 0x000fe20003800000 */
.L_x_2494:
[----:B------:R-:W-:Y:S05]  /*a710*/  BSYNC B0 ;  /* 0x0000000000007941 */ /* 0x000fea0003800000 */
.L_x_2493:
[----:B------:R-:W-:Y:S05]  /*a720*/  BRA `(.L_x_2495) ;  /* 0xffffffbc006c7947 */ /* 0x000fea000383ffff */
.L_x_2425:
[----:B------:R-:W-:Y:S01]  /*a730*/  BSSY B0, `(.L_x_2496) ;  /* 0x0000005000007945 */ /* 0x000fe20003800000 */
[----:B------:R-:W-:-:S07]  /*a740*/  IMAD.MOV.U32 R15, RZ, RZ, -0x1 ;  /* 0xffffffffff0f7424 */ /* 0x000fce00078e00ff */
[----:B------:R-:W-:Y:S05]  /*a750*/  WARPSYNC.COLLECTIVE R15, `(.L_x_2497) ;  /* 0x000000000f087348 */ /* 0x000fea0003c00000 */
[----:B------:R-:W-:Y:S01]  /*a760*/  NOP ;  /* 0x0000000000007918 */ /* 0x000fe20000000000 */
[----:B------:R-:W-:Y:S01]  /*a770*/  ENDCOLLECTIVE ;  /* 0x000000000000791b */ /* 0x000fe20003800000 */
.L_x_2497:
[----:B------:R-:W-:Y:S05]  /*a780*/  BSYNC B0 ;  /* 0x0000000000007941 */ /* 0x000fea0003800000 */
.L_x_2496:
[----:B------:R-:W-:Y:S05]  /*a790*/  BRA `(.L_x_2498) ;  /* 0xffffffc000dc7947 */ /* 0x000fea000383ffff */
.L_x_2457:
[----:B-1----:R1:W2:Y:S02]  /*a7a0*/  SYNCS.PHASECHK.TRANS64.TRYWAIT P1, [R8+URZ+0x36420], R9 ;  /* 0x03642009080075a7 */ /* 0x0022a4000802017f */
[----:B--2---:R-:W-:Y:S05]  /*a7b0*/  @!P1 NANOSLEEP.SYNCS 0x989680 ;  /* 0x009896800000995d */ /* 0x004fea0003900000 */
[----:B------:R-:W2:Y:S02]  /*a7c0*/  @!P1 SYNCS.PHASECHK.TRANS64 P1, [R8+URZ+0x36420], R9 ;  /* 0x03642009080095a7 */ /* 0x000ea4000802007f */
[----:B--2---:R-:W-:Y:S05]  /*a7d0*/  @!P1 BRA `(.L_x_2457) ;  /* 0xfffffffc00f09947 */ /* 0x004fea000383ffff */
[----:B------:R-:W-:Y:S05]  /*a7e0*/  BRA `(.L_x_2499) ;  /* 0xffffffd800d47947 */ /* 0x000fea000383ffff */
.L_x_2461:
[----:B-1----:R1:W2:Y:S02]  /*a7f0*/  SYNCS.PHASECHK.TRANS64.TRYWAIT P1, [R8+URZ+0x36438], R9 ;  /* 0x03643809080075a7 */ /* 0x0022a4000802017f */
[----:B--2---:R-:W-:Y:S05]  /*a800*/  @!P1 NANOSLEEP.SYNCS 0x989680 ;  /* 0x009896800000995d */ /* 0x004fea0003900000 */
[----:B------:R-:W2:Y:S02]  /*a810*/  @!P1 SYNCS.PHASECHK.TRANS64 P1, [R8+URZ+0x36438], R9 ;  /* 0x03643809080095a7 */ /* 0x000ea4000802007f */
[----:B--2---:R-:W-:Y:S05]  /*a820*/  @!P1 BRA `(.L_x_2461) ;  /* 0xfffffffc00f09947 */ /* 0x004fea000383ffff */
[----:B------:R-:W-:Y:S05]  /*a830*/  BRA `(.L_x_2500) ;  /* 0xffffffe000c47947 */ /* 0x000fea000383ffff */
.L_x_2463:
[----:B--2---:R2:W3:Y:S02]  /*a840*/  SYNCS.PHASECHK.TRANS64.TRYWAIT P1, [R8+URZ+0x36428], R7 ;  /* 0x03642807080075a7 */ /* 0x0044e4000802017f */
[----:B---3--:R-:W-:Y:S05]  /*a850*/  @!P1 NANOSLEEP.SYNCS 0x989680 ;  /* 0x009896800000995d */ /* 0x008fea0003900000 */
[----:B------:R-:W3:Y:S02]  /*a860*/  @!P1 SYNCS.PHASECHK.TRANS64 P1, [R8+URZ+0x36428], R7 ;  /* 0x03642807080095a7 */ /* 0x000ee4000802007f */
[----:B---3--:R-:W-:Y:S05]  /*a870*/  @!P1 BRA `(.L_x_2463) ;  /* 0xfffffffc00f09947 */ /* 0x008fea000383ffff */
[----:B------:R-:W-:Y:S05]  /*a880*/  BRA `(.L_x_2501) ;  /* 0xffffffe4008c7947 */ /* 0x000fea000383ffff */
.L_x_2465:
        /* <DEDUP_REMOVED lines=8> */
.L_x_2467:
[----:B------:R-:W-:-:S07]  /*a910*/  SHF.L.U32 R5, R10, 0x1f, RZ ;  /* 0x0000001f0a057819 */ /* 0x000fce00000006ff */
.L_x_2503:
[----:B--2---:R2:W3:Y:S02]  /*a920*/  SYNCS.PHASECHK.TRANS64.TRYWAIT P1, [R8+URZ+0x36420], R5 ;  /* 0x03642005080075a7 */ /* 0x0044e4000802017f */
[----:B---3--:R-:W-:Y:S05]  /*a930*/  @!P1 NANOSLEEP.SYNCS 0x989680 ;  /* 0x009896800000995d */ /* 0x008fea0003900000 */
[----:B------:R-:W3:Y:S02]  /*a940*/  @!P1 SYNCS.PHASECHK.TRANS64 P1, [R8+URZ+0x36420], R5 ;  /* 0x03642005080095a7 */ /* 0x000ee4000802007f */
[----:B---3--:R-:W-:Y:S05]  /*a950*/  @!P1 BRA `(.L_x_2503) ;  /* 0xfffffffc00f09947 */ /* 0x008fea000383ffff */
[----:B------:R-:W-:Y:S05]  /*a960*/  BRA `(.L_x_2504) ;  /* 0xffffffe800dc7947 */ /* 0x000fea000383ffff */
.L_x_2470:
[----:B--2---:R2:W3:Y:S02]  /*a970*/  SYNCS.PHASECHK.TRANS64.TRYWAIT P1, [R8+URZ+0x36438], R9 ;  /* 0x03643809080075a7 */ /* 0x0044e4000802017f */
[----:B---3--:R-:W-:Y:S05]  /*a980*/  @!P1 NANOSLEEP.SYNCS 0x989680 ;  /* 0x009896800000995d */ /* 0x008fea0003900000 */
[----:B------:R-:W3:Y:S02]  /*a990*/  @!P1 SYNCS.PHASECHK.TRANS64 P1, [R8+URZ+0x36438], R9 ;  /* 0x03643809080095a7 */ /* 0x000ee4000802007f */
[----:B---3--:R-:W-:Y:S05]  /*a9a0*/  @!P1 BRA `(.L_x_2470) ;  /* 0xfffffffc00f09947 */ /* 0x008fea000383ffff */
[----:B------:R-:W-:Y:S05]  /*a9b0*/  BRA `(.L_x_2505) ;  /* 0xffffffec00a87947 */ /* 0x000fea000383ffff */
.L_x_2472:
[----:B-1----:R1:W2:Y:S02]  /*a9c0*/  SYNCS.PHASECHK.TRANS64.TRYWAIT P1, [R8+URZ+0x36428], R5 ;  /* 0x03642805080075a7 */ /* 0x0022a4000802017f */
[----:B--2---:R-:W-:Y:S05]  /*a9d0*/  @!P1 NANOSLEEP.SYNCS 0x989680 ;  /* 0x009896800000995d */ /* 0x004fea0003900000 */
[----:B------:R-:W2:Y:S02]  /*a9e0*/  @!P1 SYNCS.PHASECHK.TRANS64 P1, [R8+URZ+0x36428], R5 ;  /* 0x03642805080095a7 */ /* 0x000ea4000802007f */
[----:B--2---:R-:W-:Y:S05]  /*a9f0*/  @!P1 BRA `(.L_x_2472) ;  /* 0xfffffffc00f09947 */ /* 0x004fea000383ffff */
[----:B------:R-:W-:Y:S05]  /*aa00*/  BRA `(.L_x_2506) ;  /* 0xfffffff000547947 */ /* 0x000fea000383ffff */
.L_x_2474:
[----:B--2---:R2:W3:Y:S02]  /*aa10*/  SYNCS.PHASECHK.TRANS64.TRYWAIT P1, [R8+URZ+0x36438], R3 ;  /* 0x03643803080075a7 */ /* 0x0044e4000802017f */
[----:B---3--:R-:W-:Y:S05]  /*aa20*/  @!P1 NANOSLEEP.SYNCS 0x989680 ;  /* 0x009896800000995d */ /* 0x008fea0003900000 */
[----:B------:R-:W3:Y:S02]  /*aa30*/  @!P1 SYNCS.PHASECHK.TRANS64 P1, [R8+URZ+0x36438], R3 ;  /* 0x03643803080095a7 */ /* 0x000ee4000802007f */
[----:B---3--:R-:W-:Y:S05]  /*aa40*/  @!P1 BRA `(.L_x_2474) ;  /* 0xfffffffc00f09947 */ /* 0x008fea000383ffff */
[----:B------:R-:W-:Y:S05]  /*aa50*/  BRA `(.L_x_2507) ;  /* 0xfffffff400107947 */ /* 0x000fea000383ffff */
.L_x_2476:
[----:B------:R-:W-:Y:S01]  /*aa60*/  BSSY B0, `(.L_x_2508) ;  /* 0x0000006000007945 */ /* 0x000fe20003800000 */
[----:B------:R-:W-:-:S07]  /*aa70*/  IMAD.MOV.U32 R15, RZ, RZ, -0x1 ;  /* 0xffffffffff0f7424 */ /* 0x000fce00078e00ff */
[----:B-1-3--:R-:W-:Y:S05]  /*aa80*/  WARPSYNC.COLLECTIVE R15, `(.L_x_2509) ;  /* 0x000000000f0c7348 */ /* 0x00afea0003c00000 */
[----:B------:R-:W-:Y:S02]  /*aa90*/  ELECT P6, UR62, PT ;  /* 0x00000000003e782f */ /* 0x000fe400038c0000 */
[----:B------:R-:W-:Y:S01]  /*aaa0*/  MOV R14, UR62 ;  /* 0x0000003e000e7c02 */ /* 0x000fe20008000f00 */
[----:B-1-3--:R-:W-:Y:S10]  /*aab0*/  ENDCOLLECTIVE ;  /* 0x000000000000791b */ /* 0x00aff40003800000 */
.L_x_2509:
[----:B------:R-:W-:Y:S05]  /*aac0*/  BSYNC B0 ;  /* 0x0000000000007941 */ /* 0x000fea0003800000 */
.L_x_2508:
[----:B------:R-:W-:Y:S05]  /*aad0*/  BRA `(.L_x_2510) ;  /* 0xfffffff400cc7947 */ /* 0x000fea000383ffff */
.L_x_2478:
[----:B-1----:R1:W2:Y:S02]  /*aae0*/  SYNCS.PHASECHK.TRANS64.TRYWAIT P0, [R9+URZ], R0 ;  /* 0x00000000090075a7 */ /* 0x0022a4000800017f */
[----:B--2---:R-:W-:Y:S05]  /*aaf0*/  @!P0 NANOSLEEP.SYNCS 0x989680 ;  /* 0x009896800000895d */ /* 0x004fea0003900000 */
[----:B------:R-:W2:Y:S02]  /*ab00*/  @!P0 SYNCS.PHASECHK.TRANS64 P0, [R9+URZ], R0 ;  /* 0x00000000090085a7 */ /* 0x000ea4000800007f */
[----:B--2---:R-:W-:Y:S05]  /*ab10*/  @!P0 BRA `(.L_x_2478) ;  /* 0xfffffffc00f08947 */ /* 0x004fea000383ffff */
[----:B------:R-:W-:Y:S05]  /*ab20*/  BRA `(.L_x_2511) ;  /* 0xfffffff8000c7947 */ /* 0x000fea000383ffff */
.L_x_2479:
[----:B--2---:R2:W4:Y:S02]  /*ab30*/  SYNCS.PHASECHK.TRANS64.TRYWAIT P0, [R3+URZ], R2 ;  /* 0x00000002030075a7 */ /* 0x004524000800017f */
[----:B----4-:R-:W-:Y:S05]  /*ab40*/  @!P0 NANOSLEEP.SYNCS 0x989680 ;  /* 0x009896800000895d */ /* 0x010fea0003900000 */
[----:B------:R-:W4:Y:S02]  /*ab50*/  @!P0 SYNCS.PHASECHK.TRANS64 P0, [R3+URZ], R2 ;  /* 0x00000002030085a7 */ /* 0x000f24000800007f */
[----:B----4-:R-:W-:Y:S05]  /*ab60*/  @!P0 BRA `(.L_x_2479) ;  /* 0xfffffffc00f08947 */ /* 0x010fea000383ffff */
[----:B------:R-:W-:Y:S05]  /*ab70*/  BRA `(.L_x_2512) ;  /* 0xfffffff800007947 */ /* 0x000fea000383ffff */
.L_x_2513:
        /* <DEDUP_REMOVED lines=16> */
.L_x_3870:


//--------------------- .text._ZN7cutlass13device_kernelIN5flash11enable_sm90INS1_16FlashAttnBwdSm90INS1_25CollectiveMainloopBwdSm90ILi2ELi1ELi1EN4cute5tupleIJNS5_1CILi1EEES8_S8_EEENS6_IJNS7_ILi64EEENS7_ILi96EEENS7_ILi192EEEEEENS_6half_tEfNS_4arch4Sm90ELb1ELb0ELb0ELb0ELb0ELb0ELb1ELb0ELi3ELi1ELi1ELi1ELb0EEENS1_21CollectiveEpilogueBwdISD_SE_SG_Li384ELb0ELb1ELi3EEENS1_25SingleTileBwdLPTSchedulerILb0ELi96ELb0EEEEEEEEEvNT_6ParamsE --------------------------
	.section	.text._ZN7cutlass13device_kernelIN5flash11enable_sm90INS1_16FlashAttnBwdSm90INS1_25CollectiveMainloopBwdSm90ILi2ELi1ELi1EN4cute5tupleIJNS5_1CILi1EEES8_S8_EEENS6_IJNS7_ILi64EEENS7_ILi96EEENS7_ILi192EEEEEENS_6half_tEfNS_4arch4Sm90ELb1ELb0ELb0ELb0ELb0ELb0ELb1ELb0ELi3ELi1ELi1ELi1ELb0EEENS1_21CollectiveEpilogueBwdISD_SE_SG_Li384ELb0ELb1ELi3EEENS1_25SingleTileBwdLPTSchedulerILb0ELi96ELb0EEEEEEEEEvNT_6ParamsE,"ax",@progbits
	.align	128
.text._ZN7cutlass13device_kernelIN5flash11enable_sm90INS1_16FlashAttnBwdSm90INS1_25CollectiveMainloopBwdSm90ILi2ELi1ELi1EN4cute5tupleIJNS5_1CILi1EEES8_S8_EEENS6_IJNS7_ILi64EEENS7_ILi96EEENS7_ILi192EEEEEENS_6half_tEfNS_4arch4Sm90ELb1ELb0ELb0ELb0ELb0ELb0ELb1ELb0ELi3ELi1ELi1ELi1ELb0EEENS1_21CollectiveEpilogueBwdISD_SE_SG_Li384ELb0ELb1ELi3EEENS1_25SingleTileBwdLPTSchedulerILb0ELi96ELb0EEEEEEEEEvNT_6ParamsE:
        .type           _ZN7cutlass13device_kernelIN5flash11enable_sm90INS1_16FlashAttnBwdSm90INS1_25CollectiveMainloopBwdSm90ILi2ELi1ELi1EN4cute5tupleIJNS5_1CILi1EEES8_S8_EEENS6_IJNS7_ILi64EEENS7_ILi96EEENS7_ILi192EEEEEENS_6half_tEfNS_4arch4Sm90ELb1ELb0ELb0ELb0ELb0ELb0ELb1ELb0ELi3ELi1ELi1ELi1ELb0EEENS1_21CollectiveEpilogueBwdISD_SE_SG_Li384ELb0ELb1ELi3EEENS1_25SingleTileBwdLPTSchedulerILb0ELi96ELb0EEEEEEEEEvNT_6ParamsE,@function
        .size           _ZN7cutlass13device_kernelIN5flash11enable_sm90INS1_16FlashAttnBwdSm90INS1_25CollectiveMainloopBwdSm90ILi2ELi1ELi1EN4cute5tupleIJNS5_1CILi1EEES8_S8_EEENS6_IJNS7_ILi64EEENS7_ILi96EEENS7_ILi192EEEEEENS_6half_tEfNS_4arch4Sm90ELb1ELb0ELb0ELb0ELb0ELb0ELb1ELb0ELi3ELi1ELi1ELi1ELb0EEENS1_21CollectiveEpilogueBwdISD_SE_SG_Li384ELb0ELb1ELi3EEENS1_25SingleTileBwdLPTSchedulerILb0ELi96ELb0EEEEEEEEEvNT_6ParamsE,(.L_x_3871 - _ZN7cutlass13device_kernelIN5flash11enable_sm90INS1_16FlashAttnBwdSm90INS1_25CollectiveMainloopBwdSm90ILi2ELi1ELi1EN4cute5tupleIJNS5_1CILi1EEES8_S8_EEENS6_IJNS7_ILi64EEENS7_ILi96EEENS7_ILi192EEEEEENS_6half_tEfNS_4arch4Sm90ELb1ELb0ELb0ELb0ELb0ELb0ELb1ELb0ELi3ELi1ELi1ELi1ELb0EEENS1_21CollectiveEpilogueBwdISD_SE_SG_Li384ELb0ELb1ELi3EEENS1_25SingleTileBwdLPTSchedulerILb0ELi96ELb0EEEEEEEEEvNT_6ParamsE)
        .other          _ZN7cutlass13device_kernelIN5flash11enable_sm90INS1_16FlashAttnBwdSm90INS1_25CollectiveMainloopBwdSm90ILi2ELi1ELi1EN4cute5tupleIJNS5_1CILi1EEES8_S8_EEENS6_IJNS7_ILi64EEENS7_ILi96EEENS7_ILi192EEEEEENS_6half_tEfNS_4arch4Sm90ELb1ELb0ELb0ELb0ELb0ELb0ELb1ELb0ELi3ELi1ELi1ELi1ELb0EEENS1_21CollectiveEpilogueBwdISD_SE_SG_Li384ELb0ELb1ELi3EEENS1_25SingleTileBwdLPTSchedulerILb0ELi96ELb0EEEEEEEEEvNT_6ParamsE,@"STO_CUDA_ENTRY STV_DEFAULT"
_ZN7cutlass13device_kernelIN5flash11enable_sm90INS1_16FlashAttnBwdSm90INS1_25CollectiveMainloopBwdSm90ILi2ELi1ELi1EN4cute5tupleIJNS5_1CILi1EEES8_S8_EEENS6_IJNS7_ILi64EEENS7_ILi96EEENS7_ILi192EEEEEENS_6half_tEfNS_4arch4Sm90ELb1ELb0ELb0ELb0ELb0ELb0ELb1ELb0ELi3ELi1ELi1ELi1ELb0EEENS1_21CollectiveEpilogueBwdISD_SE_SG_Li384ELb0ELb1ELi3EEENS1_25SingleTileBwdLPTSchedulerILb0ELi96ELb0EEEEEEEEEvNT_6ParamsE:
[----:B------:R-:W1:Y:S02]  /*0000*/  LDC R1, c[0x0][0x28] ;  /* 0x00000a00ff017b82 */ /* 0x000e640000000800 */
[----:B-1----:R-:W-:Y:S01]  /*0010*/  VIADD R1, R1, 0xffffffe8 ;  /* 0xffffffe801017836 */ /* 0x002fe20000000000 */
[----:B------:R-:W1:Y:S01]  /*0020*/  S2R R3, SR_TID.X ;  /* 0x0000000000037919 */ /* 0x000e620000002100 */
[----:B------:R-:W-:Y:S01]  /*0030*/  ELECT P0, URZ, PT ;  /* 0x00000000003f782f */ /* 0x000fe20003800000 */
[----:B------:R-:W-:Y:S01]  /*0040*/  BSSY B0, `(.L_x_2514) ;  /* 0x0000019000007945 */ /* 0x000fe20003800000 */
[----:B-1----:R-:W-:-:S05]  /*0050*/  SHF.R.U32.HI R0, RZ, 0x5, R3 ;  /* 0x00000005ff007819 */ /* 0x002fca0000011603 */
[----:B------:R-:W1:Y:S02]  /*0060*/  SHFL.IDX PT, R2, R0, RZ, 0x1f ;  /* 0x00001fff00027589 */ /* 0x000e6400000e0000 */
[----:B-1----:R-:W-:-:S13]  /*0070*/  ISETP.EQ.AND P0, PT, R2, RZ, P0 ;  /* 0x000000ff0200720c */ /* 0x002fda0000702270 */
[----:B------:R-:W-:Y:S05]  /*0080*/  @!P0 BRA `(.L_x_2515) ;  /* 0x0000000000508947 */ /* 0x000fea0003800000 */
        /* <DEDUP_REMOVED lines=20> */
.L_x_2515:
[----:B------:R-:W-:Y:S05]  /*01d0*/  BSYNC B0 ;  /* 0x0000000000007941 */ /* 0x000fea0003800000 */
.L_x_2514:
        /* <DEDUP_REMOVED lines=34> */
.L_x_2516:
        /* <DEDUP_REMOVED lines=20> */
.L_x_2517:
[----:B---3--:R-:W-:Y:S01]  /*0540*/  ISETP.NE.AND P0, PT, R2, RZ, PT ;  /* 0x000000ff0200720c */ /* 0x008fe20003f05270 */
[----:B------:R-:W-:Y:S01]  /*0550*/  IMAD.MOV.U32 R2, RZ, RZ, 0x1 ;  /* 0x00000001ff027424 */ /* 0x000fe200078e00ff */
[----:B------:R-:W-:-:S04]  /*0560*/  NOP ;  /* 0x0000000000007918 */ /* 0x000fc80000000000 */
[----:B------:R-:W-:-:S05]  /*0570*/  SEL R2, R2, 0x2, !P0 ;  /* 0x0000000202027807 */ /* 0x000fca0004000000 */
[----:B------:R3:W-:Y:S01]  /*0580*/  STL [R1+0x8], R2 ;  /* 0x0000080201007387 */ /* 0x0007e20000100800 */
[----:B-12-4-:R-:W-:Y:S06]  /*0590*/  BAR.SYNC.DEFER_BLOCKING 0x0 ;  /* 0x0000000000007b1d */ /* 0x016fec0000010000 */
[----:B------:R-:W-:Y:S05]  /*05a0*/  @!P0 BRA `(.L_x_2518) ;  /* 0x00000054000c8947 */ /* 0x000fea0003800000 */
.L_x_2519:
[----:B------:R-:W-:-:S08]  /*05b0*/  NOP ;  /* 0x0000000000007918 */ /* 0x000fd00000000000 */
[----:B------:R-:W1:Y:S02]  /*05c0*/  USETMAXREG.TRY_ALLOC.CTAPOOL UP0, 0xa0 ;  /* 0x000000a0000079c8 */ /* 0x000e640008000600 */
[----:B-1----:R-:W-:-:S13]  /*05d0*/  PLOP3.LUT P0, PT, PT, PT, UP0, 0x80, 0x0 ;  /* 0x000000000000781c */ /* 0x002fda0003f0f008 */
[----:B------:R-:W-:Y:S05]  /*05e0*/  @!P0 BRA `(.L_x_2519) ;  /* 0xfffffffc00f08947 */ /* 0x000fea000383ffff */
[----:B------:R-:W-:Y:S01]  /*05f0*/  LOP3.LUT R0, R0, 0x3, RZ, 0xc0, !PT ;  /* 0x0000000300007812 */ /* 0x000fe200078ec0ff */
[----:B---3--:R-:W1:Y:S01]  /*0600*/  S2R R2, SR_TID.X ;  /* 0x0000000000027919 */ /* 0x008e620000002100 */
[----:B------:R-:W2:Y:S01]  /*0610*/  S2UR UR7, SR_CTAID.X ;  /* 0x00000000000779c3 */ /* 0x000ea20000002500 */
[----:B------:R-:W-:Y:S02]  /*0620*/  ULDC UR8, c[0x0][0xb50] ;  /* 0x0002d40000087ab9 */ /* 0x000fe40000000800 */
[----:B------:R-:W-:Y:S01]  /*0630*/  UISETP.NE.AND UP0, UPT, UR8, 0x1, UPT ;  /* 0x000000010800788c */ /* 0x000fe2000bf05270 */
[----:B------:R-:W3:Y:S04]  /*0640*/  SHFL.IDX PT, R0, R0, RZ, 0x1f ;  /* 0x00001fff00007589 */ /* 0x000ee800000e0000 */
[----:B------:R-:W4:Y:S06]  /*0650*/  LDC R3, c[0x0][0xb68] ;  /* 0x0002da00ff037b82 */ /* 0x000f2c0000000800 */
[----:B------:R-:W-:Y:S01]  /*0660*/  @UP0 ULDC UR4, c[0x0][0xb54] ;  /* 0x0002d50000040ab9 */ /* 0x000fe20000000800 */
[----:B------:R-:W-:Y:S01]  /*0670*/  @UP0 ULDC UR9, c[0x0][0xb58] ;  /* 0x0002d60000090ab9 */ /* 0x000fe20000000800 */
[----:B--2---:R-:W-:-:S02]  /*0680*/  UIMAD.WIDE.U32 UR4, UR7, UR4, URZ ;  /* 0x00000004070472a5 */ /* 0x004fc4000f8e003f */
[----:B------:R-:W-:Y:S01]  /*0690*/  UMOV UR6, UR7 ;  /* 0x0000000700067c82 */ /* 0x000fe20008000000 */
[----:B---3--:R-:W-:Y:S01]  /*06a0*/  ISETP.NE.AND P0, PT, R0, RZ, PT ;  /* 0x000000ff0000720c */ /* 0x008fe20003f05270 */
[----:B------:R-:W-:Y:S01]  /*06b0*/  @UP0 USHF.R.U32.HI UR6, URZ, UR9, UR5 ;  /* 0x000000093f060299 */ /* 0x000fe20008011605 */
[----:B-1----:R-:W-:-:S03]  /*06c0*/  SHF.R.U32.HI R2, RZ, 0x7, R2 ;  /* 0x00000007ff027819 */ /* 0x002fc60000011602 */
[----:B------:R-:W-:-:S04]  /*06d0*/  UIADD3 UR4, -UR6, URZ, URZ ;  /* 0x0000003f06047290 */ /* 0x000fc8000fffe13f */
[----:B------:R-:W-:-:S04]  /*06e0*/  UIMAD UR10, UR8, UR4, UR7 ;  /* 0x00000004080a72a4 */ /* 0x000fc8000f8e0207 */
[----:B------:R-:W-:-:S05]  /*06f0*/  @!P0 VIADD R2, R2, 0x9 ;  /* 0x0000000902028836 */ /* 0x000fca0000000000 */
[----:B------:R1:W-:Y:S06]  /*0700*/  @!P0 BAR.ARV R2, 0xa0 ;  /* 0x000280020000851d */ /* 0x0003ec0000002000 */
[----:B----4-:R-:W-:-:S13]  /*0710*/  ISETP.LE.AND P0, PT, R3, UR6, PT ;  /* 0x0000000603007c0c */ /* 0x010fda000bf03270 */
[----:B-1----:R-:W-:Y:S05]  /*0720*/  @!P0 BRA `(.L_x_2520) ;  /* 0x0000000000208947 */ /* 0x002fea0003800000 */
[----:B------:R-:W-:Y:S01]  /*0730*/  ULDC UR7, c[0x0][0xb5c] ;  /* 0x0002d70000077ab9 */ /* 0x000fe20000000800 */
[----:B------:R-:W-:Y:S01]  /*0740*/  UMOV UR38, UR10 ;  /* 0x0000000a00267c82 */ /* 0x000fe20008000000 */
[----:B------:R-:W-:-:S11]  /*0750*/  UISETP.NE.AND UP0, UPT, UR7, 0x1, UPT ;  /* 0x000000010700788c */ /* 0x000fd6000bf05270 */
[----:B------:R-:W-:Y:S02]  /*0760*/  @UP0 ULDC.64 UR8, c[0x0][0xb60] ;  /* 0x0002d80000080ab9 */ /* 0x000fe40000000a00 */
[----:B------:R-:W-:-:S04]  /*0770*/  UIMAD.WIDE.U32 UR4, UR10, UR8, URZ ;  /* 0x000000080a0472a5 */ /* 0x000fc8000f8e003f */
[----:B------:R-:W-:-:S04]  /*0780*/  @UP0 USHF.R.U32.HI UR38, URZ, UR9, UR5 ;  /* 0x000000093f260299 */ /* 0x000fc80008011605 */
[----:B------:R-:W-:Y:S01]  /*0790*/  UIMAD UR4, UR38, UR7, URZ ;  /* 0x00000007260472a4 */ /* 0x000fe2000f8e023f */
[----:B------:R-:W-:Y:S11]  /*07a0*/  BRA `(.L_x_2521) ;  /* 0x00000000001c7947 */ /* 0x000ff60003800000 */
.L_x_2520:
[----:B------:R-:W-:Y:S01]  /*07b0*/  ULDC UR7, c[0x0][0xb44] ;  /* 0x0002d10000077ab9 */ /* 0x000fe20000000800 */
[----:B------:R-:W-:Y:S01]  /*07c0*/  UMOV UR38, UR10 ;  /* 0x0000000a00267c82 */ /* 0x000fe20008000000 */
[----:B------:R-:W-:-:S11]  /*07d0*/  UISETP.NE.AND UP0, UPT, UR7, 0x1, UPT ;  /* 0x000000010700788c */ /* 0x000fd6000bf05270 */
[----:B------:R-:W-:Y:S02]  /*07e0*/  @UP0 ULDC.64 UR8, c[0x0][0xb48] ;  /* 0x0002d20000080ab9 */ /* 0x000fe40000000a00 */
[----:B------:R-:W-:-:S04]  /*07f0*/  UIMAD.WIDE.U32 UR4, UR10, UR8, URZ ;  /* 0x000000080a0472a5 */ /* 0x000fc8000f8e003f */
[----:B------:R-:W-:-:S04]  /*0800*/  @UP0 USHF.R.U32.HI UR38, URZ, UR9, UR5 ;  /* 0x000000093f260299 */ /* 0x000fc80008011605 */
[----:B------:R-:W-:-:S12]  /*0810*/  UIMAD UR4, UR38, UR7, URZ ;  /* 0x00000007260472a4 */ /* 0x000fd8000f8e023f */
.L_x_2521:
[----:B------:R-:W-:Y:S01]  /*0820*/  ULDC UR43, c[0x0][0xb38] ;  /* 0x0002ce00002b7ab9 */ /* 0x000fe20000000800 */
[----:B------:R-:W-:Y:S02]  /*0830*/  UIADD3 UR4, UR10, -UR4, URZ ;  /* 0x800000040a047290 */ /* 0x000fe4000fffe03f */
[----:B------:R-:W-:Y:S01]  /*0840*/  UISETP.NE.AND UP0, UPT, UR43, 0x1, UPT ;  /* 0x000000012b00788c */ /* 0x000fe2000bf05270 */
[----:B------:R-:W-:Y:S02]  /*0850*/  ULDC UR5, c[0x0][0xb44] ;  /* 0x0002d10000057ab9 */ /* 0x000fe40000000800 */
[----:B------:R-:W-:-:S08]  /*0860*/  UIMAD UR6, UR6, UR5, UR4 ;  /* 0x00000005060672a4 */ /* 0x000fd0000f8e0204 */
[----:B------:R-:W-:Y:S01]  /*0870*/  @UP0 ULDC UR4, c[0x0][0xb3c] ;  /* 0x0002cf0000040ab9 */ /* 0x000fe20000000800 */
[----:B------:R-:W-:Y:S01]  /*0880*/  @UP0 ULDC UR7, c[0x0][0xb40] ;  /* 0x0002d00000070ab9 */ /* 0x000fe20000000800 */
[----:B------:R-:W-:Y:S02]  /*0890*/  UIMAD.WIDE.U32 UR4, UR6, UR4, URZ ;  /* 0x00000004060472a5 */ /* 0x000fe4000f8e003f */
[----:B------:R-:W-:Y:S02]  /*08a0*/  UMOV UR44, UR6 ;  /* 0x00000006002c7c82 */ /* 0x000fe40008000000 */
[----:B------:R-:W-:-:S04]  /*08b0*/  @UP0 USHF.R.U32.HI UR44, URZ, UR7, UR5 ;  /* 0x000000073f2c0299 */ /* 0x000fc80008011605 */
[----:B------:R-:W-:Y:S02]  /*08c0*/  UIADD3 UR4, -UR44, URZ, URZ ;  /* 0x0000003f2c047290 */ /* 0x000fe4000fffe13f */
[----:B------:R-:W-:Y:S02]  /*08d0*/  ISETP.LE.AND P0, PT, RZ, UR44, PT ;  /* 0x0000002cff007c0c */ /* 0x000fe4000bf03270 */
[----:B------:R-:W-:-:S11]  /*08e0*/  UIMAD UR43, UR43, UR4, UR6 ;  /* 0x000000042b2b72a4 */ /* 0x000fd6000f8e0206 */
[----:B------:R-:W-:Y:S05]  /*08f0*/  @!P0 EXIT ;  /* 0x000000000000894d */ /* 0x000fea0003800000 */
[----:B------:R-:W-:Y:S01]  /*0900*/  ULDC UR5, c[0x0][0x280] ;  /* 0x0000a00000057ab9 */ /* 0x000fe20000000800 */
[----:B------:R-:W-:Y:S01]  /*0910*/  ULDC UR6, c[0x0][0x290] ;  /* 0x0000a40000067ab9 */ /* 0x000fe20000000800 */
[----:B------:R-:W-:Y:S01]  /*0920*/  UIMAD UR4, UR38, 0x60, UR5 ;  /* 0x00000060260478a4 */ /* 0x000fe2000f8e0205 */
[----:B------:R-:W-:Y:S01]  /*0930*/  PLOP3.LUT P0, PT, PT, PT, PT, 0x80, 0x0 ;  /* 0x000000000000781c */ /* 0x000fe20003f0f070 */
[----:B------:R-:W-:Y:S01]  /*0940*/  ULDC UR7, c[0x0][0x74c] ;  /* 0x0001d30000077ab9 */ /* 0x000fe20000000800 */
[----:B------:R-:W-:Y:S01]  /*0950*/  CS2R R70, SRZ ;  /* 0x0000000000467805 */ /* 0x000fe2000001ff00 */
[----:B------:R-:W-:Y:S01]  /*0960*/  UIADD3 UR6, -UR7, UR4, -UR6 ;  /* 0x0000000407067290 */ /* 0x000fe2000fffe906 */
[----:B------:R-:W-:Y:S01]  /*0970*/  CS2R R68, SRZ ;  /* 0x0000000000447805 */ /* 0x000fe2000001ff00 */
[----:B------:R-:W-:Y:S01]  /*0980*/  UIADD3 UR4, UR5, 0x3f, URZ ;  /* 0x0000003f05047890 */ /* 0x000fe2000fffe03f */
[----:B------:R-:W-:Y:S01]  /*0990*/  CS2R R66, SRZ ;  /* 0x0000000000427805 */ /* 0x000fe2000001ff00 */
[----:B------:R-:W-:Y:S01]  /*09a0*/  USHF.R.S32.HI UR7, URZ, 0x1f, UR6 ;  /* 0x0000001f3f077899 */ /* 0x000fe20008011406 */
[----:B------:R-:W-:Y:S01]  /*09b0*/  CS2R R64, SRZ ;  /* 0x0000000000407805 */ /* 0x000fe2000001ff00 */
[----:B------:R-:W-:Y:S01]  /*09c0*/  USHF.R.S32.HI UR5, URZ, 0x1f, UR4 ;  /* 0x0000001f3f057899 */ /* 0x000fe20008011404 */
[----:B------:R-:W-:Y:S01]  /*09d0*/  CS2R R62, SRZ ;  /* 0x00000000003e7805 */ /* 0x000fe2000001ff00 */
[----:B------:R-:W-:Y:S01]  /*09e0*/  ULEA.HI UR7, UR7, UR6, URZ, 0x6 ;  /* 0x0000000607077291 */ /* 0x000fe2000f8f303f */
[----:B------:R-:W-:Y:S01]  /*09f0*/  CS2R R60, SRZ ;  /* 0x00000000003c7805 */ /* 0x000fe2000001ff00 */
[----:B------:R-:W-:Y:S01]  /*0a00*/  ULEA.HI UR5, UR5, UR4, URZ, 0x6 ;  /* 0x0000000405057291 */ /* 0x000fe2000f8f303f */
[----:B------:R-:W-:Y:S01]  /*0a10*/  CS2R R58, SRZ ;  /* 0x00000000003a7805 */ /* 0x000fe2000001ff00 */
[----:B------:R-:W-:Y:S01]  /*0a20*/  USHF.R.S32.HI UR7, URZ, 0x6, UR7 ;  /* 0x000000063f077899 */ /* 0x000fe20008011407 */
[----:B------:R-:W-:Y:S01]  /*0a30*/  CS2R R56, SRZ ;  /* 0x0000000000387805 */ /* 0x000fe2000001ff00 */
[----:B------:R-:W-:Y:S01]  /*0a40*/  USHF.R.S32.HI UR36, URZ, 0x6, UR5 ;  /* 0x000000063f247899 */ /* 0x000fe20008011405 */
[----:B------:R-:W-:-:S02]  /*0a50*/  CS2R R54, SRZ ;  /* 0x0000000000367805 */ /* 0x000fc4000001ff00 */
[----:B------:R-:W-:Y:S02]  /*0a60*/  CS2R R52, SRZ ;  /* 0x0000000000347805 */ /* 0x000fe4000001ff00 */
[----:B------:R-:W-:Y:S02]  /*0a70*/  CS2R R50, SRZ ;  /* 0x0000000000327805 */ /* 0x000fe4000001ff00 */
[----:B------:R-:W-:Y:S02]  /*0a80*/  VIMNMX R16, RZ, UR7, !PT ;  /* 0x00000007ff107c48 */ /* 0x000fe4000ffe0100 */
[----:B------:R-:W-:Y:S02]  /*0a90*/  CS2R R48, SRZ ;  /* 0x0000000000307805 */ /* 0x000fe4000001ff00 */
[----:B------:R-:W-:Y:S02]  /*0aa0*/  CS2R R46, SRZ ;  /* 0x00000000002e7805 */ /* 0x000fe4000001ff00 */
[----:B------:R-:W-:-:S02]  /*0ab0*/  CS2R R44, SRZ ;  /* 0x00000000002c7805 */ /* 0x000fc4000001ff00 */
[----:B------:R-:W-:Y:S02]  /*0ac0*/  ISETP.LT.AND P1, PT, R16, UR36, PT ;  /* 0x0000002410007c0c */ /* 0x000fe4000bf21270 */
        /* <DEDUP_REMOVED lines=33> */
[----:B------:R-:W-:Y:S01]  /*0ce0*/  CS2R R72, SRZ ;  /* 0x0000000000487805 */ /* 0x000fe2000001ff00 */
[----:B------:R-:W-:Y:S06]  /*0cf0*/  @!P1 BRA `(.L_x_2522) ;  /* 0x0000002c00fc9947 */ /* 0x000fec0003800000 */
[----:B------:R-:W1:Y:S01]  /*0d00*/  S2UR UR4, SR_CgaCtaId ;  /* 0x00000000000479c3 */ /* 0x000e620000008800 */
[----:B------:R-:W-:Y:S01]  /*0d10*/  UMOV UR37, 0x400 ;  /* 0x0000040000257882 */ /* 0x000fe20000000000 */
[----:B------:R-:W-:Y:S01]  /*0d20*/  ULDC UR40, c[0x0][0x744] ;  /* 0x0001d10000287ab9 */ /* 0x000fe20000000800 */
        /* <DEDUP_REMOVED lines=21> */
.L_x_2524:
        /* <DEDUP_REMOVED lines=15> */
.L_x_2523:
        /* <DEDUP_REMOVED lines=20> */
.L_x_2526:
        /* <DEDUP_REMOVED lines=15> */
.L_x_2525:
        /* <DEDUP_REMOVED lines=8> */
.L_x_2640:
        /* <DEDUP_REMOVED lines=19> */
.L_x_2528:
[----:B------:R-:W3:Y:S01]  /*1350*/  LDL.LU R15, [R1+0x8] ;  /* 0x00000800010f7983 */ /* 0x000ee20000300800 */
[----:B------:R-:W-:Y:S01]  /*1360*/  IMAD.IADD R12, R8, 0x1, -R9 ;  /* 0x00000001080c7824 */ /* 0x000fe200078e0a09 */
[--C-:B------:R-:W-:Y:S01]  /*1370*/  SHF.R.S32.HI R5, RZ, 0x1, R2.reuse ;  /* 0x00000001ff057819 */ /* 0x100fe20000011402 */
[----:B------:R-:W-:Y:S01]  /*1380*/  IMAD.HI R11, R13, 0x55555556, RZ ;  /* 0x555555560d0b7827 */ /* 0x000fe200078e02ff */
[----:B------:R-:W-:Y:S01]  /*1390*/  SHF.R.S32.HI R8, RZ, 0x1f, R2 ;  /* 0x0000001fff087819 */ /* 0x000fe20000011402 */
[----:B------:R-:W-:Y:S01]  /*13a0*/  ULDC UR4, c[0x0][0x290] ;  /* 0x0000a40000047ab9 */ /* 0x000fe20000000800 */
[----:B--2---:R-:W-:Y:S01]  /*13b0*/  SHF.R.S32.HI R10, RZ, 0x1f, R7 ;  /* 0x0000001fff0a7819 */ /* 0x004fe20000011407 */
[----:B------:R-:W-:Y:S01]  /*13c0*/  UIMAD UR4, UR38, -0x60, UR4 ;  /* 0xffffffa0260478a4 */ /* 0x000fe2000f8e0204 */
[----:B------:R-:W-:Y:S01]  /*13d0*/  LEA.HI R8, R8, R5, RZ, 0x2 ;  /* 0x0000000508087211 */ /* 0x000fe200078f10ff */
[----:B------:R-:W-:Y:S01]  /*13e0*/  ULDC UR5, c[0x0][0x280] ;  /* 0x0000a00000057ab9 */ /* 0x000fe20000000800 */
[----:B------:R-:W-:Y:S01]  /*13f0*/  LEA.HI R10, R10, R7, RZ, 0x3 ;  /* 0x000000070a0a7211 */ /* 0x000fe200078f18ff */
[----:B------:R-:W-:Y:S01]  /*1400*/  UIADD3 UR5, UR4, 0x1, -UR5 ;  /* 0x0000000104057890 */ /* 0x000fe2000fffe805 */
[----:B------:R-:W-:-:S02]  /*1410*/  LOP3.LUT R8, R8, 0xfffffffc, RZ, 0xc0, !PT ;  /* 0xfffffffc08087812 */ /* 0x000fc400078ec0ff */
[----:B------:R-:W-:Y:S02]  /*1420*/  CS2R R70, SRZ ;  /* 0x0000000000467805 */ /* 0x000fe4000001ff00 */
[----:B------:R-:W-:Y:S01]  /*1430*/  LOP3.LUT R2, R2, 0x7fffffe, RZ, 0xc0, !PT ;  /* 0x07fffffe02027812 */ /* 0x000fe200078ec0ff */
[----:B------:R-:W-:Y:S01]  /*1440*/  IMAD.SHL.U32 R10, R10, 0x20, RZ ;  /* 0x000000200a0a7824 */ /* 0x000fe200078e00ff */
[----:B------:R-:W-:Y:S01]  /*1450*/  SHF.R.S32.HI R6, RZ, 0x4, R6 ;  /* 0x00000004ff067819 */ /* 0x000fe20000011406 */
[----:B------:R-:W-:Y:S01]  /*1460*/  IMAD.IADD R8, R5, 0x1, -R8 ;  /* 0x0000000105087824 */ /* 0x000fe200078e0a08 */
[----:B------:R-:W-:Y:S01]  /*1470*/  SHF.R.S32.HI R3, RZ, 0x1f, R0 ;  /* 0x0000001fff037819 */ /* 0x000fe20000011400 */
[----:B------:R-:W-:Y:S01]  /*1480*/  IMAD.IADD R9, R7, 0x1, -R2 ;  /* 0x0000000107097824 */ /* 0x000fe200078e0a02 */
[----:B------:R-:W-:Y:S01]  /*1490*/  LOP3.LUT R10, R10, 0x7fffff00, RZ, 0xc0, !PT ;  /* 0x7fffff000a0a7812 */ /* 0x000fe200078ec0ff */
[----:B------:R-:W-:Y:S01]  /*14a0*/  IMAD.SHL.U32 R7, R8, 0x40, RZ ;  /* 0x0000004008077824 */ /* 0x000fe200078e00ff */
[----:B------:R-:W-:Y:S01]  /*14b0*/  LEA.HI R2, R3, R0, RZ, 0x2 ;  /* 0x0000000003027211 */ /* 0x000fe200078f10ff */
[----:B------:R-:W-:Y:S01]  /*14c0*/  IMAD.SHL.U32 R14, R6, 0x8, RZ ;  /* 0x00000008060e7824 */ /* 0x000fe200078e00ff */
[----:B------:R-:W-:Y:S01]  /*14d0*/  LEA.HI R20, R11, R11, RZ, 0x1 ;  /* 0x0000000b0b147211 */ /* 0x000fe200078f08ff */
[----:B------:R-:W-:Y:S01]  /*14e0*/  IMAD R10, R13, 0x800, R10 ;  /* 0x000008000d0a7824 */ /* 0x000fe200078e020a */
[----:B------:R-:W-:-:S02]  /*14f0*/  LOP3.LUT R7, R7, 0xc0, RZ, 0xc0, !PT ;  /* 0x000000c007077812 */ /* 0x000fc400078ec0ff */
[----:B------:R-:W-:Y:S02]  /*1500*/  CS2R R68, SRZ ;  /* 0x0000000000447805 */ /* 0x000fe4000001ff00 */
[----:B------:R-:W-:Y:S01]  /*1510*/  LOP3.LUT R11, R2, 0x7ffffffc, RZ, 0xc0, !PT ;  /* 0x7ffffffc020b7812 */ /* 0x000fe200078ec0ff */
[----:B------:R-:W-:Y:S01]  /*1520*/  IMAD R9, R9, 0x20, R10 ;  /* 0x0000002009097824 */ /* 0x000fe200078e020a */
[----:B------:R-:W-:Y:S01]  /*1530*/  LOP3.LUT R14, R7, 0x8, R14, 0xf8, !PT ;  /* 0x00000008070e7812 */ /* 0x000fe200078ef80e */
[----:B------:R-:W-:Y:S01]  /*1540*/  IMAD R20, R20, -0x3, R13 ;  /* 0xfffffffd14147824 */ /* 0x000fe200078e020d */
[----:B------:R-:W-:Y:S01]  /*1550*/  SHF.R.U32.HI R7, RZ, 0x3, R7 ;  /* 0x00000003ff077819 */ /* 0x000fe20000011607 */
[----:B------:R-:W-:Y:S01]  /*1560*/  IMAD.IADD R11, R0, 0x1, -R11 ;  /* 0x00000001000b7824 */ /* 0x000fe200078e0a0b */
[--C-:B------:R-:W-:Y:S01]  /*1570*/  SHF.R.S32.HI R5, RZ, 0x2, R2.reuse ;  /* 0x00000002ff057819 */ /* 0x100fe20000011402 */
[----:B------:R-:W-:Y:S01]  /*1580*/  IMAD R9, R12, 0x200, R9 ;  /* 0x000002000c097824 */ /* 0x000fe200078e0209 */
[----:B------:R-:W-:Y:S01]  /*1590*/  SHF.R.S32.HI R6, RZ, 0x1f, R2 ;  /* 0x0000001fff067819 */ /* 0x000fe20000011402 */
[----:B------:R-:W-:Y:S01]  /*15a0*/  IMAD R11, R20, 0x10, R11 ;  /* 0x00000010140b7824 */ /* 0x000fe200078e020b */
[----:B------:R-:W-:Y:S01]  /*15b0*/  LOP3.LUT R14, R14, R7, RZ, 0x3c, !PT ;  /* 0x000000070e0e7212 */ /* 0x000fe200078e3cff */
[----:B-1----:R-:W-:Y:S01]  /*15c0*/  IMAD R13, R13, 0x400, R0 ;  /* 0x000004000d0d7824 */ /* 0x002fe200078e0200 */
[----:B------:R-:W-:Y:S01]  /*15d0*/  LEA.HI R6, R6, R5, RZ, 0x3 ;  /* 0x0000000506067211 */ /* 0x000fe200078f18ff */
[----:B------:R-:W-:Y:S01]  /*15e0*/  IMAD.MOV.U32 R12, RZ, RZ, 0x20 ;  /* 0x00000020ff0c7424 */ /* 0x000fe200078e00ff */
[----:B------:R-:W-:Y:S01]  /*15f0*/  LEA.HI R3, R3, R0, RZ, 0x5 ;  /* 0x0000000003037211 */ /* 0x000fe200078f28ff */
[----:B------:R-:W-:Y:S01]  /*1600*/  IMAD.IADD R9, R9, 0x1, R14 ;  /* 0x0000000109097824 */ /* 0x000fe200078e020e */
[----:B------:R-:W-:Y:S01]  /*1610*/  LOP3.LUT R6, R6, 0xfffffff8, RZ, 0xc0, !PT ;  /* 0xfffffff806067812 */ /* 0x000fe200078ec0ff */
[----:B------:R-:W-:Y:S01]  /*1620*/  IMAD.SHL.U32 R0, R13, 0x4, RZ ;  /* 0x000000040d007824 */ /* 0x000fe200078e00ff */
[----:B------:R-:W-:Y:S01]  /*1630*/  LOP3.LUT P0, RZ, R8, 0x2, RZ, 0xc0, !PT ;  /* 0x0000000208ff7812 */ /* 0x000fe2000780c0ff */
[----:B------:R-:W-:Y:S01]  /*1640*/  IMAD.SHL.U32 R8, R11, 0x2, RZ ;  /* 0x000000020b087824 */ /* 0x000fe200078e00ff */
[----:B------:R-:W-:Y:S01]  /*1650*/  SHF.R.S32.HI R3, RZ, 0x5, R3 ;  /* 0x00000005ff037819 */ /* 0x000fe20000011403 */
[----:B------:R-:W-:Y:S01]  /*1660*/  IMAD.IADD R6, R5, 0x1, -R6 ;  /* 0x0000000105067824 */ /* 0x000fe200078e0a06 */
[----:B------:R-:W-:Y:S01]  /*1670*/  SEL R12, R12, 0xffffffe0, !P0 ;  /* 0xffffffe00c0c7807 */ /* 0x000fe20004000000 */
[----:B------:R-:W-:Y:S01]  /*1680*/  IMAD.MOV.U32 R7, RZ, RZ, RZ ;  /* 0x000000ffff077224 */ /* 0x000fe200078e00ff */
[----:B------:R-:W-:Y:S01]  /*1690*/  LEA R11, R9, UR37, 0x1 ;  /* 0x00000025090b7c11 */ /* 0x000fe2000f8e08ff */
[----:B------:R-:W-:Y:S01]  /*16a0*/  IMAD R6, R3, 0x10, R6 ;  /* 0x0000001003067824 */ /* 0x000fe200078e0206 */
[----:B------:R-:W-:Y:S01]  /*16b0*/  IADD3 R9, -R8, UR4, RZ ;  /* 0x0000000408097c10 */ /* 0x000fe2000fffe1ff */
        /* <DEDUP_REMOVED lines=48> */
[----:B------:R-:W-:Y:S02]  /*19c0*/  LEA R0, R0, UR37, 0x2 ;  /* 0x0000002500007c11 */ /* 0x000fe4000f8e10ff */
[----:B------:R-:W-:Y:S02]  /*19d0*/  IADD3 R8, -R8, UR5, RZ ;  /* 0x0000000508087c10 */ /* 0x000fe4000fffe1ff */
[----:B------:R-:W-:Y:S02]  /*19e0*/  IADD3 R17, R12, 0x30400, R11 ;  /* 0x000304000c117810 */ /* 0x000fe40007ffe00b */
[----:B---3--:R-:W-:-:S07]  /*19f0*/  LOP3.LUT R10, R15, 0x1, RZ, 0xfc, !PT ;  /* 0x000000010f0a7812 */ /* 0x008fce00078efcff */
.L_x_2540:
[----:B------:R-:W-:Y:S01]  /*1a00*/  ISETP.NE.AND P0, PT, R10, 0x3, PT ;  /* 0x000000030a00780c */ /* 0x000fe20003f05270 */
[----:B------:R-:W-:-:S12]  /*1a10*/  YIELD ;  /* 0x0000000000007946 */ /* 0x000fd80003800000 */
[----:B-1----:R-:W-:Y:S05]  /*1a20*/  @!P0 BRA `(.L_x_2530) ;  /* 0x0000000000048947 */ /* 0x002fea0003800000 */
[----:B------:R-:W-:Y:S01]  /*1a30*/  BPT.TRAP 0x1 ;  /* 0x000000040000795c */ /* 0x000fe20000300000 */
.L_x_2530:
[----:B------:R-:W-:Y:S02]  /*1a40*/  LEA R3, R2, UR37, 0x3 ;  /* 0x0000002502037c11 */ /* 0x000fe4000f8e18ff */
[----:B------:R-:W-:-:S04]  /*1a50*/  SHF.L.U32 R12, R7, 0x1f, RZ ;  /* 0x0000001f070c7819 */ /* 0x000fc800000006ff */
[----:B------:R1:W2:Y:S01]  /*1a60*/  SYNCS.PHASECHK.TRANS64.TRYWAIT P1, [R3+URZ+0x36410], R12 ;  /* 0x0364100c030075a7 */ /* 0x0002a2000802017f */
[----:B------:R-:W-:Y:S05]  /*1a70*/  @!P0 BRA `(.L_x_2531) ;  /* 0x0000000000048947 */ /* 0x000fea0003800000 */
[----:B------:R-:W-:Y:S01]  /*1a80*/  BPT.TRAP 0x1 ;  /* 0x000000040000795c */ /* 0x000fe20000300000 */
.L_x_2531:
[----:B--2---:R-:W-:Y:S05]  /*1a90*/  @P1 BRA `(.L_x_2532) ;  /* 0x0000000000081947 */ /* 0x004fea0003800000 */
[----:B------:R-:W2:Y:S02]  /*1aa0*/  SYNCS.PHASECHK.TRANS64.TRYWAIT P1, [R3+URZ+0x36410], R12 ;  /* 0x0364100c030075a7 */ /* 0x000ea4000802017f */
[----:B--2---:R-:W-:Y:S05]  /*1ab0*/  @!P1 BRA `(.L_x_2533) ;  /* 0x0000007800749947 */ /* 0x004fea0003800000 */
.L_x_2532:
        /* <DEDUP_REMOVED lines=103> */
.L_x_2534:
[----:B------:R-:W-:-:S04]  /*2130*/  SHF.L.U32 R14, R5, 0x1f, RZ ;  /* 0x0000001f050e7819 */ /* 0x000fc800000006ff */
[----:B------:R4:W1:Y:S01]  /*2140*/  SYNCS.PHASECHK.TRANS64.TRYWAIT P1, [UR37+0x36430], R14 ;  /* 0x0364300eff0075a7 */ /* 0x0008620008020165 */
[----:B------:R-:W-:Y:S05]  /*2150*/  @!P0 BRA `(.L_x_2535) ;  /* 0x0000000000048947 */ /* 0x000fea0003800000 */
[----:B------:R-:W-:Y:S01]  /*2160*/  BPT.TRAP 0x1 ;  /* 0x000000040000795c */ /* 0x000fe20000300000 */
.L_x_2535:
[----:B-1----:R-:W-:Y:S05]  /*2170*/  @P1 BRA `(.L_x_2536) ;  /* 0x0000000000081947 */ /* 0x002fea0003800000 */
[----:B------:R-:W1:Y:S02]  /*2180*/  SYNCS.PHASECHK.TRANS64.TRYWAIT P1, [UR37+0x36430], R14 ;  /* 0x0364300eff0075a7 */ /* 0x000e640008020165 */
[----:B-1----:R-:W-:Y:S05]  /*2190*/  @!P1 BRA `(.L_x_2537) ;  /* 0x0000007000d09947 */ /* 0x002fea0003800000 */
.L_x_2536:
[----:B------:R-:W-:Y:S01]  /*21a0*/  UIADD3 UR5, UR37, 0x2a000, URZ ;  /* 0x0002a00025057890 */ /* 0x000fe2000fffe03f */
[----:B------:R-:W-:Y:S01]  /*21b0*/  WARPGROUP.ARRIVE ;  /* 0x00000000000079c5 */ /* 0x000fe20000000000 */
[----:B------:R-:W-:Y:S01]  /*21c0*/  UIADD3 UR4, UR4, 0x9000, URZ ;  /* 0x0000900004047890 */ /* 0x000fe2000fffe03f */
[----:B------:R-:W-:Y:S01]  /*21d0*/  IMAD R21, R16, 0x40, R6 ;  /* 0x0000004010157824 */ /* 0x000fe200078e0206 */
[----:B------:R-:W-:Y:S02]  /*21e0*/  USHF.R.U32.HI UR6, URZ, 0x4, UR5 ;  /* 0x000000043f067899 */ /* 0x000fe40008011605 */
[----:B------:R-:W-:Y:S02]  /*21f0*/  USHF.R.U32.HI UR4, URZ, 0x4, UR4 ;  /* 0x000000043f047899 */ /* 0x000fe40008011604 */
[----:B------:R-:W-:Y:S01]  /*2200*/  ULOP3.LUT UR7, UR6, 0x3fff, URZ, 0xc0, !UPT ;  /* 0x00003fff06077892 */ /* 0x000fe2000f8ec03f */
[----:B------:R-:W-:Y:S01]  /*2210*/  VIADDMNMX R22, R21, R8, R9, PT ;  /* 0x0000000815167246 */ /* 0x000fe20003800109 */
[----:B------:R-:W-:-:S02]  /*2220*/  ULOP3.LUT UR6, UR4, 0x3fff, URZ, 0xc0, !UPT ;  /* 0x00003fff04067892 */ /* 0x000fc4000f8ec03f */
[----:B------:R-:W-:Y:S01]  /*2230*/  ULOP3.LUT UR4, UR7, 0x10000, URZ, 0xfc, !UPT ;  /* 0x0001000007047892 */ /* 0x000fe2000f8efc3f */
[C---:B------:R-:W-:Y:S01]  /*2240*/  ISETP.GT.AND P1, PT, R22.reuse, RZ, PT ;  /* 0x000000ff1600720c */ /* 0x040fe20003f24270 */
[----:B------:R-:W-:Y:S01]  /*2250*/  ULOP3.LUT UR6, UR6, 0x10000, URZ, 0xfc, !UPT ;  /* 0x0001000006067892 */ /* 0x000fe2000f8efc3f */
[----:B------:R-:W-:Y:S01]  /*2260*/  ISETP.GT.AND P2, PT, R22, 0x18, PT ;  /* 0x000000181600780c */ /* 0x000fe20003f44270 */
[----:B------:R-:W-:Y:S01]  /*2270*/  UMOV UR9, 0x40000040 ;  /* 0x4000004000097882 */ /* 0x000fe20000000000 */
[----:B------:R-:W-:Y:S01]  /*2280*/  UMOV UR11, 0x40000040 ;  /* 0x40000040000b7882 */ /* 0x000fe20000000000 */
[----:B------:R-:W-:Y:S01]  /*2290*/  FSEL R136, R136, -INF , P1 ;  /* 0xff80000088887808 */ /* 0x000fe20000800000 */
[----:B------:R-:W-:Y:S01]  /*22a0*/  UMOV UR8, UR4 ;  /* 0x0000000400087c82 */ /* 0x000fe20008000000 */
[C---:B------:R-:W-:Y:S01]  /*22b0*/  ISETP.GT.AND P1, PT, R22.reuse, 0x1, PT ;  /* 0x000000011600780c */ /* 0x040fe20003f24270 */
[----:B------:R-:W-:Y:S01]  /*22c0*/  UMOV UR10, UR6 ;  /* 0x00000006000a7c82 */ /* 0x000fe20008000000 */
[C---:B------:R-:W-:Y:S01]  /*22d0*/  ISETP.GT.AND P3, PT, R22.reuse, 0x19, PT ;  /* 0x000000191600780c */ /* 0x040fe20003f64270 */
[----:B------:R-:W-:Y:S01]  /*22e0*/  HGMMA.64x32x16.F32 R120, gdesc[UR8], RZ, !UPT, gsb0 ;  /* 0x00600000087879f0 */ /* 0x000fe2000c0008ff */
[----:B------:R-:W-:Y:S01]  /*22f0*/  UIADD3 UR10, UR6, 0x2, URZ ;  /* 0x00000002060a7890 */ /* 0x000fe2000fffe03f */
[----:B----4-:R-:W-:Y:S01]  /*2300*/  FSEL R14, R137, -INF , P1 ;  /* 0xff800000890e7808 */ /* 0x010fe20000800000 */
[----:B------:R-:W-:Y:S01]  /*2310*/  UIADD3 UR8, UR4, 0x2, URZ ;  /* 0x0000000204087890 */ /* 0x000fe2000fffe03f */
[----:B------:R-:W-:Y:S01]  /*2320*/  ISETP.GT.AND P1, PT, R22, 0x8, PT ;  /* 0x000000081600780c */ /* 0x000fe20003f24270 */
[----:B------:R-:W-:Y:S01]  /*2330*/  UMOV UR11, 0x40000040 ;  /* 0x40000040000b7882 */ /* 0x000fe20000000000 */
[----:B------:R-:W-:Y:S01]  /*2340*/  UMOV UR9, 0x40000040 ;  /* 0x4000004000097882 */ /* 0x000fe20000000000 */
[--C-:B--2---:R-:W-:Y:S01]  /*2350*/  FFMA.FTZ R13, R136, UR40, -R23.reuse ;  /* 0x00000028880d7c23 */ /* 0x104fe20008010817 */
[----:B------:R-:W-:Y:S01]  /*2360*/  FSEL R140, R140, -INF , P1 ;  /* 0xff8000008c8c7808 */ /* 0x000fe20000800000 */
[--C-:B------:R-:W-:Y:S01]  /*2370*/  FFMA.FTZ R14, R14, UR40, -R23.reuse ;  /* 0x000000280e0e7c23 */ /* 0x100fe20008010817 */
[----:B------:R-:W-:Y:S01]  /*2380*/  ISETP.GT.AND P1, PT, R22, 0x9, PT ;  /* 0x000000091600780c */ /* 0x000fe20003f24270 */
[----:B------:R-:W-:Y:S01]  /*2390*/  UMOV UR7, 0x80000020 ;  /* 0x8000002000077882 */ /* 0x000fe20000000000 */
[----:B------:R-:W-:Y:S01]  /*23a0*/  FSEL R148, R148, -INF , P2 ;  /* 0xff80000094947808 */ /* 0x000fe20001000000 */
[--C-:B------:R-:W-:Y:S01]  /*23b0*/  FFMA.FTZ R15, R140, UR40, -R23.reuse ;  /* 0x000000288c0f7c23 */ /* 0x100fe20008010817 */
[----:B------:R-:W-:Y:S01]  /*23c0*/  FSEL R20, R141, -INF , P1 ;  /* 0xff8000008d147808 */ /* 0x000fe20000800000 */
[----:B------:R-:W1:Y:S01]  /*23d0*/  MUFU.EX2 R13, R13 ;  /* 0x0000000d000d7308 */ /* 0x000e620000000800 */
[----:B------:R-:W-:Y:S01]  /*23e0*/  ISETP.GT.AND P1, PT, R22, 0x10, PT ;  /* 0x000000101600780c */ /* 0x000fe20003f24270 */
[--C-:B------:R-:W-:Y:S01]  /*23f0*/  FFMA.FTZ R148, R148, UR40, -R23.reuse ;  /* 0x0000002894947c23 */ /* 0x100fe20008010817 */
[----:B------:R-:W-:Y:S01]  /*2400*/  FSEL R140, R149, -INF , P3 ;  /* 0xff800000958c7808 */ /* 0x000fe20001800000 */
[----:B------:R-:W-:Y:S01]  /*2410*/  FFMA.FTZ R136, R20, UR40, -R23 ;  /* 0x0000002814887c23 */ /* 0x000fe20008010817 */
[----:B------:R-:W-:-:S02]  /*2420*/  FSEL R144, R144, -INF , P1 ;  /* 0xff80000090907808 */ /* 0x000fc40000800000 */
[----:B------:R-:W-:Y:S01]  /*2430*/  ISETP.GT.AND P1, PT, R22, 0x11, PT ;  /* 0x000000111600780c */ /* 0x000fe20003f24270 */
[----:B------:R-:W2:Y:S01]  /*2440*/  MUFU.EX2 R14, R14 ;  /* 0x0000000e000e7308 */ /* 0x000ea20000000800 */
[----:B------:R-:W-:Y:S01]  /*2450*/  LEA R149, R6, UR37, 0x2 ;  /* 0x0000002506957c11 */ /* 0x000fe2000f8e10ff */
[----:B------:R-:W-:Y:S01]  /*2460*/  FFMA.FTZ R20, R144, UR40, -R23 ;  /* 0x0000002890147c23 */ /* 0x000fe20008010817 */
[----:B------:R-:W-:-:S05]  /*2470*/  FSEL R22, R145, -INF , P1 ;  /* 0xff80000091167808 */ /* 0x000fca0000800000 */
[----:B------:R-:W-:Y:S01]  /*2480*/  FFMA.FTZ R144, R22, UR40, -R23 ;  /* 0x0000002816907c23 */ /* 0x000fe20008010817 */
[----:B------:R-:W-:Y:S01]  /*2490*/  IADD3 R22, R8, 0x8, R21 ;  /* 0x0000000808167810 */ /* 0x000fe20007ffe015 */
[----:B------:R-:W-:Y:S01]  /*24a0*/  FFMA.FTZ R23, R140, UR40, -R23 ;  /* 0x000000288c177c23 */ /* 0x000fe20008010817 */
[----:B------:R-:W4:Y:S02]  /*24b0*/  MUFU.EX2 R15, R15 ;  /* 0x0000000f000f7308 */ /* 0x000f240000000800 */
[----:B------:R-:W-:-:S04]  /*24c0*/  VIMNMX R137, R9, R22, PT ;  /* 0x0000001609897248 */ /* 0x000fc80003fe0100 */
[C---:B------:R-:W-:Y:S02]  /*24d0*/  ISETP.GT.AND P1, PT, R137.reuse, RZ, PT ;  /* 0x000000ff8900720c */ /* 0x040fe40003f24270 */
[----:B------:R5:W-:Y:S01]  /*24e0*/  MUFU.EX2 R21, R144 ;  /* 0x0000009000157308 */ /* 0x000be20000000800 */
[C---:B------:R-:W-:Y:S02]  /*24f0*/  ISETP.GT.AND P2, PT, R137.reuse, 0x18, PT ;  /* 0x000000188900780c */ /* 0x040fe40003f44270 */
[----:B------:R-:W-:Y:S02]  /*2500*/  FSEL R141, R138, -INF , P1 ;  /* 0xff8000008a8d7808 */ /* 0x000fe40000800000 */
[C---:B------:R-:W-:Y:S02]  /*2510*/  ISETP.GT.AND P1, PT, R137.reuse, 0x1, PT ;  /* 0x000000018900780c */ /* 0x040fe40003f24270 */
[----:B------:R-:W-:Y:S01]  /*2520*/  ISETP.GT.AND P3, PT, R137, 0x19, PT ;  /* 0x000000198900780c */ /* 0x000fe20003f64270 */
[----:B---3--:R-:W-:Y:S01]  /*2530*/  FFMA.FTZ R138, R141, UR40, -R12 ;  /* 0x000000288d8a7c23 */ /* 0x008fe2000801080c */
[----:B------:R-:W-:Y:S01]  /*2540*/  FSEL R139, R139, -INF , P1 ;  /* 0xff8000008b8b7808 */ /* 0x000fe20000800000 */
[----:B------:R-:W3:Y:S01]  /*2550*/  MUFU.EX2 R136, R136 ;  /* 0x0000008800887308 */ /* 0x000ee20000000800 */
[----:B------:R-:W-:-:S02]  /*2560*/  ISETP.GT.AND P1, PT, R137, 0x8, PT ;  /* 0x000000088900780c */ /* 0x000fc40003f24270 */
[----:B------:R-:W-:Y:S01]  /*2570*/  FSEL R151, R151, -INF , P3 ;  /* 0xff80000097977808 */ /* 0x000fe20001800000 */
[--C-:B------:R-:W-:Y:S01]  /*2580*/  FFMA.FTZ R139, R139, UR40, -R12.reuse ;  /* 0x000000288b8b7c23 */ /* 0x100fe2000801080c */
[----:B------:R-:W-:Y:S02]  /*2590*/  FSEL R141, R142, -INF , P1 ;  /* 0xff8000008e8d7808 */ /* 0x000fe40000800000 */
[----:B------:R-:W-:Y:S01]  /*25a0*/  ISETP.GT.AND P1, PT, R137, 0x9, PT ;  /* 0x000000098900780c */ /* 0x000fe20003f24270 */
[----:B------:R-:W-:Y:S02]  /*25b0*/  WARPGROUP.DEPBAR.LE gsb0, 0x0 ;  /* 0x00008000000079c5 */ /* 0x000fe40000010000 */
[----:B------:R-:W-:Y:S01]  /*25c0*/  WARPGROUP.ARRIVE ;  /* 0x00000000000079c5 */ /* 0x000fe20000000000 */
[----:B------:R-:W-:Y:S01]  /*25d0*/  FSEL R143, R143, -INF , P1 ;  /* 0xff8000008f8f7808 */ /* 0x000fe20000800000 */
[--C-:B------:R-:W-:Y:S01]  /*25e0*/  FFMA.FTZ R141, R141, UR40, -R12.reuse ;  /* 0x000000288d8d7c23 */ /* 0x100fe2000801080c */
[----:B------:R-:W-:Y:S01]  /*25f0*/  ISETP.GT.AND P1, PT, R137, 0x10, PT ;  /* 0x000000108900780c */ /* 0x000fe20003f24270 */
[----:B------:R1:W-:Y:S02]  /*2600*/  MUFU.EX2 R22, R148 ;  /* 0x0000009400167308 */ /* 0x0003e40000000800 */
[----:B------:R-:W-:Y:S01]  /*2610*/  HGMMA.64x32x16.F32 R120, gdesc[UR8], R120, gsb0 ;  /* 0x00600000087879f0 */ /* 0x000fe20008000878 */
[----:B------:R-:W-:Y:S01]  /*2620*/  UIADD3 UR10, UR6, 0x4, URZ ;  /* 0x00000004060a7890 */ /* 0x000fe2000fffe03f */
[--C-:B-----5:R-:W-:Y:S01]  /*2630*/  FFMA.FTZ R144, R143, UR40, -R12.reuse ;  /* 0x000000288f907c23 */ /* 0x120fe2000801080c */
[----:B------:R-:W-:Y:S01]  /*2640*/  UIADD3 UR8, UR4, 0x4, URZ ;  /* 0x0000000404087890 */ /* 0x000fe2000fffe03f */
[----:B------:R-:W-:Y:S01]  /*2650*/  FSEL R143, R146, -INF , P1 ;  /* 0xff800000928f7808 */ /* 0x000fe20000800000 */
[----:B------:R-:W-:Y:S01]  /*2660*/  UMOV UR11, 0x40000040 ;  /* 0x40000040000b7882 */ /* 0x000fe20000000000 */
[----:B------:R-:W-:Y:S01]  /*2670*/  UMOV UR9, 0x40000040 ;  /* 0x4000004000097882 */ /* 0x000fe20000000000 */
[----:B------:R-:W-:Y:S01]  /*2680*/  ISETP.GT.AND P1, PT, R137, 0x11, PT ;  /* 0x000000118900780c */ /* 0x000fe20003f24270 */
[--C-:B------:R-:W-:Y:S01]  /*2690*/  FFMA.FTZ R146, R151, UR40, -R12.reuse ;  /* 0x0000002897927c23 */ /* 0x100fe2000801080c */
[----:B------:R-:W-:Y:S01]  /*26a0*/  FFMA.FTZ R137, R143, UR40, -R12 ;  /* 0x000000288f897c23 */ /* 0x000fe2000801080c */
[----:B------:R-:W-:Y:S01]  /*26b0*/  FSEL R143, R150, -INF , P2 ;  /* 0xff800000968f7808 */ /* 0x000fe20001000000 */
[----:B------:R-:W-:Y:S01]  /*26c0*/  MUFU.EX2 R141, R141 ;  /* 0x0000008d008d7308 */ /* 0x000fe20000000800 */
[----:B------:R-:W-:-:S05]  /*26d0*/  FSEL R147, R147, -INF , P1 ;  /* 0xff80000093937808 */ /* 0x000fca0000800000 */
[--C-:B------:R-:W-:Y:S01]  /*26e0*/  FFMA.FTZ R142, R147, UR40, -R12.reuse ;  /* 0x00000028938e7c23 */ /* 0x100fe2000801080c */
[----:B------:R-:W-:Y:S01]  /*26f0*/  FFMA.FTZ R147, R143, UR40, -R12 ;  /* 0x000000288f937c23 */ /* 0x000fe2000801080c */
[----:B------:R-:W5:Y:S08]  /*2700*/  MUFU.EX2 R144, R144 ;  /* 0x0000009000907308 */ /* 0x000f700000000800 */
[----:B------:R-:W-:Y:S08]  /*2710*/  MUFU.EX2 R138, R138 ;  /* 0x0000008a008a7308 */ /* 0x000ff00000000800 */
[----:B------:R-:W5:Y:S08]  /*2720*/  MUFU.EX2 R139, R139 ;  /* 0x0000008b008b7308 */ /* 0x000f700000000800 */
[----:B------:R-:W5:Y:S08]  /*2730*/  MUFU.EX2 R20, R20 ;  /* 0x0000001400147308 */ /* 0x000f700000000800 */
[----:B------:R-:W5:Y:S08]  /*2740*/  MUFU.EX2 R23, R23 ;  /* 0x0000001700177308 */ /* 0x000f700000000800 */
[----:B------:R-:W-:Y:S01]  /*2750*/  MUFU.EX2 R137, R137 ;  /* 0x0000008900897308 */ /* 0x000fe20000000800 */
[----:B------:R-:W-:-:S02]  /*2760*/  WARPGROUP.DEPBAR.LE gsb0, 0x0 ;  /* 0x00008000000079c5 */ /* 0x000fc40000010000 */
[----:B------:R-:W-:-:S05]  /*2770*/  WARPGROUP.ARRIVE ;  /* 0x00000000000079c5 */ /* 0x000fca0000000000 */
[----:B------:R-:W5:Y:S01]  /*2780*/  MUFU.EX2 R142, R142 ;  /* 0x0000008e008e7308 */ /* 0x000f620000000800 */
        /* <DEDUP_REMOVED lines=77> */
[----:B------:R2:W4:Y:S02]  /*2c60*/  LDS R140, [R149+0x30220] ;  /* 0x03022000958c7984 */ /* 0x0005240000000800 */
[--C-:B--2---:R-:W-:Y:S01]  /*2c70*/  FADD.FTZ R149, R121, -R145.reuse ;  /* 0x8000009179957221 */ /* 0x104fe20000010000 */
[--C-:B------:R-:W-:Y:S01]  /*2c80*/  FADD.FTZ R121, R128, -R145.reuse ;  /* 0x8000009180797221 */ /* 0x100fe20000010000 */
[--C-:B-1----:R-:W-:Y:S01]  /*2c90*/  FADD.FTZ R148, R133, -R145.reuse ;  /* 0x8000009185947221 */ /* 0x102fe20000010000 */
[----:B------:R-:W-:Y:S01]  /*2ca0*/  MUFU.EX2 R128, R147 ;  /* 0x0000009300807308 */ /* 0x000fe20000000800 */
[--C-:B------:R-:W-:Y:S01]  /*2cb0*/  FADD.FTZ R12, R120, -R145.reuse ;  /* 0x80000091780c7221 */ /* 0x100fe20000010000 */
[--C-:B------:R-:W-:Y:S01]  /*2cc0*/  FADD.FTZ R150, R124, -R145.reuse ;  /* 0x800000917c967221 */ /* 0x100fe20000010000 */
[--C-:B------:R-:W-:Y:S01]  /*2cd0*/  FADD.FTZ R151, R125, -R145.reuse ;  /* 0x800000917d977221 */ /* 0x100fe20000010000 */
[--C-:B------:R-:W-:Y:S01]  /*2ce0*/  FADD.FTZ R120, R129, -R145.reuse ;  /* 0x8000009181787221 */ /* 0x100fe20000010000 */
[----:B------:R-:W-:Y:S01]  /*2cf0*/  FADD.FTZ R143, R132, -R145 ;  /* 0x80000091848f7221 */ /* 0x000fe20000010000 */
[--C-:B----4-:R-:W-:Y:S01]  /*2d00*/  FADD.FTZ R145, R122, -R140.reuse ;  /* 0x8000008c7a917221 */ /* 0x110fe20000010000 */
[----:B------:R-:W-:Y:S01]  /*2d10*/  FMUL.FTZ R124, R13, R12 ;  /* 0x0000000c0d7c7220 */ /* 0x000fe20000410000 */
[----:B------:R-:W1:Y:S01]  /*2d20*/  MUFU.EX2 R133, R146 ;  /* 0x0000009200857308 */ /* 0x000e620000000800 */
[--C-:B------:R-:W-:Y:S01]  /*2d30*/  FADD.FTZ R122, R123, -R140.reuse ;  /* 0x8000008c7b7a7221 */ /* 0x100fe20000010000 */
[--C-:B------:R-:W-:Y:S01]  /*2d40*/  FADD.FTZ R126, R126, -R140.reuse ;  /* 0x8000008c7e7e7221 */ /* 0x100fe20000010000 */
[C---:B------:R-:W-:Y:S01]  /*2d50*/  FMUL.FTZ R125, R14.reuse, R149 ;  /* 0x000000950e7d7220 */ /* 0x040fe20000410000 */
[----:B------:R-:W-:Y:S01]  /*2d60*/  F2FP.F16.F32.PACK_AB R12, R14, R13 ;  /* 0x0000000d0e0c723e */ /* 0x000fe200000000ff */
[--C-:B------:R-:W-:Y:S01]  /*2d70*/  FADD.FTZ R123, R127, -R140.reuse ;  /* 0x8000008c7f7b7221 */ /* 0x100fe20000010000 */
[----:B------:R-:W-:Y:S01]  /*2d80*/  FMUL.FTZ R132, R15, R150 ;  /* 0x000000960f847220 */ /* 0x000fe20000410000 */
[----:B---3--:R-:W-:Y:S01]  /*2d90*/  F2FP.F16.F32.PACK_AB R14, R136, R15 ;  /* 0x0000000f880e723e */ /* 0x008fe200000000ff */
[--C-:B------:R-:W-:Y:S01]  /*2da0*/  FADD.FTZ R130, R130, -R140.reuse ;  /* 0x8000008c82827221 */ /* 0x100fe20000010000 */
[----:B-----5:R-:W-:Y:S01]  /*2db0*/  F2FP.F16.F32.PACK_AB R15, R144, R141 ;  /* 0x0000008d900f723e */ /* 0x020fe200000000ff */
[--C-:B------:R-:W-:Y:S01]  /*2dc0*/  FADD.FTZ R131, R131, -R140.reuse ;  /* 0x8000008c83837221 */ /* 0x100fe20000010000 */
[--C-:B------:R-:W-:Y:S01]  /*2dd0*/  FADD.FTZ R127, R134, -R140.reuse ;  /* 0x8000008c867f7221 */ /* 0x100fe20000010000 */
[----:B------:R-:W-:Y:S01]  /*2de0*/  F2FP.F16.F32.PACK_AB R13, R139, R138 ;  /* 0x0000008a8b0d723e */ /* 0x000fe200000000ff */
[----:B------:R-:W-:Y:S01]  /*2df0*/  BAR.SYNC.DEFER_BLOCKING 0x9, 0x180 ;  /* 0x0246000000007b1d */ /* 0x000fe20000010000 */
[----:B------:R-:W-:Y:S01]  /*2e00*/  FADD.FTZ R140, R135, -R140 ;  /* 0x8000008c878c7221 */ /* 0x000fe20000010000 */
[----:B------:R-:W-:Y:S01]  /*2e10*/  FMUL.FTZ R141, R141, R126 ;  /* 0x0000007e8d8d7220 */ /* 0x000fe20000410000 */
[----:B------:R-:W-:Y:S01]  /*2e20*/  FMUL.FTZ R139, R139, R122 ;  /* 0x0000007a8b8b7220 */ /* 0x000fe20000410000 */
[----:B------:R-:W-:Y:S01]  /*2e30*/  FMUL.FTZ R144, R144, R123 ;  /* 0x0000007b90907220 */ /* 0x000fe20000410000 */
[----:B------:R-:W-:Y:S01]  /*2e40*/  FMUL.FTZ R126, R20, R121 ;  /* 0x00000079147e7220 */ /* 0x000fe20000410000 */
[C---:B------:R-:W-:Y:S01]  /*2e50*/  FMUL.FTZ R135, R21.reuse, R120 ;  /* 0x0000007815877220 */ /* 0x040fe20000410000 */
[----:B------:R-:W-:Y:S01]  /*2e60*/  F2FP.F16.F32.PACK_AB R120, R21, R20 ;  /* 0x000000141578723e */ /* 0x000fe200000000ff */
[----:B------:R-:W-:Y:S01]  /*2e70*/  FMUL.FTZ R129, R136, R151 ;  /* 0x0000009788817220 */ /* 0x000fe20000410000 */
[C---:B------:R-:W-:Y:S01]  /*2e80*/  F2FP.F16.F32.PACK_AB R122, R23.reuse, R22 ;  /* 0x00000016177a723e */ /* 0x040fe200000000ff */
[----:B------:R-:W-:Y:S01]  /*2e90*/  FMUL.FTZ R138, R138, R145 ;  /* 0x000000918a8a7220 */ /* 0x000fe20000410000 */
[----:B------:R-:W-:Y:S01]  /*2ea0*/  F2FP.F16.F32.PACK_AB R121, R142, R137 ;  /* 0x000000898e79723e */ /* 0x000fe200000000ff */
[----:B------:R-:W-:Y:S01]  /*2eb0*/  FMUL.FTZ R148, R23, R148 ;  /* 0x0000009417947220 */ /* 0x000fe20000410000 */
[----:B-1----:R-:W-:Y:S01]  /*2ec0*/  F2FP.F16.F32.PACK_AB R123, R133, R128 ;  /* 0x00000080857b723e */ /* 0x002fe200000000ff */
[----:B------:R-:W-:Y:S01]  /*2ed0*/  FMUL.FTZ R143, R22, R143 ;  /* 0x0000008f168f7220 */ /* 0x000fe20000410000 */
[----:B------:R-:W-:Y:S01]  /*2ee0*/  FMUL.FTZ R21, R137, R130 ;  /* 0x0000008289157220 */ /* 0x000fe20000410000 */
[----:B------:R-:W-:Y:S01]  /*2ef0*/  FMUL.FTZ R142, R142, R131 ;  /* 0x000000838e8e7220 */ /* 0x000fe20000410000 */
[----:B------:R-:W-:Y:S01]  /*2f00*/  FMUL.FTZ R23, R128, R127 ;  /* 0x0000007f80177220 */ /* 0x000fe20000410000 */
[----:B------:R-:W-:Y:S01]  /*2f10*/  FMUL.FTZ R140, R133, R140 ;  /* 0x0000008c858c7220 */ /* 0x000fe20000410000 */
[----:B------:R-:W-:-:S02]  /*2f20*/  F2FP.F16.F32.PACK_AB R20, R135, R126 ;  /* 0x0000007e8714723e */ /* 0x000fc400000000ff */
[----:B------:R-:W-:Y:S02]  /*2f30*/  F2FP.F16.F32.PACK_AB R22, R148, R143 ;  /* 0x0000008f9416723e */ /* 0x000fe400000000ff */
[----:B------:R-:W-:Y:S01]  /*2f40*/  F2FP.F16.F32.PACK_AB R21, R142, R21 ;  /* 0x000000158e15723e */ /* 0x000fe200000000ff */
[----:B------:R1:W-:Y:S01]  /*2f50*/  STSM.16.M88.4 [R11+0x30400], R12 ;  /* 0x0304000c0b007844 */ /* 0x0003e20000000200 */
[----:B------:R-:W-:-:S03]  /*2f60*/  F2FP.F16.F32.PACK_AB R23, R140, R23 ;  /* 0x000000178c17723e */ /* 0x000fc600000000ff */
[----:B------:R2:W-:Y:S01]  /*2f70*/  STSM.16.M88.4 [R17], R120 ;  /* 0x0000007811007844 */ /* 0x0005e20000000200 */
[----:B------:R-:W-:Y:S01]  /*2f80*/  @!PT LDS RZ, [RZ] ;  /* 0x00000000fffff984 */ /* 0x000fe20000000800 */
[----:B------:R-:W-:Y:S01]  /*2f90*/  @!PT LDS RZ, [RZ] ;  /* 0x00000000fffff984 */ /* 0x000fe20000000800 */
[----:B------:R-:W-:Y:S01]  /*2fa0*/  @!PT LDS RZ, [RZ] ;  /* 0x00000000fffff984 */ /* 0x000fe20000000800 */
[----:B------:R-:W-:Y:S01]  /*2fb0*/  @!PT LDS RZ, [RZ] ;  /* 0x00000000fffff984 */ /* 0x000fe20000000800 */
[----:B------:R3:W-:Y:S06]  /*2fc0*/  MEMBAR.ALL.CTA ;  /* 0x0000000000007992 */ /* 0x0007ec0000008000 */
[----:B---3--:R-:W3:Y:S01]  /*2fd0*/  FENCE.VIEW.ASYNC.S ;  /* 0x00000000000073c6 */ /* 0x008ee20000000000 */
[----:B-1----:R-:W-:Y:S02]  /*2fe0*/  F2FP.F16.F32.PACK_AB R12, R125, R124 ;  /* 0x0000007c7d0c723e */ /* 0x002fe400000000ff */
[----:B------:R-:W-:-:S02]  /*2ff0*/  F2FP.F16.F32.PACK_AB R14, R129, R132 ;  /* 0x00000084810e723e */ /* 0x000fc400000000ff */
[----:B------:R-:W-:Y:S02]  /*3000*/  F2FP.F16.F32.PACK_AB R13, R139, R138 ;  /* 0x0000008a8b0d723e */ /* 0x000fe400000000ff */
        /* <DEDUP_REMOVED lines=84> */
.L_x_2538:
        /* <DEDUP_REMOVED lines=60> */
.L_x_2539:
        /* <DEDUP_REMOVED lines=62> */
.L_x_2522:
[----:B------:R-:W-:Y:S05]  /*3cf0*/  @P0 BRA `(.L_x_2541) ;  /* 0x0000000c005c0947 */ /* 0x000fea0003800000 */
[----:B------:R-:W2:Y:S01]  /*3d00*/  S2UR UR4, SR_CgaCtaId ;  /* 0x00000000000479c3 */ /* 0x000ea20000008800 */
[----:B------:R-:W-:Y:S02]  /*3d10*/  UMOV UR37, 0x400 ;  /* 0x0000040000257882 */ /* 0x000fe40000000000 */
[----:B--2---:R-:W-:-:S06]  /*3d20*/  ULEA UR37, UR4, UR37, 0x18 ;  /* 0x0000002504257291 */ /* 0x004fcc000f8ec03f */
        /* <DEDUP_REMOVED lines=8> */
[----:B-1----:R-:W1:Y:S01]  /*3db0*/  LDC.64 R2, c[0x4][R2] ;  /* 0x0100000002027b82 */ /* 0x002e620000000a00 */
        /* <DEDUP_REMOVED lines=10> */
.L_x_2542:
        /* <DEDUP_REMOVED lines=20> */
.L_x_2543:
        /* <DEDUP_REMOVED lines=18> */
.L_x_2544:
        /* <DEDUP_REMOVED lines=18> */
.L_x_2545:
[----:B------:R-:W2:Y:S01]  /*41e0*/  S2R R0, SR_TID.X ;  /* 0x0000000000007919 */ /* 0x000ea20000002100 */
        /* <DEDUP_REMOVED lines=26> */
[----:B-1----:R-:W-:Y:S01]  /*4390*/  IMAD.SHL.U32 R3, R7, 0x10, RZ ;  /* 0x0000001007037824 */ /* 0x002fe200078e00ff */
        /* <DEDUP_REMOVED lines=70> */
[----:B------:R-:W-:Y:S01]  /*4800*/  ULDC.64 UR6, c[0x0][0x198] ;  /* 0x0000660000067ab9 */ /* 0x000fe20000000a00 */
[----:B------:R-:W-:Y:S02]  /*4810*/  UIADD3 UR40, UR37, 0x9000, URZ ;  /* 0x0000900025287890 */ /* 0x000fe4000fffe03f */
[----:B------:R-:W-:Y:S02]  /*4820*/  UIADD3 UR4, UP0, UR6, 0x770, URZ ;  /* 0x0000077006047890 */ /* 0x000fe4000ff1e03f */
[----:B------:R-:W-:Y:S02]  /*4830*/  UIMAD UR42, UR38, 0x60, URZ ;  /* 0x00000060262a78a4 */ /* 0x000fe4000f8e023f */
[----:B------:R-:W-:Y:S02]  /*4840*/  UIADD3.X UR5, URZ, UR7, URZ, UP0, !UPT ;  /* 0x000000073f057290 */ /* 0x000fe400087fe43f */
[----:B------:R-:W-:Y:S02]  /*4850*/  UIADD3 UR6, UP0, UR6, 0x670, URZ ;  /* 0x0000067006067890 */ /* 0x000fe4000ff1e03f */
[----:B------:R-:W-:-:S02]  /*4860*/  UIADD3 UR32, UR37, 0xc000, URZ ;  /* 0x0000c00025207890 */ /* 0x000fc4000fffe03f */
[----:B------:R-:W-:Y:S02]  /*4870*/  UIADD3 UR24, UR37, 0xf000, URZ ;  /* 0x0000f00025187890 */ /* 0x000fe4000fffe03f */
[----:B------:R-:W-:Y:S02]  /*4880*/  UIADD3.X UR7, URZ, UR7, URZ, UP0, !UPT ;  /* 0x000000073f077290 */ /* 0x000fe400087fe43f */
[----:B------:R-:W-:Y:S02]  /*4890*/  UIADD3 UR16, UR37, 0x3000, URZ ;  /* 0x0000300025107890 */ /* 0x000fe4000fffe03f */
[----:B------:R-:W-:Y:S01]  /*48a0*/  UIADD3 UR8, UR37, 0x6000, URZ ;  /* 0x0000600025087890 */ /* 0x000fe2000fffe03f */
[----:B------:R-:W-:Y:S01]  /*48b0*/  UMOV UR41, URZ ;  /* 0x0000003f00297c82 */ /* 0x000fe20008000000 */
[----:B------:R-:W-:Y:S01]  /*48c0*/  UMOV UR33, 0x40 ;  /* 0x0000004000217882 */ /* 0x000fe20000000000 */
[----:B------:R-:W-:Y:S01]  /*48d0*/  UMOV UR35, UR43 ;  /* 0x0000002b00237c82 */ /* 0x000fe20008000000 */
[----:B------:R-:W-:Y:S01]  /*48e0*/  UMOV UR36, UR44 ;  /* 0x0000002c00247c82 */ /* 0x000fe20008000000 */
[----:B------:R-:W-:Y:S01]  /*48f0*/  UMOV UR34, UR42 ;  /* 0x0000002a00227c82 */ /* 0x000fe20008000000 */
[----:B------:R-:W-:Y:S01]  /*4900*/  UMOV UR25, 0x80 ;  /* 0x0000008000197882 */ /* 0x000fe20000000000 */
[----:B------:R-:W-:Y:S01]  /*4910*/  UMOV UR27, UR43 ;  /* 0x0000002b001b7c82 */ /* 0x000fe20008000000 */
[----:B------:R-:W-:Y:S01]  /*4920*/  UMOV UR28, UR44 ;  /* 0x0000002c001c7c82 */ /* 0x000fe20008000000 */
[----:B------:R1:W-:Y:S01]  /*4930*/  UTMASTG.4D [UR40], [UR4] ;  /* 0x00000028040073b5 */ /* 0x0003e20008018000 */
[----:B------:R-:W-:Y:S01]  /*4940*/  UMOV UR26, UR42 ;  /* 0x0000002a001a7c82 */ /* 0x000fe20008000000 */
[----:B------:R-:W-:Y:S01]  /*4950*/  UMOV UR17, 0x40 ;  /* 0x0000004000117882 */ /* 0x000fe20000000000 */
[----:B------:R-:W-:Y:S01]  /*4960*/  UMOV UR19, UR43 ;  /* 0x0000002b00137c82 */ /* 0x000fe20008000000 */
[----:B------:R-:W-:Y:S01]  /*4970*/  UMOV UR20, UR44 ;  /* 0x0000002c00147c82 */ /* 0x000fe20008000000 */
[----:B------:R-:W-:Y:S01]  /*4980*/  UMOV UR18, UR42 ;  /* 0x0000002a00127c82 */ /* 0x000fe20008000000 */
[----:B------:R-:W-:Y:S01]  /*4990*/  UMOV UR9, 0x80 ;  /* 0x0000008000097882 */ /* 0x000fe20000000000 */
[----:B------:R-:W-:Y:S01]  /*49a0*/  UMOV UR11, UR43 ;  /* 0x0000002b000b7c82 */ /* 0x000fe20008000000 */
[----:B------:R3:W-:Y:S01]  /*49b0*/  UTMASTG.4D [UR32], [UR4] ;  /* 0x00000020040073b5 */ /* 0x0007e20008018000 */
[----:B------:R-:W-:Y:S01]  /*49c0*/  UMOV UR12, UR44 ;  /* 0x0000002c000c7c82 */ /* 0x000fe20008000000 */
[----:B------:R-:W-:Y:S01]  /*49d0*/  UMOV UR10, UR42 ;  /* 0x0000002a000a7c82 */ /* 0x000fe20008000000 */
[----:B------:R3:W-:Y:S01]  /*49e0*/  UTMASTG.4D [UR24], [UR4] ;  /* 0x00000018040073b5 */ /* 0x0007e20008018000 */
[----:B-1----:R-:W-:-:S02]  /*49f0*/  UMOV UR40, UR37 ;  /* 0x0000002500287c82 */ /* 0x002fc40008000000 */
[----:B------:R3:W-:Y:S01]  /*4a00*/  UTMASTG.4D [UR40], [UR6] ;  /* 0x00000028060073b5 */ /* 0x0007e20008018000 */
[----:B------:R3:W-:Y:S01]  /*4a10*/  UTMASTG.4D [UR16], [UR6] ;  /* 0x00000010060073b5 */ /* 0x0007e20008018000 */
[----:B------:R3:W-:Y:S02]  /*4a20*/  UTMASTG.4D [UR8], [UR6] ;  /* 0x00000008060073b5 */ /* 0x0007e40008018000 */
[----:B---3--:R0:W-:Y:S02]  /*4a30*/  UTMACMDFLUSH ;  /* 0x00000000000079b7 */ /* 0x0081e40000000000 */
.L_x_2547:
[----:B------:R-:W-:Y:S05]  /*4a40*/  BSYNC B0 ;  /* 0x0000000000007941 */ /* 0x000fea0003800000 */
.L_x_2546:
[----:B------:R-:W-:-:S04]  /*4a50*/  DEPBAR.LE SB0, 0x0 ;  /* 0x000080000000791a */ /* 0x000fc80000000000 */
[----:B------:R-:W-:Y:S05]  /*4a60*/  EXIT ;  /* 0x000000000000794d */ /* 0x000fea0003800000 */
.L_x_2541:
[----:B------:R-:W2:Y:S01]  /*4a70*/  S2R R0, SR_TID.X ;  /* 0x0000000000007919 */ /* 0x000ea20000002100 */
[----:B-1----:R-:W1:Y:S01]  /*4a80*/  LDC.64 R2, c[0x0][0x820] ;  /* 0x00020800ff027b82 */ /* 0x002e620000000a00 */
[----:B------:R-:W-:Y:S01]  /*4a90*/  ULDC.64 UR4, c[0x0][0x808] ;  /* 0x0002020000047ab9 */ /* 0x000fe20000000a00 */
[----:B------:R-:W-:Y:S01]  /*4aa0*/  USHF.R.S32.HI UR10, URZ, 0x1f, UR43 ;  /* 0x0000001f3f0a7899 */ /* 0x000fe2000801142b */
[----:B------:R-:W-:Y:S01]  /*4ab0*/  BSSY B0, `(.L_x_2548) ;  /* 0x000002f000007945 */ /* 0x000fe20003800000 */
[----:B------:R-:W-:Y:S02]  /*4ac0*/  UIMAD UR4, UR38, -0x60, UR4 ;  /* 0xffffffa0260478a4 */ /* 0x000fe4000f8e0204 */
[----:B------:R-:W-:Y:S02]  /*4ad0*/  USHF.R.S32.HI UR11, URZ, 0x1f, UR44 ;  /* 0x0000001f3f0b7899 */ /* 0x000fe4000801142c */
[----:B------:R-:W3:Y:S01]  /*4ae0*/  LDC.64 R10, c[0x0][0x828] ;  /* 0x00020a00ff0a7b82 */ /* 0x000ee20000000a00 */
[----:B------:R-:W-:-:S07]  /*4af0*/  ULDC.64 UR6, c[0x0][0x208] ;  /* 0x0000820000067ab9 */ /* 0x000fce0000000a00 */
[----:B------:R-:W4:Y:S08]  /*4b00*/  LDC.64 R16, c[0x0][0x850] ;  /* 0x00021400ff107b82 */ /* 0x000f300000000a00 */
[----:B------:R-:W3:Y:S01]  /*4b10*/  LDC.64 R18, c[0x0][0x858] ;  /* 0x00021600ff127b82 */ /* 0x000ee20000000a00 */
[----:B--2---:R-:W-:Y:S02]  /*4b20*/  VIADD R7, R0, 0xffffff80 ;  /* 0xffffff8000077836 */ /* 0x004fe40000000000 */
[----:B-1----:R-:W-:-:S02]  /*4b30*/  IMAD R0, R2, UR10, RZ ;  /* 0x0000000a02007c24 */ /* 0x002fc4000f8e02ff */
[----:B------:R-:W-:-:S05]  /*4b40*/  IMAD.HI R4, R7, 0x2aaaaaab, RZ ;  /* 0x2aaaaaab07047827 */ /* 0x000fca00078e02ff */
[----:B------:R-:W-:-:S04]  /*4b50*/  SHF.R.U32.HI R5, RZ, 0x1f, R4 ;  /* 0x0000001fff057819 */ /* 0x000fc80000011604 */
[----:B------:R-:W-:-:S04]  /*4b60*/  LEA.HI.SX32 R4, R4, R5, 0x1e ;  /* 0x0000000504047211 */ /* 0x000fc800078ff2ff */
[C---:B------:R-:W-:Y:S01]  /*4b70*/  ISETP.GE.AND P3, PT, R4.reuse, UR4, PT ;  /* 0x0000000404007c0c */ /* 0x040fe2000bf66270 */
[C---:B------:R-:W-:Y:S02]  /*4b80*/  IMAD R6, R4.reuse, -0x18, R7 ;  /* 0xffffffe804067824 */ /* 0x040fe400078e0207 */
[----:B------:R-:W-:Y:S02]  /*4b90*/  VIADD R5, R4, 0x10 ;  /* 0x0000001004057836 */ /* 0x000fe40000000000 */
[----:B------:R-:W-:Y:S02]  /*4ba0*/  IMAD.SHL.U32 R6, R6, 0x8, RZ ;  /* 0x0000000806067824 */ /* 0x000fe400078e00ff */
[C---:B------:R-:W-:Y:S01]  /*4bb0*/  VIADD R9, R4.reuse, 0x40 ;  /* 0x0000004004097836 */ /* 0x040fe20000000000 */
[----:B------:R-:W-:Y:S01]  /*4bc0*/  ISETP.GE.AND P4, PT, R5, UR4, PT ;  /* 0x0000000405007c0c */ /* 0x000fe2000bf86270 */
[----:B------:R-:W-:Y:S01]  /*4bd0*/  IMAD R5, R3, UR43, R0 ;  /* 0x0000002b03057c24 */ /* 0x000fe2000f8e0200 */
[--C-:B------:R-:W-:Y:S01]  /*4be0*/  SHF.R.S32.HI R7, RZ, 0x1f, R6.reuse ;  /* 0x0000001fff077819 */ /* 0x100fe20000011406 */
[----:B------:R-:W-:Y:S01]  /*4bf0*/  VIADD R0, R4, 0x20 ;  /* 0x0000002004007836 */ /* 0x000fe20000000000 */
[----:B------:R-:W-:Y:S01]  /*4c00*/  ISETP.GE.OR P6, PT, R6, UR5, P3 ;  /* 0x0000000506007c0c */ /* 0x000fe20009fc6670 */
[----:B------:R-:W-:Y:S01]  /*4c10*/  VIADD R8, R4, 0x30 ;  /* 0x0000003004087836 */ /* 0x000fe20000000000 */
[----:B------:R-:W-:Y:S01]  /*4c20*/  ISETP.GE.AND P1, PT, R9, UR4, PT ;  /* 0x0000000409007c0c */ /* 0x000fe2000bf26270 */
[----:B------:R-:W-:Y:S01]  /*4c30*/  IMAD.WIDE.U32 R2, R2, UR43, R6 ;  /* 0x0000002b02027c25 */ /* 0x000fe2000f8e0006 */
[----:B------:R-:W-:-:S02]  /*4c40*/  ISETP.GE.AND P5, PT, R0, UR4, PT ;  /* 0x0000000400007c0c */ /* 0x000fc4000bfa6270 */
[----:B------:R-:W-:Y:S01]  /*4c50*/  ISETP.GE.AND P0, PT, R8, UR4, PT ;  /* 0x0000000408007c0c */ /* 0x000fe2000bf06270 */
[----:B------:R-:W-:Y:S01]  /*4c60*/  IMAD.IADD R3, R3, 0x1, R5 ;  /* 0x0000000103037824 */ /* 0x000fe200078e0205 */
[----:B------:R-:W-:Y:S01]  /*4c70*/  SHF.R.S32.HI R5, RZ, 0x1f, R4 ;  /* 0x0000001fff057819 */ /* 0x000fe20000011404 */
[----:B---3--:R-:W-:Y:S01]  /*4c80*/  IMAD R0, R10, UR11, RZ ;  /* 0x0000000b0a007c24 */ /* 0x008fe2000f8e02ff */
[----:B------:R-:W-:Y:S01]  /*4c90*/  ISETP.GE.OR P2, PT, R6, UR5, P4 ;  /* 0x0000000506007c0c */ /* 0x000fe2000a746670 */
[----:B------:R-:W-:Y:S02]  /*4ca0*/  IMAD.U32 R9, RZ, RZ, UR38 ;  /* 0x00000026ff097e24 */ /* 0x000fe4000f8e00ff */
[----:B------:R-:W-:Y:S02]  /*4cb0*/  IMAD R11, R11, UR44, R0 ;  /* 0x0000002c0b0b7c24 */ /* 0x000fe4000f8e0200 */
[----:B------:R-:W-:-:S04]  /*4cc0*/  IMAD.WIDE.U32 R12, R10, UR44, R2 ;  /* 0x0000002c0a0c7c25 */ /* 0x000fc8000f8e0002 */
[----:B------:R-:W-:-:S04]  /*4cd0*/  IMAD.WIDE R2, R9, 0x60, R4 ;  /* 0x0000006009027825 */ /* 0x000fc800078e0204 */
[----:B------:R-:W-:Y:S01]  /*4ce0*/  IMAD.IADD R11, R13, 0x1, R11 ;  /* 0x000000010d0b7824 */ /* 0x000fe200078e020b */
[----:B----4-:R-:W-:Y:S06]  /*4cf0*/  @P6 BRA `(.L_x_2549) ;  /* 0x0000000000286947 */ /* 0x010fec0003800000 */
        /* <DEDUP_REMOVED lines=10> */
.L_x_2549:
[----:B------:R-:W-:Y:S05]  /*4da0*/  BSYNC B0 ;  /* 0x0000000000007941 */ /* 0x000fea0003800000 */
.L_x_2548:
[----:B------:R-:W-:Y:S01]  /*4db0*/  BSSY B0, `(.L_x_2550) ;  /* 0x0000010000007945 */ /* 0x000fe20003800000 */
[----:B------:R-:W-:-:S03]  /*4dc0*/  ISETP.GE.OR P6, PT, R6, UR5, P5 ;  /* 0x0000000506007c0c */ /* 0x000fc6000afc6670 */
        /* <DEDUP_REMOVED lines=14> */
.L_x_2551:
[----:B------:R-:W-:Y:S05]  /*4eb0*/  BSYNC B0 ;  /* 0x0000000000007941 */ /* 0x000fea0003800000 */
.L_x_2550:
[----:B------:R-:W-:Y:S01]  /*4ec0*/  BSSY B0, `(.L_x_2552) ;  /* 0x0000010000007945 */ /* 0x000fe20003800000 */
[----:B------:R-:W-:-:S03]  /*4ed0*/  ISETP.GE.OR P2, PT, R6, UR5, P0 ;  /* 0x0000000506007c0c */ /* 0x000fc60008746670 */
[----:B------:R-:W-:Y:S10]  /*4ee0*/  @P6 BRA `(.L_x_2553) ;  /* 0x0000000000346947 */ /* 0x000ff40003800000 */
[----:B-12---:R-:W-:Y:S01]  /*4ef0*/  IADD3 R15, P6, R2, 0x20, RZ ;  /* 0x00000020020f7810 */ /* 0x006fe20007fde0ff */
        /* <DEDUP_REMOVED lines=12> */
.L_x_2553:
[----:B------:R-:W-:Y:S05]  /*4fc0*/  BSYNC B0 ;  /* 0x0000000000007941 */ /* 0x000fea0003800000 */
.L_x_2552:
[----:B------:R-:W-:Y:S01]  /*4fd0*/  BSSY B0, `(.L_x_2554) ;  /* 0x0000011000007945 */ /* 0x000fe20003800000 */
[----:B------:R-:W-:Y:S01]  /*4fe0*/  ISETP.GE.OR P6, PT, R6, UR5, P1 ;  /* 0x0000000506007c0c */ /* 0x000fe20008fc6670 */
        /* <DEDUP_REMOVED lines=15> */
.L_x_2555:
[----:B------:R-:W-:Y:S05]  /*50e0*/  BSYNC B0 ;  /* 0x0000000000007941 */ /* 0x000fea0003800000 */
.L_x_2554:
[----:B------:R-:W-:Y:S01]  /*50f0*/  ISETP.GE.AND P2, PT, R0, UR4, PT ;  /* 0x0000000400007c0c */ /* 0x000fe2000bf46270 */
[C---:B------:R-:W-:Y:S01]  /*5100*/  IMAD R0, R16.reuse, UR10, RZ ;  /* 0x0000000a10007c24 */ /* 0x040fe2000f8e02ff */
[----:B------:R-:W-:Y:S01]  /*5110*/  ULDC UR8, c[0x0][0x83c] ;  /* 0x00020f0000087ab9 */ /* 0x000fe20000000800 */
[----:B------:R-:W-:Y:S01]  /*5120*/  BSSY B0, `(.L_x_2556) ;  /* 0x0000011000007945 */ /* 0x000fe20003800000 */
[----:B----4-:R-:W-:-:S04]  /*5130*/  IMAD.WIDE.U32 R8, R16, UR43, R6 ;  /* 0x0000002b10087c25 */ /* 0x010fc8000f8e0006 */
[----:B------:R-:W-:Y:S01]  /*5140*/  IMAD R17, R17, UR43, R0 ;  /* 0x0000002b11117c24 */ /* 0x000fe2000f8e0200 */
[----:B------:R-:W-:Y:S06]  /*5150*/  @P6 BRA `(.L_x_2557) ;  /* 0x0000000000346947 */ /* 0x000fec0003800000 */
[----:B-123--:R-:W-:Y:S01]  /*5160*/  IADD3 R15, P6, R2, 0x40, RZ ;  /* 0x00000040020f7810 */ /* 0x00efe20007fde0ff */
        /* <DEDUP_REMOVED lines=12> */
.L_x_2557:
[----:B------:R-:W-:Y:S05]  /*5230*/  BSYNC B0 ;  /* 0x0000000000007941 */ /* 0x000fea0003800000 */
.L_x_2556:
[----:B------:R-:W-:Y:S01]  /*5240*/  ISETP.GE.OR P6, PT, R6, UR5, P2 ;  /* 0x0000000506007c0c */ /* 0x000fe200097c6670 */
[----:B------:R-:W-:Y:S01]  /*5250*/  IMAD.IADD R9, R9, 0x1, R17 ;  /* 0x0000000109097824 */ /* 0x000fe200078e0211 */
[----:B------:R-:W-:Y:S01]  /*5260*/  BSSY B0, `(.L_x_2558) ;  /* 0x0000018000007945 */ /* 0x000fe20003800000 */
[----:B------:R-:W-:Y:S01]  /*5270*/  IMAD R0, R18, UR11, RZ ;  /* 0x0000000b12007c24 */ /* 0x000fe2000f8e02ff */
[----:B------:R-:W-:Y:S01]  /*5280*/  ISETP.GE.OR P3, PT, R6, UR8, P3 ;  /* 0x0000000806007c0c */ /* 0x000fe20009f66670 */
[----:B------:R-:W-:Y:S01]  /*5290*/  IMAD.WIDE.U32 R8, R18, UR44, R8 ;  /* 0x0000002c12087c25 */ /* 0x000fe2000f8e0008 */
[C---:B------:R-:W-:Y:S02]  /*52a0*/  ISETP.GE.OR P4, PT, R6.reuse, UR8, P4 ;  /* 0x0000000806007c0c */ /* 0x040fe4000a786670 */
[C---:B------:R-:W-:Y:S01]  /*52b0*/  ISETP.GE.OR P5, PT, R6.reuse, UR8, P5 ;  /* 0x0000000806007c0c */ /* 0x040fe2000afa6670 */
[----:B-1234-:R-:W-:Y:S01]  /*52c0*/  IMAD R15, R19, UR44, R0 ;  /* 0x0000002c130f7c24 */ /* 0x01efe2000f8e0200 */
[----:B------:R-:W-:-:S02]  /*52d0*/  ISETP.GE.OR P0, PT, R6, UR8, P0 ;  /* 0x0000000806007c0c */ /* 0x000fc40008706670 */
[C---:B------:R-:W-:Y:S02]  /*52e0*/  ISETP.GE.OR P1, PT, R6.reuse, UR8, P1 ;  /* 0x0000000806007c0c */ /* 0x040fe40008f26670 */
[----:B------:R-:W-:Y:S01]  /*52f0*/  ISETP.GE.OR P2, PT, R6, UR8, P2 ;  /* 0x0000000806007c0c */ /* 0x000fe20009746670 */
[----:B------:R-:W-:-:S12]  /*5300*/  @P6 BRA `(.L_x_2559) ;  /* 0x0000000000346947 */ /* 0x000fd80003800000 */
        /* <DEDUP_REMOVED lines=13> */
.L_x_2559:
[----:B------:R-:W-:Y:S05]  /*53e0*/  BSYNC B0 ;  /* 0x0000000000007941 */ /* 0x000fea0003800000 */
.L_x_2558:
[----:B------:R-:W-:Y:S01]  /*53f0*/  BSSY B0, `(.L_x_2560) ;  /* 0x000000d000007945 */ /* 0x000fe20003800000 */
[----:B-1----:R-:W-:-:S03]  /*5400*/  IMAD.IADD R7, R9, 0x1, R15 ;  /* 0x0000000109077824 */ /* 0x002fc600078e020f */
        /* <DEDUP_REMOVED lines=11> */
.L_x_2561:
[----:B------:R-:W-:Y:S05]  /*54c0*/  BSYNC B0 ;  /* 0x0000000000007941 */ /* 0x000fea0003800000 */
.L_x_2560:
        /* <DEDUP_REMOVED lines=15> */
.L_x_2563:
[----:B------:R-:W-:Y:S05]  /*55c0*/  BSYNC B0 ;  /* 0x0000000000007941 */ /* 0x000fea0003800000 */
.L_x_2562:
[----:B------:R-:W-:Y:S04]  /*55d0*/  BSSY B0, `(.L_x_2564) ;  /* 0x000000f000007945 */ /* 0x000fe80003800000 */
[----:B------:R-:W-:Y:S05]  /*55e0*/  @P5 BRA `(.L_x_2565) ;  /* 0x0000000000345947 */ /* 0x000fea0003800000 */
        /* <DEDUP_REMOVED lines=13> */
.L_x_2565:
[----:B------:R-:W-:Y:S05]  /*56c0*/  BSYNC B0 ;  /* 0x0000000000007941 */ /* 0x000fea0003800000 */
.L_x_2564:
[----:B------:R-:W-:Y:S04]  /*56d0*/  BSSY B0, `(.L_x_2566) ;  /* 0x000000f000007945 */ /* 0x000fe80003800000 */
[----:B------:R-:W-:Y:S05]  /*56e0*/  @P0 BRA `(.L_x_2567) ;  /* 0x0000000000340947 */ /* 0x000fea0003800000 */
        /* <DEDUP_REMOVED lines=13> */
.L_x_2567:
[----:B------:R-:W-:Y:S05]  /*57c0*/  BSYNC B0 ;  /* 0x0000000000007941 */ /* 0x000fea0003800000 */
.L_x_2566:
[----:B------:R-:W-:Y:S04]  /*57d0*/  BSSY B0, `(.L_x_2568) ;  /* 0x000000f000007945 */ /* 0x000fe80003800000 */
[----:B------:R-:W-:Y:S05]  /*57e0*/  @P1 BRA `(.L_x_2569) ;  /* 0x0000000000341947 */ /* 0x000fea0003800000 */
[----:B-1234-:R-:W-:Y:S01]  /*57f0*/  IADD3 R11, P0, R2, 0x40, RZ ;  /* 0x00000040020b7810 */ /* 0x01efe20007f1e0ff */
        /* <DEDUP_REMOVED lines=12> */
.L_x_2569:
[----:B------:R-:W-:Y:S05]  /*58c0*/  BSYNC B0 ;  /* 0x0000000000007941 */ /* 0x000fea0003800000 */
.L_x_2568:
        /* <DEDUP_REMOVED lines=15> */
.L_x_2571:
[----:B------:R-:W-:Y:S05]  /*59c0*/  BSYNC B0 ;  /* 0x0000000000007941 */ /* 0x000fea0003800000 */
.L_x_2570:
[----:B------:R-:W-:Y:S05]  /*59d0*/  EXIT ;  /* 0x000000000000794d */ /* 0x000fea0003800000 */
.L_x_2518:
[----:B------:R-:W-:-:S08]  /*59e0*/  NOP ;  /* 0x0000000000007918 */ /* 0x000fd00000000000 */
[----:B---3--:R-:W1:-:S00]  /*59f0*/  USETMAXREG.DEALLOC.CTAPOOL 0x20 ;  /* 0x00000020000079c8 */ /* 0x008e4000080e0500 */
[----:B-1----:R-:W-:Y:S01]  /*5a00*/  LOP3.LUT R0, R0, 0x3, RZ, 0xc0, !PT ;  /* 0x0000000300007812 */ /* 0x002fe200078ec0ff */
[----:B------:R-:W-:Y:S05]  /*5a10*/  BSSY B0, `(.L_x_2572) ;  /* 0x000039a000007945 */ /* 0x000fea0003800000 */
[----:B------:R-:W1:Y:S02]  /*5a20*/  SHFL.IDX PT, R0, R0, RZ, 0x1f ;  /* 0x00001fff00007589 */ /* 0x000e6400000e0000 */
[----:B-1----:R-:W-:-:S13]  /*5a30*/  ISETP.NE.AND P0, PT, R0, RZ, PT ;  /* 0x000000ff0000720c */ /* 0x002fda0003f05270 */
[----:B------:R-:W-:Y:S05]  /*5a40*/  @!P0 BRA `(.L_x_2573) ;  /* 0x0000001000908947 */ /* 0x000fea0003800000 */
[----:B------:R-:W-:-:S13]  /*5a50*/  ISETP.NE.AND P0, PT, R0, 0x1, PT ;  /* 0x000000010000780c */ /* 0x000fda0003f05270 */
[----:B------:R-:W-:Y:S05]  /*5a60*/  @P0 BRA `(.L_x_2574) ;  /* 0x0000003800500947 */ /* 0x000fea0003800000 */
[----:B------:R-:W1:Y:S01]  /*5a70*/  S2UR UR7, SR_CTAID.X ;  /* 0x00000000000779c3 */ /* 0x000e620000002500 */
[----:B------:R-:W-:Y:S02]  /*5a80*/  ULDC UR8, c[0x0][0xb50] ;  /* 0x0002d40000087ab9 */ /* 0x000fe40000000800 */
[----:B------:R-:W-:-:S05]  /*5a90*/  UISETP.NE.AND UP0, UPT, UR8, 0x1, UPT ;  /* 0x000000010800788c */ /* 0x000fca000bf05270 */
[----:B------:R-:W2:Y:S06]  /*5aa0*/  LDC R0, c[0x0][0xb68] ;  /* 0x0002da00ff007b82 */ /* 0x000eac0000000800 */
[----:B------:R-:W-:Y:S01]  /*5ab0*/  @UP0 ULDC UR4, c[0x0][0xb54] ;  /* 0x0002d50000040ab9 */ /* 0x000fe20000000800 */
[----:B------:R-:W-:Y:S01]  /*5ac0*/  @UP0 ULDC UR9, c[0x0][0xb58] ;  /* 0x0002d60000090ab9 */ /* 0x000fe20000000800 */
[----:B-1----:R-:W-:Y:S02]  /*5ad0*/  UIMAD.WIDE.U32 UR4, UR7, UR4, URZ ;  /* 0x00000004070472a5 */ /* 0x002fe4000f8e003f */
[----:B------:R-:W-:-:S02]  /*5ae0*/  UMOV UR6, UR7 ;  /* 0x0000000700067c82 */ /* 0x000fc40008000000 */
[----:B------:R-:W-:-:S04]  /*5af0*/  @UP0 USHF.R.U32.HI UR6, URZ, UR9, UR5 ;  /* 0x000000093f060299 */ /* 0x000fc80008011605 */
[----:B------:R-:W-:Y:S02]  /*5b00*/  UIADD3 UR4, -UR6, URZ, URZ ;  /* 0x0000003f06047290 */ /* 0x000fe4000fffe13f */
[----:B--2---:R-:W-:Y:S02]  /*5b10*/  ISETP.LE.AND P0, PT, R0, UR6, PT ;  /* 0x0000000600007c0c */ /* 0x004fe4000bf03270 */
[----:B------:R-:W-:-:S11]  /*5b20*/  UIMAD UR8, UR8, UR4, UR7 ;  /* 0x00000004080872a4 */ /* 0x000fd6000f8e0207 */
[----:B------:R-:W-:Y:S05]  /*5b30*/  @!P0 BRA `(.L_x_2575) ;  /* 0x0000000000208947 */ /* 0x000fea0003800000 */
        /* <DEDUP_REMOVED lines=8> */
.L_x_2575:
[----:B------:R-:W-:Y:S01]  /*5bc0*/  ULDC UR9, c[0x0][0xb44] ;  /* 0x0002d10000097ab9 */ /* 0x000fe20000000800 */
[----:B------:R-:W-:Y:S01]  /*5bd0*/  UMOV UR7, UR8 ;  /* 0x0000000800077c82 */ /* 0x000fe20008000000 */
[----:B------:R-:W-:-:S11]  /*5be0*/  UISETP.NE.AND UP0, UPT, UR9, 0x1, UPT ;  /* 0x000000010900788c */ /* 0x000fd6000bf05270 */
[----:B------:R-:W-:Y:S02]  /*5bf0*/  @UP0 ULDC.64 UR10, c[0x0][0xb48] ;  /* 0x0002d200000a0ab9 */ /* 0x000fe40000000a00 */
[----:B------:R-:W-:-:S04]  /*5c00*/  UIMAD.WIDE.U32 UR4, UR8, UR10, URZ ;  /* 0x0000000a080472a5 */ /* 0x000fc8000f8e003f */
[----:B------:R-:W-:-:S04]  /*5c10*/  @UP0 USHF.R.U32.HI UR7, URZ, UR11, UR5 ;  /* 0x0000000b3f070299 */ /* 0x000fc80008011605 */
[----:B------:R-:W-:-:S12]  /*5c20*/  UIMAD UR4, UR7, UR9, URZ ;  /* 0x00000009070472a4 */ /* 0x000fd8000f8e023f */
.L_x_2576:
        /* <DEDUP_REMOVED lines=13> */
[----:B------:R-:W-:Y:S05]  /*5d00*/  @!P0 BRA `(.L_x_2574) ;  /* 0x0000003400a88947 */ /* 0x000fea0003800000 */
[----:B------:R-:W-:Y:S01]  /*5d10*/  ULDC UR5, c[0x0][0x280] ;  /* 0x0000a00000057ab9 */ /* 0x000fe20000000800 */
[----:B------:R-:W-:Y:S01]  /*5d20*/  ULDC UR4, c[0x0][0x290] ;  /* 0x0000a40000047ab9 */ /* 0x000fe20000000800 */
[----:B------:R-:W-:Y:S01]  /*5d30*/  UIMAD UR7, UR7, 0x60, UR5 ;  /* 0x00000060070778a4 */ /* 0x000fe2000f8e0205 */
[----:B------:R-:W-:Y:S01]  /*5d40*/  ULDC UR6, c[0x0][0x74c] ;  /* 0x0001d30000067ab9 */ /* 0x000fe20000000800 */
[----:B------:R-:W-:Y:S02]  /*5d50*/  UIADD3 UR5, UR5, 0x3f, URZ ;  /* 0x0000003f05057890 */ /* 0x000fe4000fffe03f */
[----:B------:R-:W-:Y:S02]  /*5d60*/  UIADD3 UR7, -UR6, UR7, -UR4 ;  /* 0x0000000706077290 */ /* 0x000fe4000fffe904 */
[----:B------:R-:W-:Y:S02]  /*5d70*/  USHF.R.S32.HI UR6, URZ, 0x1f, UR5 ;  /* 0x0000001f3f067899 */ /* 0x000fe40008011405 */
[----:B------:R-:W-:-:S02]  /*5d80*/  USHF.R.S32.HI UR4, URZ, 0x1f, UR7 ;  /* 0x0000001f3f047899 */ /* 0x000fc40008011407 */
[----:B------:R-:W-:Y:S02]  /*5d90*/  ULEA.HI UR5, UR6, UR5, URZ, 0x6 ;  /* 0x0000000506057291 */ /* 0x000fe4000f8f303f */
[----:B------:R-:W-:Y:S02]  /*5da0*/  ULEA.HI UR4, UR4, UR7, URZ, 0x6 ;  /* 0x0000000704047291 */ /* 0x000fe4000f8f303f */
[----:B------:R-:W-:Y:S02]  /*5db0*/  USHF.R.S32.HI UR5, URZ, 0x6, UR5 ;  /* 0x000000063f057899 */ /* 0x000fe40008011405 */
[----:B------:R-:W-:-:S04]  /*5dc0*/  USHF.R.S32.HI UR4, URZ, 0x6, UR4 ;  /* 0x000000063f047899 */ /* 0x000fc80008011404 */
[----:B------:R-:W-:-:S04]  /*5dd0*/  UISETP.LT.AND UP0, UPT, URZ, UR4, UPT ;  /* 0x000000043f00728c */ /* 0x000fc8000bf01270 */
[----:B------:R-:W-:-:S04]  /*5de0*/  USEL UR8, URZ, UR4, !UP0 ;  /* 0x000000043f087287 */ /* 0x000fc8000c000000 */
[----:B------:R-:W-:-:S06]  /*5df0*/  UISETP.GT.AND UP0, UPT, UR5, UR8, UPT ;  /* 0x000000080500728c */ /* 0x000fcc000bf04270 */
[----:B------:R-:W-:-:S13]  /*5e00*/  PLOP3.LUT P0, PT, PT, PT, UP0, 0x80, 0x0 ;  /* 0x000000000000781c */ /* 0x000fda0003f0f008 */
[----:B------:R-:W-:Y:S05]  /*5e10*/  @!P0 BRA `(.L_x_2574) ;  /* 0x0000003400648947 */ /* 0x000fea0003800000 */
[----:B------:R-:W-:Y:S01]  /*5e20*/  USHF.R.S32.HI UR4, URZ, 0x1f, UR11 ;  /* 0x0000001f3f047899 */ /* 0x000fe2000801140b */
[----:B------:R-:W-:Y:S01]  /*5e30*/  ULDC.64 UR12, c[0x0][0x2d8] ;  /* 0x0000b600000c7ab9 */ /* 0x000fe20000000a00 */
[----:B------:R-:W-:Y:S02]  /*5e40*/  ELECT P0, URZ, PT ;  /* 0x00000000003f782f */ /* 0x000fe40003800000 */
[----:B------:R-:W-:Y:S02]  /*5e50*/  UIMAD UR9, UR4, UR12, URZ ;  /* 0x0000000c040972a4 */ /* 0x000fe4000f8e023f */
[----:B------:R-:W-:Y:S02]  /*5e60*/  UIADD3 UR4, UR5, -UR8, URZ ;  /* 0x8000000805047290 */ /* 0x000fe4000fffe03f */
[----:B------:R-:W-:Y:S02]  /*5e70*/  UIMAD.WIDE.U32 UR6, UR11, UR12, URZ ;  /* 0x0000000c0b0672a5 */ /* 0x000fe4000f8e003f */
[----:B------:R-:W-:-:S02]  /*5e80*/  ULOP3.LUT UR4, UR4, 0x1, URZ, 0xc0, !UPT ;  /* 0x0000000104047892 */ /* 0x000fc4000f8ec03f */
[----:B------:R-:W-:Y:S02]  /*5e90*/  UIMAD UR9, UR11, UR13, UR9 ;  /* 0x0000000d0b0972a4 */ /* 0x000fe4000f8e0209 */
[----:B------:R-:W-:Y:S02]  /*5ea0*/  UISETP.NE.U32.AND UP0, UPT, UR4, 0x1, UPT ;  /* 0x000000010400788c */ /* 0x000fe4000bf05070 */
[----:B------:R-:W-:Y:S01]  /*5eb0*/  USHF.R.S32.HI UR11, URZ, 0x1f, UR10 ;  /* 0x0000001f3f0b7899 */ /* 0x000fe2000801140a */
[----:B------:R-:W-:Y:S01]  /*5ec0*/  ULDC.64 UR12, c[0x0][0x2e0] ;  /* 0x0000b800000c7ab9 */ /* 0x000fe20000000a00 */
[----:B------:R-:W-:Y:S02]  /*5ed0*/  UIADD3 UR7, UR7, UR9, URZ ;  /* 0x0000000907077290 */ /* 0x000fe4000fffe03f */
[----:B------:R-:W-:Y:S01]  /*5ee0*/  PLOP3.LUT P1, PT, PT, PT, UP0, 0x80, 0x0 ;  /* 0x000000000000781c */ /* 0x000fe20003f2f008 */
[----:B------:R-:W-:Y:S02]  /*5ef0*/  UIMAD UR9, UR11, UR12, URZ ;  /* 0x0000000c0b0972a4 */ /* 0x000fe4000f8e023f */
[----:B------:R-:W-:-:S02]  /*5f00*/  UIMAD.WIDE.U32 UR6, UR10, UR12, UR6 ;  /* 0x0000000c0a0672a5 */ /* 0x000fc4000f8e0006 */
[----:B------:R-:W-:-:S04]  /*5f10*/  UIMAD UR9, UR10, UR13, UR9 ;  /* 0x0000000d0a0972a4 */ /* 0x000fc8000f8e0209 */
[----:B------:R-:W-:-:S04]  /*5f20*/  UIADD3 UR25, UR7, UR9, URZ ;  /* 0x0000000907197290 */ /* 0x000fc8000fffe03f */
[----:B------:R-:W-:Y:S08]  /*5f30*/  @P1 BRA `(.L_x_2577) ;  /* 0x00000004001c1947 */ /* 0x000ff00003800000 */
        /* <DEDUP_REMOVED lines=18> */
.L_x_2579:
[----:B------:R-:W-:Y:S05]  /*6060*/  BSYNC B1 ;  /* 0x0000000000017941 */ /* 0x000fea0003800000 */
.L_x_2578:
        /* <DEDUP_REMOVED lines=18> */
.L_x_2581:
[----:B------:R-:W-:Y:S05]  /*6190*/  BSYNC B1 ;  /* 0x0000000000017941 */ /* 0x000fea0003800000 */
.L_x_2580:
        /* <DEDUP_REMOVED lines=19> */
.L_x_2583:
[----:B------:R-:W-:Y:S05]  /*62d0*/  BSYNC B1 ;  /* 0x0000000000017941 */ /* 0x000fea0003800000 */
.L_x_2582:
[----:B------:R-:W-:Y:S06]  /*62e0*/  BAR.ARV 0xa, 0xa0 ;  /* 0x0282800000007b1d */ /* 0x000fec0000002000 */
[----:B------:R-:W-:Y:S04]  /*62f0*/  BSSY B1, `(.L_x_2584) ;  /* 0x0000003000017945 */ /* 0x000fe80003800000 */
[----:B------:R-:W-:Y:S05]  /*6300*/  @!P0 BRA `(.L_x_2585) ;  /* 0x0000000000048947 */ /* 0x000fea0003800000 */
[----:B------:R-:W-:-:S04]  /*6310*/  DEPBAR.LE SB0, 0x1 ;  /* 0x000080400000791a */ /* 0x000fc80000000000 */
.L_x_2585:
[----:B------:R-:W-:Y:S05]  /*6320*/  BSYNC B1 ;  /* 0x0000000000017941 */ /* 0x000fea0003800000 */
.L_x_2584:
[----:B------:R-:W-:Y:S06]  /*6330*/  BAR.ARV 0xb, 0xa0 ;  /* 0x02c2800000007b1d */ /* 0x000fec0000002000 */
[----:B------:R-:W-:Y:S04]  /*6340*/  BSSY B1, `(.L_x_2586) ;  /* 0x0000003000017945 */ /* 0x000fe80003800000 */
[----:B------:R-:W-:Y:S05]  /*6350*/  @!P0 BRA `(.L_x_2587) ;  /* 0x0000000000048947 */ /* 0x000fea0003800000 */
[----:B------:R-:W-:-:S04]  /*6360*/  DEPBAR.LE SB0, 0x0 ;  /* 0x000080000000791a */ /* 0x000fc80000000000 */
.L_x_2587:
[----:B------:R-:W-:Y:S05]  /*6370*/  BSYNC B1 ;  /* 0x0000000000017941 */ /* 0x000fea0003800000 */
.L_x_2586:
[----:B------:R-:W-:Y:S06]  /*6380*/  BAR.ARV 0xc, 0xa0 ;  /* 0x0302800000007b1d */ /* 0x000fec0000002000 */
[----:B------:R-:W-:Y:S01]  /*6390*/  UIADD3 UR12, UR8, 0x1, URZ ;  /* 0x00000001080c7890 */ /* 0x000fe2000fffe03f */
[----:B------:R-:W-:Y:S11]  /*63a0*/  BRA `(.L_x_2588) ;  /* 0x0000000000047947 */ /* 0x000ff60003800000 */
.L_x_2577:
[----:B------:R-:W-:-:S05]  /*63b0*/  UMOV UR12, UR8 ;  /* 0x00000008000c7c82 */ /* 0x000fca0008000000 */
.L_x_2588:
[----:B------:R-:W-:-:S04]  /*63c0*/  UIADD3 UR4, UR8, 0x1, URZ ;  /* 0x0000000108047890 */ /* 0x000fc8000fffe03f */
[----:B------:R-:W-:-:S06]  /*63d0*/  UISETP.NE.AND UP0, UPT, UR5, UR4, UPT ;  /* 0x000000040500728c */ /* 0x000fcc000bf05270 */
[----:B------:R-:W-:-:S13]  /*63e0*/  PLOP3.LUT P1, PT, PT, PT, UP0, 0x80, 0x0 ;  /* 0x000000000000781c */ /* 0x000fda0003f2f008 */
[----:B------:R-:W-:Y:S05]  /*63f0*/  @!P1 BRA `(.L_x_2574) ;  /* 0x0000002c00ec9947 */ /* 0x000fea0003800000 */
[----:B------:R-:W-:Y:S01]  /*6400*/  ULDC.64 UR10, c[0x0][0x2c0] ;  /* 0x0000b000000a7ab9 */ /* 0x000fe20000000a00 */
[----:B------:R-:W-:Y:S02]  /*6410*/  UIADD3 UR23, UR9, UR7, URZ ;  /* 0x0000000709177290 */ /* 0x000fe4000fffe03f */
[----:B------:R-:W-:Y:S02]  /*6420*/  ULEA UR22, UP0, UR6, UR10, 0x2 ;  /* 0x0000000a06167291 */ /* 0x000fe4000f80103f */
[----:B------:R-:W-:Y:S02]  /*6430*/  UIMAD UR13, UR12, 0x3000, URZ ;  /* 0x000030000c0d78a4 */ /* 0x000fe4000f8e023f */
        /* <DEDUP_REMOVED lines=11> */
[----:B------:R-:W-:Y:S01]  /*64f0*/  UMOV UR4, URZ ;  /* 0x0000003f00047c82 */ /* 0x000fe20008000000 */
[----:B------:R-:W-:Y:S01]  /*6500*/  ULDC.64 UR28, c[0x0][0x2c0] ;  /* 0x0000b000001c7ab9 */ /* 0x000fe20000000a00 */
[----:B------:R-:W-:-:S09]  /*6510*/  UMOV UR24, UR13 ;  /* 0x0000000d00187c82 */ /* 0x000fd20008000000 */
.L_x_2609:
        /* <DEDUP_REMOVED lines=13> */
[----:B------:R-:W-:Y:S02]  /*65f0*/  ULEA.HI.X.SX32 UR40, UR24, UR25, 0x1, UP0 ;  /* 0x0000001918287291 */ /* 0x000fe400080f0e3f */
[----:B------:R-:W-:-:S04]  /*6600*/  ULEA UR38, UP0, UR39, UR28, 0x2 ;  /* 0x0000001c27267291 */ /* 0x000fc8000f80103f */
[----:B------:R-:W-:-:S03]  /*6610*/  ULEA.HI.X UR39, UR39, UR29, UR40, 0x2, UP0 ;  /* 0x0000001d27277291 */ /* 0x000fc600080f1428 */
[----:B------:R-:W-:Y:S01]  /*6620*/  UMOV UR40, 0x0 ;  /* 0x0000000000287882 */ /* 0x000fe20000000000 */
[----:B-1----:R-:W-:-:S03]  /*6630*/  ULEA UR26, UR27, UR26, 0x18 ;  /* 0x0000001a1b1a7291 */ /* 0x002fc6000f8ec03f */
[----:B------:R-:W-:Y:S01]  /*6640*/  UMOV UR27, 0x400 ;  /* 0x00000400001b7882 */ /* 0x000fe20000000000 */
[----:B------:R-:W-:-:S09]  /*6650*/  UIADD3 UR26, UR26, 0x12000, URZ ;  /* 0x000120001a1a7890 */ /* 0x000fd2000fffe03f */
[----:B------:R1:W-:Y:S02]  /*6660*/  UBLKRED.G.S.ADD.F32.RN [UR38], [UR26], UR27, desc[UR40] ;  /* 0x000028261a0073bb */ /* 0x0003e400080a141b */
[----:B-1----:R0:W-:Y:S02]  /*6670*/  UTMACMDFLUSH ;  /* 0x00000000000079b7 */ /* 0x0021e40000000000 */
.L_x_2590:
[----:B------:R-:W-:Y:S05]  /*6680*/  BSYNC B1 ;  /* 0x0000000000017941 */ /* 0x000fea0003800000 */
.L_x_2589:
        /* <DEDUP_REMOVED lines=12> */
.L_x_2592:
[----:B------:R-:W-:Y:S05]  /*6750*/  BSYNC B1 ;  /* 0x0000000000017941 */ /* 0x000fea0003800000 */
.L_x_2591:
        /* <DEDUP_REMOVED lines=13> */
.L_x_2594:
[----:B------:R-:W-:Y:S05]  /*6830*/  BSYNC B1 ;  /* 0x0000000000017941 */ /* 0x000fea0003800000 */
.L_x_2593:
[----:B------:R-:W-:Y:S06]  /*6840*/  BAR.ARV 0xa, 0xa0 ;  /* 0x0282800000007b1d */ /* 0x000fec0000002000 */
[----:B------:R-:W-:Y:S04]  /*6850*/  BSSY B1, `(.L_x_2595) ;  /* 0x0000003000017945 */ /* 0x000fe80003800000 */
[----:B------:R-:W-:Y:S05]  /*6860*/  @!P0 BRA `(.L_x_2596) ;  /* 0x0000000000048947 */ /* 0x000fea0003800000 */
[----:B------:R-:W-:-:S04]  /*6870*/  DEPBAR.LE SB0, 0x1 ;  /* 0x000080400000791a */ /* 0x000fc80000000000 */
.L_x_2596:
[----:B------:R-:W-:Y:S05]  /*6880*/  BSYNC B1 ;  /* 0x0000000000017941 */ /* 0x000fea0003800000 */
.L_x_2595:
[----:B------:R-:W-:Y:S06]  /*6890*/  BAR.ARV 0xb, 0xa0 ;  /* 0x02c2800000007b1d */ /* 0x000fec0000002000 */
[----:B------:R-:W-:Y:S04]  /*68a0*/  BSSY B1, `(.L_x_2597) ;  /* 0x0000003000017945 */ /* 0x000fe80003800000 */
[----:B------:R-:W-:Y:S05]  /*68b0*/  @!P0 BRA `(.L_x_2598) ;  /* 0x0000000000048947 */ /* 0x000fea0003800000 */
[----:B------:R-:W-:-:S04]  /*68c0*/  DEPBAR.LE SB0, 0x0 ;  /* 0x000080000000791a */ /* 0x000fc80000000000 */
.L_x_2598:
[----:B------:R-:W-:Y:S05]  /*68d0*/  BSYNC B1 ;  /* 0x0000000000017941 */ /* 0x000fea0003800000 */
.L_x_2597:
        /* <DEDUP_REMOVED lines=13> */
.L_x_2600:
[----:B------:R-:W-:Y:S05]  /*69b0*/  BSYNC B1 ;  /* 0x0000000000017941 */ /* 0x000fea0003800000 */
.L_x_2599:
        /* <DEDUP_REMOVED lines=12> */
.L_x_2602:
[----:B------:R-:W-:Y:S05]  /*6a80*/  BSYNC B1 ;  /* 0x0000000000017941 */ /* 0x000fea0003800000 */
.L_x_2601:
        /* <DEDUP_REMOVED lines=13> */
.L_x_2604:
[----:B------:R-:W-:Y:S05]  /*6b60*/  BSYNC B1 ;  /* 0x0000000000017941 */ /* 0x000fea0003800000 */
.L_x_2603:
[----:B------:R-:W-:Y:S06]  /*6b70*/  BAR.ARV 0xa, 0xa0 ;  /* 0x0282800000007b1d */ /* 0x000fec0000002000 */
[----:B------:R-:W-:Y:S04]  /*6b80*/  BSSY B1, `(.L_x_2605) ;  /* 0x0000003000017945 */ /* 0x000fe80003800000 */
[----:B------:R-:W-:Y:S05]  /*6b90*/  @!P0 BRA `(.L_x_2606) ;  /* 0x0000000000048947 */ /* 0x000fea0003800000 */
[----:B------:R-:W-:-:S04]  /*6ba0*/  DEPBAR.LE SB0, 0x1 ;  /* 0x000080400000791a */ /* 0x000fc80000000000 */
.L_x_2606:
[----:B------:R-:W-:Y:S05]  /*6bb0*/  BSYNC B1 ;  /* 0x0000000000017941 */ /* 0x000fea0003800000 */
.L_x_2605:
[----:B------:R-:W-:Y:S01]  /*6bc0*/  UIADD3 UR12, UR12, 0x2, URZ ;  /* 0x000000020c0c7890 */ /* 0x000fe2000fffe03f */
[----:B------:R-:W-:Y:S06]  /*6bd0*/  BAR.ARV 0xb, 0xa0 ;  /* 0x02c2800000007b1d */ /* 0x000fec0000002000 */
[----:B------:R-:W-:Y:S01]  /*6be0*/  UISETP.GE.AND UP0, UPT, UR12, UR5, UPT ;  /* 0x000000050c00728c */ /* 0x000fe2000bf06270 */
[----:B------:R-:W-:Y:S04]  /*6bf0*/  BSSY B1, `(.L_x_2607) ;  /* 0x0000003000017945 */ /* 0x000fe80003800000 */
[----:B------:R-:W-:Y:S06]  /*6c00*/  @!P0 BRA `(.L_x_2608) ;  /* 0x0000000000048947 */ /* 0x000fec0003800000 */
[----:B------:R-:W-:-:S04]  /*6c10*/  DEPBAR.LE SB0, 0x0 ;  /* 0x000080000000791a */ /* 0x000fc80000000000 */
.L_x_2608:
[----:B------:R-:W-:Y:S05]  /*6c20*/  BSYNC B1 ;  /* 0x0000000000017941 */ /* 0x000fea0003800000 */
.L_x_2607:
[----:B------:R-:W-:Y:S06]  /*6c30*/  BAR.ARV 0xc, 0xa0 ;  /* 0x0302800000007b1d */ /* 0x000fec0000002000 */
[----:B------:R-:W-:Y:S01]  /*6c40*/  PLOP3.LUT P1, PT, PT, PT, UP0, 0x80, 0x0 ;  /* 0x000000000000781c */ /* 0x000fe20003f2f008 */
[----:B------:R-:W-:Y:S02]  /*6c50*/  UIADD3 UR24, UR24, 0x6000, URZ ;  /* 0x0000600018187890 */ /* 0x000fe4000fffe03f */
[----:B------:R-:W-:-:S10]  /*6c60*/  UIADD3 UR4, UR4, 0x6000, URZ ;  /* 0x0000600004047890 */ /* 0x000fd4000fffe03f */
[----:B------:R-:W-:Y:S05]  /*6c70*/  @!P1 BRA `(.L_x_2609) ;  /* 0xfffffff800289947 */ /* 0x000fea000383ffff */
[----:B------:R-:W-:Y:S05]  /*6c80*/  BRA `(.L_x_2574) ;  /* 0x0000002400c87947 */ /* 0x000fea0003800000 */
.L_x_2573:
        /* <DEDUP_REMOVED lines=21> */
.L_x_2610:
[----:B------:R-:W-:Y:S01]  /*6de0*/  ULDC UR8, c[0x0][0xb44] ;  /* 0x0002d10000087ab9 */ /* 0x000fe20000000800 */
[----:B------:R-:W-:Y:S01]  /*6df0*/  UMOV UR35, UR7 ;  /* 0x0000000700237c82 */ /* 0x000fe20008000000 */
[----:B------:R-:W-:-:S11]  /*6e00*/  UISETP.NE.AND UP0, UPT, UR8, 0x1, UPT ;  /* 0x000000010800788c */ /* 0x000fd6000bf05270 */
[----:B------:R-:W-:Y:S02]  /*6e10*/  @UP0 ULDC.64 UR10, c[0x0][0xb48] ;  /* 0x0002d200000a0ab9 */ /* 0x000fe40000000a00 */
[----:B------:R-:W-:-:S04]  /*6e20*/  UIMAD.WIDE.U32 UR4, UR7, UR10, URZ ;  /* 0x0000000a070472a5 */ /* 0x000fc8000f8e003f */
[----:B------:R-:W-:-:S04]  /*6e30*/  @UP0 USHF.R.U32.HI UR35, URZ, UR11, UR5 ;  /* 0x0000000b3f230299 */ /* 0x000fc80008011605 */
[----:B------:R-:W-:-:S12]  /*6e40*/  UIMAD UR4, UR35, UR8, URZ ;  /* 0x00000008230472a4 */ /* 0x000fd8000f8e023f */
.L_x_2611:
[----:B------:R-:W-:Y:S01]  /*6e50*/  ULDC UR8, c[0x0][0xb38] ;  /* 0x0002ce0000087ab9 */ /* 0x000fe20000000800 */
[----:B------:R-:W-:Y:S01]  /*6e60*/  UIADD3 UR4, UR7, -UR4, URZ ;  /* 0x8000000407047290 */ /* 0x000fe2000fffe03f */
[----:B------:R-:W-:Y:S01]  /*6e70*/  IMAD.MOV.U32 R16, RZ, RZ, 0x1 ;  /* 0x00000001ff107424 */ /* 0x000fe200078e00ff */
[----:B------:R-:W-:Y:S01]  /*6e80*/  UISETP.NE.AND UP0, UPT, UR8, 0x1, UPT ;  /* 0x000000010800788c */ /* 0x000fe2000bf05270 */
[----:B------:R-:W-:Y:S01]  /*6e90*/  IMAD.MOV.U32 R23, RZ, RZ, RZ ;  /* 0x000000ffff177224 */ /* 0x000fe200078e00ff */
[----:B------:R-:W-:Y:S01]  /*6ea0*/  ULDC UR5, c[0x0][0xb44] ;  /* 0x0002d10000057ab9 */ /* 0x000fe20000000800 */
[----:B------:R-:W-:Y:S01]  /*6eb0*/  IMAD.MOV.U32 R10, RZ, RZ, 0x1 ;  /* 0x00000001ff0a7424 */ /* 0x000fe200078e00ff */
[----:B------:R-:W-:-:S07]  /*6ec0*/  UIMAD UR6, UR6, UR5, UR4 ;  /* 0x00000005060672a4 */ /* 0x000fce000f8e0204 */
        /* <DEDUP_REMOVED lines=9> */
[----:B------:R-:W1:Y:S01]  /*6f60*/  LDC R2, c[0x0][0x280] ;  /* 0x0000a000ff027b82 */ /* 0x000e620000000800 */
[----:B------:R-:W-:Y:S01]  /*6f70*/  UIMAD UR35, UR35, 0x60, URZ ;  /* 0x00000060232378a4 */ /* 0x000fe2000f8e023f */
[----:B------:R-:W-:-:S06]  /*6f80*/  ULDC UR4, c[0x0][0x74c] ;  /* 0x0001d30000047ab9 */ /* 0x000fcc0000000800 */
[----:B------:R-:W1:Y:S02]  /*6f90*/  LDC R3, c[0x0][0x290] ;  /* 0x0000a400ff037b82 */ /* 0x000e640000000800 */
[----:B-1----:R-:W-:Y:S01]  /*6fa0*/  IADD3 R0, -R3, UR35, R2 ;  /* 0x0000002303007c10 */ /* 0x002fe2000fffe102 */
[----:B------:R-:W-:-:S04]  /*6fb0*/  VIADD R2, R2, 0x3f ;  /* 0x0000003f02027836 */ /* 0x000fc80000000000 */
[----:B------:R-:W-:Y:S01]  /*6fc0*/  VIADD R0, R0, -UR4 ;  /* 0x8000000400007c36 */ /* 0x000fe20008000000 */
[----:B------:R-:W-:-:S04]  /*6fd0*/  SHF.R.S32.HI R5, RZ, 0x1f, R2 ;  /* 0x0000001fff057819 */ /* 0x000fc80000011402 */
[----:B------:R-:W-:Y:S02]  /*6fe0*/  SHF.R.S32.HI R3, RZ, 0x1f, R0 ;  /* 0x0000001fff037819 */ /* 0x000fe40000011400 */
[----:B------:R-:W-:Y:S02]  /*6ff0*/  LEA.HI R4, R5, R2, RZ, 0x6 ;  /* 0x0000000205047211 */ /* 0x000fe400078f30ff */
[----:B------:R-:W-:Y:S02]  /*7000*/  LEA.HI R3, R3, R0, RZ, 0x6 ;  /* 0x0000000003037211 */ /* 0x000fe400078f30ff */
[----:B------:R-:W-:Y:S02]  /*7010*/  SHF.R.S32.HI R4, RZ, 0x6, R4 ;  /* 0x00000006ff047819 */ /* 0x000fe40000011404 */
[----:B------:R-:W-:-:S04]  /*7020*/  SHF.R.S32.HI R3, RZ, 0x6, R3 ;  /* 0x00000006ff037819 */ /* 0x000fc80000011403 */
[----:B------:R-:W-:-:S04]  /*7030*/  VIMNMX R5, RZ, R3, !PT ;  /* 0x00000003ff057248 */ /* 0x000fc80007fe0100 */
[----:B------:R-:W-:-:S13]  /*7040*/  ISETP.GT.AND P0, PT, R4, R5, PT ;  /* 0x000000050400720c */ /* 0x000fda0003f04270 */
[----:B------:R-:W-:Y:S05]  /*7050*/  @!P0 BRA `(.L_x_2612) ;  /* 0x0000002000508947 */ /* 0x000fea0003800000 */
[----:B------:R-:W1:Y:S01]  /*7060*/  LDC.64 R8, c[0x0][0x718] ;  /* 0x0001c600ff087b82 */ /* 0x000e620000000a00 */
[----:B------:R-:W-:Y:S01]  /*7070*/  IMAD.U32 R3, RZ, RZ, UR28 ;  /* 0x0000001cff037e24 */ /* 0x000fe2000f8e00ff */
[----:B------:R-:W-:Y:S01]  /*7080*/  ULDC UR4, c[0x0][0x2e8] ;  /* 0x0000ba0000047ab9 */ /* 0x000fe20000000800 */
[----:B------:R-:W-:Y:S01]  /*7090*/  ELECT P0, URZ, PT ;  /* 0x00000000003f782f */ /* 0x000fe20003800000 */
[----:B------:R-:W-:Y:S01]  /*70a0*/  BSSY B1, `(.L_x_2612) ;  /* 0x000020f000017945 */ /* 0x000fe20003800000 */
[----:B------:R-:W-:Y:S01]  /*70b0*/  UISETP.NE.AND UP0, UPT, UR4, 0x1, UPT ;  /* 0x000000010400788c */ /* 0x000fe2000bf05270 */
[----:B------:R-:W-:Y:S01]  /*70c0*/  SHF.R.S32.HI R3, RZ, 0x1f, R3 ;  /* 0x0000001fff037819 */ /* 0x000fe20000011403 */
[----:B------:R-:W-:Y:S01]  /*70d0*/  UMOV UR36, UR28 ;  /* 0x0000001c00247c82 */ /* 0x000fe20008000000 */
[----:B------:R-:W2:Y:S01]  /*70e0*/  LDC.64 R6, c[0x0][0x730] ;  /* 0x0001cc00ff067b82 */ /* 0x000ea20000000a00 */
[----:B------:R-:W-:-:S07]  /*70f0*/  IMAD.MOV.U32 R23, RZ, RZ, RZ ;  /* 0x000000ffff177224 */ /* 0x000fce00078e00ff */
[----:B------:R-:W3:Y:S01]  /*7100*/  LDC.64 R10, c[0x0][0x720] ;  /* 0x0001c800ff0a7b82 */ /* 0x000ee20000000a00 */
[----:B------:R-:W-:Y:S01]  /*7110*/  @UP0 ULDC UR4, c[0x0][0x2ec] ;  /* 0x0000bb0000040ab9 */ /* 0x000fe20000000800 */
[----:B------:R-:W-:Y:S01]  /*7120*/  @UP0 ULDC UR6, c[0x0][0x2f0] ;  /* 0x0000bc0000060ab9 */ /* 0x000fe20000000800 */
[----:B------:R-:W-:-:S04]  /*7130*/  UIMAD.WIDE.U32 UR4, UR28, UR4, URZ ;  /* 0x000000041c0472a5 */ /* 0x000fc8000f8e003f */
[----:B------:R-:W-:Y:S01]  /*7140*/  @UP0 USHF.R.U32.HI UR36, URZ, UR6, UR5 ;  /* 0x000000063f240299 */ /* 0x000fe20008011605 */
[----:B-1----:R-:W-:-:S04]  /*7150*/  IMAD R0, R3, R8, RZ ;  /* 0x0000000803007224 */ /* 0x002fc800078e02ff */
[----:B------:R-:W-:Y:S02]  /*7160*/  IMAD R13, R9, UR28, R0 ;  /* 0x0000001c090d7c24 */ /* 0x000fe4000f8e0200 */
[----:B------:R-:W-:-:S04]  /*7170*/  IMAD.WIDE.U32 R8, R8, UR28, RZ ;  /* 0x0000001c08087c25 */ /* 0x000fc8000f8e00ff */
[----:B--2---:R-:W-:Y:S02]  /*7180*/  IMAD R12, R3, R6, RZ ;  /* 0x00000006030c7224 */ /* 0x004fe400078e02ff */
[----:B------:R-:W1:Y:S01]  /*7190*/  LDC.64 R2, c[0x0][0x738] ;  /* 0x0001ce00ff027b82 */ /* 0x000e620000000a00 */
[----:B------:R-:W-:Y:S02]  /*71a0*/  IMAD.U32 R0, RZ, RZ, UR29 ;  /* 0x0000001dff007e24 */ /* 0x000fe4000f8e00ff */
[----:B------:R-:W-:Y:S02]  /*71b0*/  IMAD.IADD R9, R9, 0x1, R13 ;  /* 0x0000000109097824 */ /* 0x000fe400078e020d */
[----:B------:R-:W-:Y:S01]  /*71c0*/  IMAD R15, R7, UR28, R12 ;  /* 0x0000001c070f7c24 */ /* 0x000fe2000f8e020c */
[----:B------:R-:W-:Y:S01]  /*71d0*/  SHF.R.S32.HI R13, RZ, 0x1f, R0 ;  /* 0x0000001fff0d7819 */ /* 0x000fe20000011400 */
[----:B------:R-:W-:-:S04]  /*71e0*/  IMAD.WIDE.U32 R6, R6, UR28, RZ ;  /* 0x0000001c06067c25 */ /* 0x000fc8000f8e00ff */
[----:B---3--:R-:W-:Y:S02]  /*71f0*/  IMAD R0, R13, R10, RZ ;  /* 0x0000000a0d007224 */ /* 0x008fe400078e02ff */
[----:B------:R-:W-:Y:S02]  /*7200*/  IMAD.IADD R7, R7, 0x1, R15 ;  /* 0x0000000107077824 */ /* 0x000fe400078e020f */
[----:B------:R-:W-:Y:S02]  /*7210*/  IMAD R11, R11, UR29, R0 ;  /* 0x0000001d0b0b7c24 */ /* 0x000fe4000f8e0200 */
[----:B------:R-:W-:-:S04]  /*7220*/  IMAD.WIDE.U32 R8, R10, UR29, R8 ;  /* 0x0000001d0a087c25 */ /* 0x000fc8000f8e0008 */
[----:B------:R-:W-:Y:S02]  /*7230*/  IMAD.MOV.U32 R10, RZ, RZ, 0x1 ;  /* 0x00000001ff0a7424 */ /* 0x000fe400078e00ff */
[----:B-1----:R-:W-:Y:S02]  /*7240*/  IMAD R0, R13, R2, RZ ;  /* 0x000000020d007224 */ /* 0x002fe400078e02ff */
[----:B------:R-:W-:-:S04]  /*7250*/  IMAD.WIDE.U32 R6, R2, UR29, R6 ;  /* 0x0000001d02067c25 */ /* 0x000fc8000f8e0006 */
[----:B------:R-:W-:Y:S01]  /*7260*/  IMAD R3, R3, UR29, R0 ;  /* 0x0000001d03037c24 */ /* 0x000fe2000f8e0200 */
[----:B------:R-:W-:Y:S06]  /*7270*/  @!P0 BRA `(.L_x_2613) ;  /* 0x0000001c00c48947 */ /* 0x000fec0003800000 */
[----:B------:R-:W1:Y:S01]  /*7280*/  S2R R13, SR_CgaCtaId ;  /* 0x00000000000d7919 */ /* 0x000e620000008800 */
[----:B------:R-:W-:Y:S01]  /*7290*/  MOV R12, 0x400 ;  /* 0x00000400000c7802 */ /* 0x000fe20000000f00 */
[----:B------:R-:W-:Y:S01]  /*72a0*/  IMAD.MOV.U32 R0, RZ, RZ, 0x1 ;  /* 0x00000001ff007424 */ /* 0x000fe200078e00ff */
[----:B------:R-:W2:Y:S02]  /*72b0*/  S2R R14, SR_TID.X ;  /* 0x00000000000e7919 */ /* 0x000ea40000002100 */
[----:B-1----:R-:W-:Y:S02]  /*72c0*/  LEA R12, R13, R12, 0x18 ;  /* 0x0000000c0d0c7211 */ /* 0x002fe400078ec0ff */
[----:B------:R-:W-:Y:S02]  /*72d0*/  SHF.L.U32 R13, R0, 0x1f, RZ ;  /* 0x0000001f000d7819 */ /* 0x000fe400000006ff */
[----:B--2---:R-:W-:Y:S01]  /*72e0*/  LOP3.LUT P0, RZ, R14, 0x7f, RZ, 0xc0, !PT ;  /* 0x0000007f0eff7812 */ /* 0x004fe2000780c0ff */
[----:B------:R-:W-:Y:S01]  /*72f0*/  IMAD.IADD R14, R9, 0x1, R11 ;  /* 0x00000001090e7824 */ /* 0x000fe200078e020b */
[----:B------:R-:W1:Y:S02]  /*7300*/  SYNCS.PHASECHK.TRANS64.TRYWAIT P1, [R12+URZ+0x36420], R13 ;  /* 0x0364200d0c0075a7 */ /* 0x000e64000802017f */
[----:B-1----:R-:W-:Y:S09]  /*7310*/  @!P1 BRA `(.L_x_2614) ;  /* 0x0000002000849947 */ /* 0x002ff20003800000 */
.L_x_2641:
        /* <DEDUP_REMOVED lines=9> */
.L_x_2615:
[----:B------:R-:W-:Y:S01]  /*73b0*/  R2UR UR27, R5 ;  /* 0x00000000051b72ca */ /* 0x000fe200000e0000 */
[----:B------:R-:W2:Y:S01]  /*73c0*/  LDC.64 R18, c[0x0][0x198] ;  /* 0x00006600ff127b82 */ /* 0x000ea20000000a00 */
[----:B------:R-:W-:Y:S01]  /*73d0*/  ULDC.64 UR4, c[0x0][0x700] ;  /* 0x0001c00000047ab9 */ /* 0x000fe20000000a00 */
[----:B------:R-:W-:Y:S01]  /*73e0*/  R2UR UR32, R12 ;  /* 0x000000000c2072ca */ /* 0x000fe200000e0000 */
[----:B------:R-:W-:Y:S01]  /*73f0*/  IMAD.U32 R11, RZ, RZ, UR4 ;  /* 0x00000004ff0b7e24 */ /* 0x000fe2000f8e00ff */
[----:B------:R-:W-:Y:S01]  /*7400*/  UMOV UR30, 0x0 ;  /* 0x00000000001e7882 */ /* 0x000fe20000000000 */
[----:B------:R-:W-:Y:S01]  /*7410*/  IMAD.U32 R0, RZ, RZ, UR5 ;  /* 0x00000005ff007e24 */ /* 0x000fe2000f8e00ff */
[----:B------:R-:W-:Y:S01]  /*7420*/  UMOV UR31, 0x14f00000 ;  /* 0x14f00000001f7882 */ /* 0x000fe20000000000 */
[----:B------:R-:W-:Y:S01]  /*7430*/  UMOV UR26, URZ ;  /* 0x0000003f001a7c82 */ /* 0x000fe20008000000 */
[----:B------:R-:W-:Y:S01]  /*7440*/  UMOV UR18, 0x40 ;  /* 0x0000004000127882 */ /* 0x000fe20000000000 */
[----:B------:R-:W-:Y:S01]  /*7450*/  UMOV UR20, UR28 ;  /* 0x0000001c00147c82 */ /* 0x000fe20008000000 */
[----:B------:R-:W-:Y:S01]  /*7460*/  UMOV UR21, UR29 ;  /* 0x0000001d00157c82 */ /* 0x000fe20008000000 */
[----:B------:R-:W-:Y:S01]  /*7470*/  UMOV UR10, 0x80 ;  /* 0x00000080000a7882 */ /* 0x000fe20000000000 */
[----:B------:R-:W-:Y:S01]  /*7480*/  USHF.L.U32 UR27, UR27, 0x6, URZ ;  /* 0x000000061b1b7899 */ /* 0x000fe2000800063f */
[----:B------:R-:W-:Y:S01]  /*7490*/  IMAD.MOV.U32 R17, RZ, RZ, 0x12000 ;  /* 0x00012000ff117424 */ /* 0x000fe200078e00ff */
[----:B------:R-:W-:Y:S01]  /*74a0*/  UMOV UR12, UR28 ;  /* 0x0000001c000c7c82 */ /* 0x000fe20008000000 */
[----:B------:R-:W-:Y:S01]  /*74b0*/  UIADD3 UR25, UR32, 0x36410, URZ ;  /* 0x0003641020197890 */ /* 0x000fe2000fffe03f */
[----:B------:R-:W-:Y:S01]  /*74c0*/  IMAD.MOV.U32 R23, RZ, RZ, 0x1 ;  /* 0x00000001ff177424 */ /* 0x000fe200078e00ff */
[----:B------:R-:W-:Y:S01]  /*74d0*/  UIADD3 UR24, UR32, 0x1e000, URZ ;  /* 0x0001e00020187890 */ /* 0x000fe2000fffe03f */
[----:B------:R-:W-:Y:S01]  /*74e0*/  IMAD.U32 R3, RZ, RZ, UR27 ;  /* 0x0000001bff037e24 */ /* 0x000fe2000f8e00ff */
[----:B------:R-:W-:Y:S01]  /*74f0*/  IADD3 R2, P1, R8, UR27, RZ ;  /* 0x0000001b08027c10 */ /* 0x000fe2000ff3e0ff */
[----:B------:R-:W-:-:S02]  /*7500*/  UIADD3 UR16, UR32, 0x20000, URZ ;  /* 0x0002000020107890 */ /* 0x000fc4000fffe03f */
[----:B------:R-:W-:Y:S01]  /*7510*/  UIADD3 UR8, UR32, 0x22000, URZ ;  /* 0x0002200020087890 */ /* 0x000fe2000fffe03f */
[----:B------:R-:W-:Y:S01]  /*7520*/  LEA.HI.X.SX32 R3, R3, R14, 0x1, P1 ;  /* 0x0000000e03037211 */ /* 0x000fe200008f0eff */
[----:B--2---:R-:W-:Y:S01]  /*7530*/  IMAD.MOV.U32 R20, RZ, RZ, R18 ;  /* 0x000000ffff147224 */ /* 0x004fe200078e0012 */
[C---:B------:R-:W-:Y:S01]  /*7540*/  LEA R10, P1, R2.reuse, R11, 0x2 ;  /* 0x0000000b020a7211 */ /* 0x040fe200078210ff */
[----:B------:R-:W-:Y:S01]  /*7550*/  IMAD.MOV.U32 R21, RZ, RZ, R19 ;  /* 0x000000ffff157224 */ /* 0x000fe200078e0013 */
[----:B------:R-:W-:Y:S02]  /*7560*/  UIADD3 UR40, UR32, 0x30000, URZ ;  /* 0x0003000020287890 */ /* 0x000fe4000fffe03f */
[----:B------:R-:W-:Y:S01]  /*7570*/  LEA.HI.X R2, R2, R0, R3, 0x2, P1 ;  /* 0x0000000002027211 */ /* 0x000fe200008f1403 */
[----:B------:R-:W-:Y:S01]  /*7580*/  UMOV UR17, UR25 ;  /* 0x0000001900117c82 */ /* 0x000fe20008000000 */
[----:B------:R-:W-:Y:S01]  /*7590*/  R2UR UR14, R10 ;  /* 0x000000000a0e72ca */ /* 0x000fe200000e0000 */
[----:B------:R-:W-:Y:S01]  /*75a0*/  UMOV UR19, UR27 ;  /* 0x0000001b00137c82 */ /* 0x000fe20008000000 */
[----:B------:R-:W-:Y:S01]  /*75b0*/  R2UR UR15, R2 ;  /* 0x00000000020f72ca */ /* 0x000fe200000e0000 */
[----:B------:R-:W-:Y:S01]  /*75c0*/  UMOV UR13, UR29 ;  /* 0x0000001d000d7c82 */ /* 0x000fe20008000000 */
[----:B------:R-:W-:Y:S01]  /*75d0*/  IADD3 R2, P1, R20, 0x2f0, RZ ;  /* 0x000002f014027810 */ /* 0x000fe20007f3e0ff */
[----:B------:R-:W-:Y:S01]  /*75e0*/  UMOV UR9, UR25 ;  /* 0x0000001900097c82 */ /* 0x000fe20008000000 */
[----:B------:R-:W-:Y:S01]  /*75f0*/  UMOV UR11, UR27 ;  /* 0x0000001b000b7c82 */ /* 0x000fe20008000000 */
[----:B------:R-:W-:Y:S01]  /*7600*/  UMOV UR33, 0x10 ;  /* 0x0000001000217882 */ /* 0x000fe20000000000 */
[----:B------:R-:W-:Y:S01]  /*7610*/  R2UR UR6, R2 ;  /* 0x00000000020672ca */ /* 0x000fe200000e0000 */
[----:B------:R-:W-:Y:S01]  /*7620*/  UMOV UR41, UR25 ;  /* 0x0000001900297c82 */ /* 0x000fe20008000000 */
[----:B------:R-:W-:Y:S01]  /*7630*/  IADD3 R2, P2, R20, 0x3f0, RZ ;  /* 0x000003f014027810 */ /* 0x000fe20007f5e0ff */
[----:B------:R-:W-:Y:S01]  /*7640*/  VIADD R10, R4, 0xffffffff ;  /* 0xffffffff040a7836 */ /* 0x000fe20000000000 */
[----:B------:R-:W-:-:S02]  /*7650*/  UIADD3 UR48, UR32, 0x3000, URZ ;  /* 0x0000300020307890 */ /* 0x000fc4000fffe03f */
[----:B------:R-:W-:Y:S01]  /*7660*/  R2UR UR4, R2 ;  /* 0x00000000020472ca */ /* 0x000fe200000e0000 */
[--C-:B------:R-:W-:Y:S01]  /*7670*/  IMAD.X R2, RZ, RZ, R21.reuse, P1 ;  /* 0x000000ffff027224 */ /* 0x100fe200008e0615 */
[----:B------:R-:W-:Y:S01]  /*7680*/  UMOV UR38, 0x0 ;  /* 0x0000000000267882 */ /* 0x000fe20000000000 */
[----:B------:R-:W-:Y:S01]  /*7690*/  UMOV UR39, 0x10000000 ;  /* 0x1000000000277882 */ /* 0x000fe20000000000 */
[----:B------:R-:W-:Y:S01]  /*76a0*/  UMOV UR37, UR29 ;  /* 0x0000001d00257c82 */ /* 0x000fe20008000000 */
[----:B------:R-:W-:Y:S01]  /*76b0*/  UMOV UR34, UR26 ;  /* 0x0000001a00227c82 */ /* 0x000fe20008000000 */
[----:B------:R-:W-:Y:S01]  /*76c0*/  R2UR UR7, R2 ;  /* 0x00000000020772ca */ /* 0x000fe200000e0000 */
[--C-:B------:R-:W-:Y:S01]  /*76d0*/  IMAD.X R2, RZ, RZ, R21.reuse, P2 ;  /* 0x000000ffff027224 */ /* 0x100fe200010e0615 */
[----:B------:R-:W-:Y:S01]  /*76e0*/  UMOV UR50, 0x40 ;  /* 0x0000004000327882 */ /* 0x000fe20000000000 */
[----:B------:R-:W-:Y:S01]  /*76f0*/  UMOV UR51, UR35 ;  /* 0x0000002300337c82 */ /* 0x000fe20008000000 */
[----:B------:R-:W-:Y:S01]  /*7700*/  UMOV UR52, UR36 ;  /* 0x0000002400347c82 */ /* 0x000fe20008000000 */
[----:B------:R-:W-:Y:S01]  /*7710*/  UMOV UR53, UR29 ;  /* 0x0000001d00357c82 */ /* 0x000fe20008000000 */
[----:B------:R-:W-:Y:S01]  /*7720*/  R2UR UR5, R2 ;  /* 0x00000000020572ca */ /* 0x000fe200000e0000 */
[----:B------:R-:W-:Y:S01]  /*7730*/  UMOV UR42, 0x80 ;  /* 0x00000080002a7882 */ /* 0x000fe20000000000 */
[----:B------:R-:W-:Y:S01]  /*7740*/  IADD3 R2, P1, R20, 0xf0, RZ ;  /* 0x000000f014027810 */ /* 0x000fe20007f3e0ff */
[----:B------:R-:W-:Y:S01]  /*7750*/  UMOV UR43, UR35 ;  /* 0x00000023002b7c82 */ /* 0x000fe20008000000 */
[----:B------:R-:W-:Y:S01]  /*7760*/  UMOV UR44, UR36 ;  /* 0x00000024002c7c82 */ /* 0x000fe20008000000 */
[----:B------:R-:W-:Y:S01]  /*7770*/  UMOV UR45, UR29 ;  /* 0x0000001d002d7c82 */ /* 0x000fe20008000000 */
[----:B------:R-:W-:Y:S01]  /*7780*/  R2UR UR22, R2 ;  /* 0x00000000021672ca */ /* 0x000fe200000e0000 */
[----:B------:R-:W-:Y:S01]  /*7790*/  IMAD.X R3, RZ, RZ, R21, P1 ;  /* 0x000000ffff037224 */ /* 0x000fe200008e0615 */
[----:B------:R-:W-:Y:S01]  /*77a0*/  ISETP.GE.AND P1, PT, R5, R10, PT ;  /* 0x0000000a0500720c */ /* 0x000fe20003f26270 */
[----:B------:R2:W-:Y:S03]  /*77b0*/  STL [R1+0x4], R10 ;  /* 0x0000040a01007387 */ /* 0x0005e60000100800 */
[----:B------:R-:W-:Y:S01]  /*77c0*/  R2UR UR23, R3 ;  /* 0x00000000031772ca */ /* 0x000fe200000e0000 */
[----:B--2---:R-:W-:-:S12]  /*77d0*/  IMAD.MOV.U32 R10, RZ, RZ, 0x1 ;  /* 0x00000001ff0a7424 */ /* 0x004fd800078e00ff */
[----:B------:R-:W-:Y:S01]  /*77e0*/  UTMALDG.4D [UR24], [UR22], desc[UR30] ;  /* 0x00001e18160075b4 */ /* 0x000fe20008019000 */
[----:B------:R2:W-:Y:S01]  /*77f0*/  UTMALDG.4D [UR16], [UR22], desc[UR30] ;  /* 0x00001e10160075b4 */ /* 0x0005e20008019000 */
[----:B------:R-:W-:Y:S01]  /*7800*/  UTMALDG.4D [UR8], [UR22], desc[UR30] ;  /* 0x00001e08160075b4 */ /* 0x000fe20008019000 */
[----:B------:R3:W-:Y:S01]  /*7810*/  UBLKCP.S.G [UR40], [UR14], UR33 ;  /* 0x000000280e0073ba */ /* 0x0007e20008000221 */
[----:B------:R4:W-:Y:S01]  /*7820*/  SYNCS.ARRIVE.TRANS64 RZ, [R12+URZ+0x36400], R17 ;  /* 0x036400110cff79a7 */ /* 0x0009e2000800003f */
[----:B--2---:R-:W-:Y:S01]  /*7830*/  UIADD3 UR16, UR32, 0x9000, URZ ;  /* 0x0000900020107890 */ /* 0x004fe2000fffe03f */
[----:B------:R-:W-:Y:S01]  /*7840*/  UMOV UR19, UR35 ;  /* 0x0000002300137c82 */ /* 0x000fe20008000000 */
[----:B------:R-:W-:Y:S01]  /*7850*/  UMOV UR20, UR36 ;  /* 0x0000002400147c82 */ /* 0x000fe20008000000 */
[----:B------:R-:W-:Y:S01]  /*7860*/  UMOV UR18, UR26 ;  /* 0x0000001a00127c82 */ /* 0x000fe20008000000 */
[----:B---3--:R-:W-:Y:S02]  /*7870*/  UIADD3 UR33, UR32, 0x36400, URZ ;  /* 0x0003640020217890 */ /* 0x008fe4000fffe03f */
[----:B------:R-:W-:-:S02]  /*7880*/  UIADD3 UR40, UR32, 0x6000, URZ ;  /* 0x0000600020287890 */ /* 0x000fc4000fffe03f */
[----:B------:R-:W-:Y:S01]  /*7890*/  UIADD3 UR8, UR32, 0xc000, URZ ;  /* 0x0000c00020087890 */ /* 0x000fe2000fffe03f */
[----:B------:R-:W-:Y:S02]  /*78a0*/  UMOV UR10, 0x40 ;  /* 0x00000040000a7882 */ /* 0x000fe40000000000 */
[----:B------:R-:W-:Y:S01]  /*78b0*/  UMOV UR49, UR33 ;  /* 0x0000002100317c82 */ /* 0x000fe20008000000 */
[----:B------:R-:W-:Y:S01]  /*78c0*/  UMOV UR41, UR33 ;  /* 0x0000002100297c82 */ /* 0x000fe20008000000 */
[----:B------:R2:W-:Y:S01]  /*78d0*/  UTMALDG.4D [UR32], [UR6], desc[UR38] ;  /* 0x00002620060075b4 */ /* 0x0005e20008019000 */
[----:B------:R-:W-:Y:S01]  /*78e0*/  UMOV UR17, UR33 ;  /* 0x0000002100117c82 */ /* 0x000fe20008000000 */
[----:B------:R-:W-:Y:S01]  /*78f0*/  UMOV UR11, UR35 ;  /* 0x00000023000b7c82 */ /* 0x000fe20008000000 */
[----:B------:R-:W-:Y:S01]  /*7900*/  UMOV UR12, UR36 ;  /* 0x00000024000c7c82 */ /* 0x000fe20008000000 */
[----:B------:R-:W-:Y:S01]  /*7910*/  UMOV UR9, UR33 ;  /* 0x0000002100097c82 */ /* 0x000fe20008000000 */
[----:B------:R4:W-:Y:S01]  /*7920*/  UTMALDG.4D [UR48], [UR6], desc[UR38] ;  /* 0x00002630060075b4 */ /* 0x0009e20008019000 */
[----:B------:R4:W-:Y:S01]  /*7930*/  UTMALDG.4D [UR40], [UR6], desc[UR38] ;  /* 0x00002628060075b4 */ /* 0x0009e20008019000 */
[----:B------:R4:W-:Y:S01]  /*7940*/  UTMALDG.4D [UR16], [UR4], desc[UR38] ;  /* 0x00002610040075b4 */ /* 0x0009e20008019000 */
[----:B--2---:R-:W-:Y:S01]  /*7950*/  UIADD3 UR32, UR32, 0xf000, URZ ;  /* 0x0000f00020207890 */ /* 0x004fe2000fffe03f */
[----:B------:R-:W-:Y:S01]  /*7960*/  UMOV UR34, 0x80 ;  /* 0x0000008000227882 */ /* 0x000fe20000000000 */
[----:B------:R4:W-:Y:S07]  /*7970*/  UTMALDG.4D [UR8], [UR4], desc[UR38] ;  /* 0x00002608040075b4 */ /* 0x0009ee0008019000 */
[----:B------:R4:W-:Y:S02]  /*7980*/  UTMALDG.4D [UR32], [UR4], desc[UR38] ;  /* 0x00002620040075b4 */ /* 0x0009e40008019000 */
[----:B----4-:R-:W-:Y:S05]  /*7990*/  @P1 BRA `(.L_x_2616) ;  /* 0x0000001400201947 */ /* 0x010fea0003800000 */
[-C--:B------:R-:W-:Y:S01]  /*79a0*/  LOP3.LUT R17, RZ, R5.reuse, RZ, 0x33, !PT ;  /* 0x00000005ff117212 */ /* 0x080fe200078e33ff */
[C---:B------:R-:W-:Y:S02]  /*79b0*/  VIADD R10, R4.reuse, 0xfffffffe ;  /* 0xfffffffe040a7836 */ /* 0x040fe40000000000 */
[----:B------:R-:W-:Y:S02]  /*79c0*/  IMAD.MOV.U32 R23, RZ, RZ, 0x1 ;  /* 0x00000001ff177424 */ /* 0x000fe400078e00ff */
[----:B------:R-:W-:Y:S01]  /*79d0*/  IMAD.IADD R17, R4, 0x1, R17 ;  /* 0x0000000104117824 */ /* 0x000fe200078e0211 */
[----:B------:R-:W-:Y:S01]  /*79e0*/  ISETP.NE.AND P1, PT, R10, R5, PT ;  /* 0x000000050a00720c */ /* 0x000fe20003f25270 */
[----:B------:R-:W-:Y:S02]  /*79f0*/  IMAD.MOV.U32 R24, RZ, RZ, R5 ;  /* 0x000000ffff187224 */ /* 0x000fe400078e0005 */
[----:B------:R-:W-:Y:S01]  /*7a00*/  IMAD.MOV.U32 R16, RZ, RZ, 0x1 ;  /* 0x00000001ff107424 */ /* 0x000fe200078e00ff */
[----:B------:R-:W-:-:S05]  /*7a10*/  LOP3.LUT R4, R17, 0x1, RZ, 0xc0, !PT ;  /* 0x0000000111047812 */ /* 0x000fca00078ec0ff */
[----:B------:R2:W-:Y:S04]  /*7a20*/  STL [R1], R4 ;  /* 0x0000000401007387 */ /* 0x0005e80000100800 */
[----:B------:R-:W-:Y:S05]  /*7a30*/  @!P1 BRA `(.L_x_2617) ;  /* 0x0000000c005c9947 */ /* 0x000fea0003800000 */
[----:B------:R-:W-:Y:S02]  /*7a40*/  IMAD.IADD R25, R17, 0x1, -R4 ;  /* 0x0000000111197824 */ /* 0x000fe400078e0a04 */
[----:B------:R-:W-:Y:S02]  /*7a50*/  IMAD.MOV.U32 R24, RZ, RZ, R5 ;  /* 0x000000ffff187224 */ /* 0x000fe400078e0005 */
[----:B------:R-:W-:-:S07]  /*7a60*/  IMAD.MOV.U32 R16, RZ, RZ, 0x1 ;  /* 0x00000001ff107424 */ /* 0x000fce00078e00ff */
.L_x_2626:
[----:B-1----:R-:W-:-:S05]  /*7a70*/  IMAD.MOV.U32 R13, RZ, RZ, 0x1 ;  /* 0x00000001ff0d7424 */ /* 0x002fca00078e00ff */
[----:B------:R-:W-:-:S04]  /*7a80*/  SHF.L.U32 R13, R13, 0x1f, RZ ;  /* 0x0000001f0d0d7819 */ /* 0x000fc800000006ff */
[----:B------:R-:W1:Y:S02]  /*7a90*/  SYNCS.PHASECHK.TRANS64.TRYWAIT P1, [R12+URZ+0x36438], R13 ;  /* 0x0364380d0c0075a7 */ /* 0x000e64000802017f */
[----:B-1----:R-:W-:Y:S05]  /*7aa0*/  @!P1 BRA `(.L_x_2618) ;  /* 0x0000001800b49947 */ /* 0x002fea0003800000 */
.L_x_2642:
[----:B------:R-:W-:Y:S05]  /*7ab0*/  @P0 BRA `(.L_x_2619) ;  /* 0x00000000001c0947 */ /* 0x000fea0003800000 */
[----:B------:R-:W3:Y:S01]  /*7ac0*/  S2R R0, SR_TID.X ;  /* 0x0000000000007919 */ /* 0x000ee20000002100 */
[----:B------:R-:W-:-:S04]  /*7ad0*/  IMAD.MOV.U32 R3, RZ, RZ, 0x6100 ;  /* 0x00006100ff037424 */ /* 0x000fc800078e00ff */
[----:B------:R4:W-:Y:S01]  /*7ae0*/  SYNCS.ARRIVE.TRANS64 RZ, [R12+URZ+0x36430], R3 ;  /* 0x036430030cff79a7 */ /* 0x0009e2000800003f */
[----:B---3--:R-:W-:-:S04]  /*7af0*/  LOP3.LUT R0, R0, 0x1f, RZ, 0xc0, !PT ;  /* 0x0000001f00007812 */ /* 0x008fc800078ec0ff */
[----:B------:R-:W-:-:S13]  /*7b00*/  ISETP.NE.AND P1, PT, R0, RZ, PT ;  /* 0x000000ff0000720c */ /* 0x000fda0003f25270 */
[----:B----4-:R-:W-:Y:S05]  /*7b10*/  @!P1 BRA `(.L_x_2619) ;  /* 0x0000000000049947 */ /* 0x010fea0003800000 */
[----:B------:R-:W-:Y:S01]  /*7b20*/  BPT.TRAP 0x1 ;  /* 0x000000040000795c */ /* 0x000fe20000300000 */
.L_x_2619:
[----:B------:R-:W3:Y:S01]  /*7b30*/  LDC.64 R18, c[0x0][0x728] ;  /* 0x0001ca00ff127b82 */ /* 0x000ee20000000a00 */
[----:B------:R-:W-:Y:S01]  /*7b40*/  IMAD.SHL.U32 R22, R24, 0x40, RZ ;  /* 0x0000004018167824 */ /* 0x000fe200078e00ff */
[----:B------:R-:W-:Y:S01]  /*7b50*/  UMOV UR6, 0x0 ;  /* 0x0000000000067882 */ /* 0x000fe20000000000 */
[C---:B------:R-:W-:Y:S01]  /*7b60*/  VIADD R26, R12.reuse, 0x36430 ;  /* 0x000364300c1a7836 */ /* 0x040fe20000000000 */
[----:B------:R-:W-:Y:S01]  /*7b70*/  UMOV UR7, 0x14f00000 ;  /* 0x14f0000000077882 */ /* 0x000fe20000000000 */
[----:B------:R-:W-:Y:S01]  /*7b80*/  VIADD R27, R12, 0x2a000 ;  /* 0x0002a0000c1b7836 */ /* 0x000fe20000000000 */
[----:B------:R-:W-:Y:S01]  /*7b90*/  IADD3 R0, P1, R22, R6, RZ ;  /* 0x0000000616007210 */ /* 0x000fe20007f3e0ff */
[C---:B------:R-:W-:Y:S01]  /*7ba0*/  VIADD R28, R12.reuse, 0x2c000 ;  /* 0x0002c0000c1c7836 */ /* 0x040fe20000000000 */
[----:B--2---:R-:W2:Y:S01]  /*7bb0*/  LDC.64 R4, c[0x0][0x198] ;  /* 0x00006600ff047b82 */ /* 0x004ea20000000a00 */
[----:B------:R-:W-:Y:S01]  /*7bc0*/  VIADD R29, R12, 0x2e000 ;  /* 0x0002e0000c1d7836 */ /* 0x000fe20000000000 */
        /* <DEDUP_REMOVED lines=38> */
.L_x_2643:
[----:B------:R-:W-:Y:S05]  /*7e30*/  @P0 BRA `(.L_x_2621) ;  /* 0x00000000001c0947 */ /* 0x000fea0003800000 */
[----:B------:R-:W3:Y:S01]  /*7e40*/  S2R R2, SR_TID.X ;  /* 0x0000000000027919 */ /* 0x000ee20000002100 */
[----:B--2---:R-:W-:-:S04]  /*7e50*/  IMAD.MOV.U32 R0, RZ, RZ, 0x6100 ;  /* 0x00006100ff007424 */ /* 0x004fc800078e00ff */
[----:B------:R4:W-:Y:S01]  /*7e60*/  SYNCS.ARRIVE.TRANS64 RZ, [R12+URZ+0x36418], R0 ;  /* 0x036418000cff79a7 */ /* 0x0009e2000800003f */
[----:B---3--:R-:W-:-:S04]  /*7e70*/  LOP3.LUT R2, R2, 0x1f, RZ, 0xc0, !PT ;  /* 0x0000001f02027812 */ /* 0x008fc800078ec0ff */
[----:B------:R-:W-:-:S13]  /*7e80*/  ISETP.NE.AND P1, PT, R2, RZ, PT ;  /* 0x000000ff0200720c */ /* 0x000fda0003f25270 */
[----:B----4-:R-:W-:Y:S05]  /*7e90*/  @!P1 BRA `(.L_x_2621) ;  /* 0x0000000000049947 */ /* 0x010fea0003800000 */
[----:B------:R-:W-:Y:S01]  /*7ea0*/  BPT.TRAP 0x1 ;  /* 0x000000040000795c */ /* 0x000fe20000300000 */
.L_x_2621:
[----:B------:R-:W-:Y:S01]  /*7eb0*/  VIADD R22, R22, 0x40 ;  /* 0x0000004016167836 */ /* 0x000fe20000000000 */
[----:B------:R-:W-:Y:S01]  /*7ec0*/  ULDC.64 UR4, c[0x0][0x700] ;  /* 0x0001c00000047ab9 */ /* 0x000fe20000000a00 */
[----:B------:R-:W-:Y:S01]  /*7ed0*/  R2UR UR14, R12 ;  /* 0x000000000c0e72ca */ /* 0x000fe200000e0000 */
[----:B------:R-:W-:Y:S01]  /*7ee0*/  IMAD.U32 R11, RZ, RZ, UR4 ;  /* 0x00000004ff0b7e24 */ /* 0x000fe2000f8e00ff */
[----:B------:R3:W-:Y:S01]  /*7ef0*/  STL [R1+0xc], R4 ;  /* 0x00000c0401007387 */ /* 0x0007e20000100800 */
[----:B------:R-:W-:Y:S01]  /*7f00*/  IADD3 R2, P1, R22, R8, RZ ;  /* 0x0000000816027210 */ /* 0x000fe20007f3e0ff */
[----:B------:R-:W-:Y:S01]  /*7f10*/  UMOV UR6, 0x0 ;  /* 0x0000000000067882 */ /* 0x000fe20000000000 */
[----:B------:R-:W-:Y:S01]  /*7f20*/  SHF.R.S32.HI R10, RZ, 0x1f, R22 ;  /* 0x0000001fff0a7819 */ /* 0x000fe20000011416 */
[----:B------:R-:W-:Y:S01]  /*7f30*/  UMOV UR7, 0x14f00000 ;  /* 0x14f0000000077882 */ /* 0x000fe20000000000 */
[----:B--2---:R-:W-:Y:S01]  /*7f40*/  LEA R0, P2, R2, R11, 0x2 ;  /* 0x0000000b02007211 */ /* 0x004fe200078410ff */
[----:B------:R-:W-:Y:S01]  /*7f50*/  UMOV UR18, URZ ;  /* 0x0000003f00127c82 */ /* 0x000fe20008000000 */
[----:B------:R-:W-:Y:S01]  /*7f60*/  R2UR UR19, R22 ;  /* 0x00000000161372ca */ /* 0x000fe200000e0000 */
[----:B------:R-:W-:Y:S01]  /*7f70*/  IMAD.X R3, R10, 0x1, R14, P1 ;  /* 0x000000010a037824 */ /* 0x000fe200008e060e */
[----:B------:R-:W-:Y:S01]  /*7f80*/  R2UR UR30, R0 ;  /* 0x00000000001e72ca */ /* 0x000fe200000e0000 */
[----:B------:R-:W-:Y:S01]  /*7f90*/  IMAD.U32 R0, RZ, RZ, UR5 ;  /* 0x00000005ff007e24 */ /* 0x000fe2000f8e00ff */
[----:B------:R-:W-:Y:S01]  /*7fa0*/  UIADD3 UR17, UR14, 0x36418, URZ ;  /* 0x000364180e117890 */ /* 0x000fe2000fffe03f */
[----:B---3--:R-:W-:Y:S01]  /*7fb0*/  SHF.L.U32 R4, RZ, 0x1f, RZ ;  /* 0x0000001fff047819 */ /* 0x008fe200000006ff */
        /* <DEDUP_REMOVED lines=27> */
[----:B---3--:R2:W5:Y:S02]  /*8170*/  LDL.LU R4, [R1+0xc] ;  /* 0x00000c0001047983 */ /* 0x0085640000300800 */
[----:B--2-4-:R-:W-:Y:S05]  /*8180*/  @!P1 BRA `(.L_x_2622) ;  /* 0x0000001400249947 */ /* 0x014fea0003800000 */
.L_x_2644:
[----:B------:R-:W-:Y:S05]  /*8190*/  @P0 BRA `(.L_x_2623) ;  /* 0x00000000002c0947 */ /* 0x000fea0003800000 */
[----:B------:R2:W-:Y:S04]  /*81a0*/  STL [R1+0x10], R2 ;  /* 0x0000100201007387 */ /* 0x0005e80000100800 */
[----:B-----5:R3:W-:Y:S01]  /*81b0*/  STL [R1+0xc], R0 ;  /* 0x00000c0001007387 */ /* 0x0207e20000100800 */
[----:B--2---:R-:W3:Y:S02]  /*81c0*/  S2R R2, SR_TID.X ;  /* 0x0000000000027919 */ /* 0x004ee40000002100 */
[----:B---3--:R-:W-:Y:S01]  /*81d0*/  LOP3.LUT R0, R2, 0x1f, RZ, 0xc0, !PT ;  /* 0x0000001f02007812 */ /* 0x008fe200078ec0ff */
[----:B------:R-:W-:-:S03]  /*81e0*/  IMAD.MOV.U32 R2, RZ, RZ, 0x6100 ;  /* 0x00006100ff027424 */ /* 0x000fc600078e00ff */
[----:B------:R-:W-:Y:S01]  /*81f0*/  ISETP.NE.AND P1, PT, R0, RZ, PT ;  /* 0x000000ff0000720c */ /* 0x000fe20003f25270 */
[----:B------:R2:W-:Y:S02]  /*8200*/  SYNCS.ARRIVE.TRANS64 RZ, [R12+URZ+0x36430], R2 ;  /* 0x036430020cff79a7 */ /* 0x0005e4000800003f */
[----:B--2---:R2:W5:Y:S04]  /*8210*/  LDL.LU R2, [R1+0x10] ;  /* 0x0000100001027983 */ /* 0x0045680000300800 */
[----:B------:R2:W5:Y:S06]  /*8220*/  LDL.LU R0, [R1+0xc] ;  /* 0x00000c0001007983 */ /* 0x00056c0000300800 */
[----:B------:R-:W-:Y:S05]  /*8230*/  @!P1 BRA `(.L_x_2623) ;  /* 0x0000000000049947 */ /* 0x000fea0003800000 */
[----:B------:R-:W-:Y:S01]  /*8240*/  BPT.TRAP 0x1 ;  /* 0x000000040000795c */ /* 0x000fe20000300000 */
.L_x_2623:
        /* <DEDUP_REMOVED lines=10> */
[----:B-----5:R-:W-:Y:S01]  /*82f0*/  R2UR UR4, R4 ;  /* 0x00000000040472ca */ /* 0x020fe200000e0000 */
        /* <DEDUP_REMOVED lines=26> */
.L_x_2646:
[----:B------:R-:W-:Y:S05]  /*84a0*/  @P0 BRA `(.L_x_2625) ;  /* 0x00000000001c0947 */ /* 0x000fea0003800000 */
[----:B------:R-:W4:Y:S01]  /*84b0*/  S2R R4, SR_TID.X ;  /* 0x0000000000047919 */ /* 0x000f220000002100 */
[----:B---3--:R-:W-:-:S04]  /*84c0*/  IMAD.MOV.U32 R5, RZ, RZ, 0x6100 ;  /* 0x00006100ff057424 */ /* 0x008fc800078e00ff */
[----:B------:R3:W-:Y:S01]  /*84d0*/  SYNCS.ARRIVE.TRANS64 RZ, [R12+URZ+0x36410], R5 ;  /* 0x036410050cff79a7 */ /* 0x0007e2000800003f */
[----:B----4-:R-:W-:-:S04]  /*84e0*/  LOP3.LUT R4, R4, 0x1f, RZ, 0xc0, !PT ;  /* 0x0000001f04047812 */ /* 0x010fc800078ec0ff */
[----:B------:R-:W-:-:S13]  /*84f0*/  ISETP.NE.AND P1, PT, R4, RZ, PT ;  /* 0x000000ff0400720c */ /* 0x000fda0003f25270 */
[----:B---3--:R-:W-:Y:S05]  /*8500*/  @!P1 BRA `(.L_x_2625) ;  /* 0x0000000000049947 */ /* 0x008fea0003800000 */
[----:B------:R-:W-:Y:S01]  /*8510*/  BPT.TRAP 0x1 ;  /* 0x000000040000795c */ /* 0x000fe20000300000 */
.L_x_2625:
        /* <DEDUP_REMOVED lines=18> */
[----:B------:R-:W-:Y:S02]  /*8640*/  UIADD3 UR8, UR22, 0x20000, URZ ;  /* 0x0002000016087890 */ /* 0x000fe4000fffe03f */
[----:B------:R-:W-:Y:S01]  /*8650*/  IADD3 R4, P1, R8, UR19, RZ ;  /* 0x0000001308047c10 */ /* 0x000fe2000ff3e0ff */
[----:B------:R-:W-:Y:S02]  /*8660*/  UIADD3 UR24, UR22, 0x22000, URZ ;  /* 0x0002200016187890 */ /* 0x000fe4000fffe03f */
[----:B------:R-:W-:Y:S01]  /*8670*/  UIADD3 UR22, UR22, 0x30000, URZ ;  /* 0x0003000016167890 */ /* 0x000fe2000fffe03f */
[----:B---3--:R-:W-:Y:S01]  /*8680*/  LEA R5, P2, R4, R11, 0x2 ;  /* 0x0000000b04057211 */ /* 0x008fe200078410ff */
[----:B------:R-:W-:Y:S01]  /*8690*/  UMOV UR9, UR17 ;  /* 0x0000001100097c82 */ /* 0x000fe20008000000 */
[----:B------:R-:W-:Y:S01]  /*86a0*/  UMOV UR11, UR19 ;  /* 0x00000013000b7c82 */ /* 0x000fe20008000000 */
[----:B------:R-:W-:Y:S01]  /*86b0*/  UMOV UR26, 0x80 ;  /* 0x00000080001a7882 */ /* 0x000fe20000000000 */
[----:B------:R-:W-:Y:S01]  /*86c0*/  R2UR UR30, R5 ;  /* 0x00000000051e72ca */ /* 0x000fe200000e0000 */
[----:B------:R-:W-:Y:S01]  /*86d0*/  IMAD.U32 R5, RZ, RZ, UR19 ;  /* 0x00000013ff057e24 */ /* 0x000fe2000f8e00ff */
[----:B------:R-:W-:Y:S01]  /*86e0*/  UMOV UR25, UR17 ;  /* 0x0000001100197c82 */ /* 0x000fe20008000000 */
[----:B------:R3:W-:Y:S01]  /*86f0*/  UTMALDG.4D [UR16], [UR4], desc[UR6] ;  /* 0x00000610040075b4 */ /* 0x0007e20008019000 */
[----:B------:R-:W-:Y:S01]  /*8700*/  UMOV UR27, UR19 ;  /* 0x00000013001b7c82 */ /* 0x000fe20008000000 */
[----:B------:R-:W-:Y:S01]  /*8710*/  UMOV UR23, UR17 ;  /* 0x0000001100177c82 */ /* 0x000fe20008000000 */
[----:B------:R-:W-:Y:S01]  /*8720*/  LEA.HI.X.SX32 R5, R5, R14, 0x1, P1 ;  /* 0x0000000e05057211 */ /* 0x000fe200008f0eff */
[----:B------:R-:W-:Y:S01]  /*8730*/  UMOV UR15, 0x10 ;  /* 0x00000010000f7882 */ /* 0x000fe20000000000 */
[----:B------:R-:W-:-:S02]  /*8740*/  ISETP.NE.AND P1, PT, R25, RZ, PT ;  /* 0x000000ff1900720c */ /* 0x000fc40003f25270 */
[----:B------:R-:W-:Y:S01]  /*8750*/  LEA.HI.X R4, R4, R0, R5, 0x2, P2 ;  /* 0x0000000004047211 */ /* 0x000fe200010f1405 */
[----:B------:R3:W-:Y:S03]  /*8760*/  UTMALDG.4D [UR8], [UR4], desc[UR6] ;  /* 0x00000608040075b4 */ /* 0x0007e60008019000 */
[----:B------:R-:W-:Y:S01]  /*8770*/  R2UR UR31, R4 ;  /* 0x00000000041f72ca */ /* 0x000fe200000e0000 */
[----:B------:R3:W-:-:S12]  /*8780*/  UTMALDG.4D [UR24], [UR4], desc[UR6] ;  /* 0x00000618040075b4 */ /* 0x0007d80008019000 */
[----:B------:R3:W-:Y:S02]  /*8790*/  UBLKCP.S.G [UR22], [UR30], UR15 ;  /* 0x000000161e0073ba */ /* 0x0007e4000800020f */
[----:B---3--:R-:W-:Y:S05]  /*87a0*/  @P1 BRA `(.L_x_2626) ;  /* 0xfffffff000b01947 */ /* 0x008fea000383ffff */
.L_x_2617:
[----:B--2---:R-:W2:Y:S01]  /*87b0*/  LDL.LU R4, [R1] ;  /* 0x0000000001047983 */ /* 0x004ea20000300800 */
[----:B------:R-:W-:-:S03]  /*87c0*/  IMAD.MOV.U32 R10, RZ, RZ, 0x1 ;  /* 0x00000001ff0a7424 */ /* 0x000fc600078e00ff */
[----:B------:R3:W5:Y:S01]  /*87d0*/  LDL R5, [R1+0x4] ;  /* 0x0000040001057983 */ /* 0x0007620000100800 */
[----:B--2---:R-:W-:-:S13]  /*87e0*/  ISETP.NE.AND P1, PT, R4, RZ, PT ;  /* 0x000000ff0400720c */ /* 0x004fda0003f25270 */
[----:B---3--:R-:W-:Y:S05]  /*87f0*/  @!P1 BRA `(.L_x_2616) ;  /* 0x0000000400889947 */ /* 0x008fea0003800000 */
[----:B------:R-:W2:Y:S02]  /*8800*/  SYNCS.PHASECHK.TRANS64.TRYWAIT P1, [R12+URZ+0x36438], R13 ;  /* 0x0364380d0c0075a7 */ /* 0x000ea4000802017f */
[----:B--2---:R-:W-:Y:S05]  /*8810*/  @!P1 BRA `(.L_x_2627) ;  /* 0x0000000c00b89947 */ /* 0x004fea0003800000 */
.L_x_2647:
[----:B------:R-:W-:Y:S05]  /*8820*/  @P0 BRA `(.L_x_2628) ;  /* 0x00000000001c0947 */ /* 0x000fea0003800000 */
[----:B------:R-:W3:Y:S01]  /*8830*/  S2R R4, SR_TID.X ;  /* 0x0000000000047919 */ /* 0x000ee20000002100 */
[----:B-----5:R-:W-:-:S04]  /*8840*/  IMAD.MOV.U32 R5, RZ, RZ, 0x6100 ;  /* 0x00006100ff057424 */ /* 0x020fc800078e00ff */
[----:B------:R4:W-:Y:S01]  /*8850*/  SYNCS.ARRIVE.TRANS64 RZ, [R12+URZ+0x36430], R5 ;  /* 0x036430050cff79a7 */ /* 0x0009e2000800003f */
[----:B---3--:R-:W-:-:S04]  /*8860*/  LOP3.LUT R4, R4, 0x1f, RZ, 0xc0, !PT ;  /* 0x0000001f04047812 */ /* 0x008fc800078ec0ff */
[----:B------:R-:W-:-:S13]  /*8870*/  ISETP.NE.AND P1, PT, R4, RZ, PT ;  /* 0x000000ff0400720c */ /* 0x000fda0003f25270 */
[----:B----4-:R-:W-:Y:S05]  /*8880*/  @!P1 BRA `(.L_x_2628) ;  /* 0x0000000000049947 */ /* 0x010fea0003800000 */
[----:B------:R-:W-:Y:S01]  /*8890*/  BPT.TRAP 0x1 ;  /* 0x000000040000795c */ /* 0x000fe20000300000 */
.L_x_2628:
[----:B-----5:R-:W3:Y:S01]  /*88a0*/  LDC.64 R4, c[0x0][0x728] ;  /* 0x0001ca00ff047b82 */ /* 0x020ee20000000a00 */
        /* <DEDUP_REMOVED lines=19> */
[----:B---3--:R-:W-:Y:S01]  /*89e0*/  LEA R4, P2, R10, R4, 0x2 ;  /* 0x000000040a047211 */ /* 0x008fe200078410ff */
[----:B------:R-:W-:Y:S01]  /*89f0*/  UMOV UR9, UR17 ;  /* 0x0000001100097c82 */ /* 0x000fe20008000000 */
[----:B------:R-:W-:Y:S01]  /*8a00*/  UMOV UR11, UR19 ;  /* 0x00000013000b7c82 */ /* 0x000fe20008000000 */
[----:B------:R-:W-:Y:S01]  /*8a10*/  UMOV UR25, UR17 ;  /* 0x0000001100197c82 */ /* 0x000fe20008000000 */
[----:B------:R-:W-:Y:S01]  /*8a20*/  R2UR UR22, R4 ;  /* 0x00000000041672ca */ /* 0x000fe200000e0000 */
[----:B------:R-:W-:Y:S01]  /*8a30*/  UMOV UR27, UR19 ;  /* 0x00000013001b7c82 */ /* 0x000fe20008000000 */
[----:B------:R-:W-:Y:S01]  /*8a40*/  IADD3 R4, P1, R20, 0x1f0, RZ ;  /* 0x000001f014047810 */ /* 0x000fe20007f3e0ff */
[----:B------:R-:W-:Y:S01]  /*8a50*/  UMOV UR31, UR17 ;  /* 0x00000011001f7c82 */ /* 0x000fe20008000000 */
[----:B------:R-:W-:Y:S01]  /*8a60*/  LEA.HI.X R5, R10, R5, R13, 0x2, P2 ;  /* 0x000000050a057211 */ /* 0x000fe200010f140d */
        /* <DEDUP_REMOVED lines=10> */
[----:B------:R-:W2:Y:S02]  /*8b10*/  SYNCS.PHASECHK.TRANS64.TRYWAIT P1, [R12+URZ+0x36428], R5 ;  /* 0x036428050c0075a7 */ /* 0x000ea4000802017f */
[----:B-12---:R-:W-:Y:S05]  /*8b20*/  @!P1 BRA `(.L_x_2629) ;  /* 0x0000000c00089947 */ /* 0x006fea0003800000 */
.L_x_2648:
[----:B------:R-:W-:Y:S01]  /*8b30*/  IMAD.MOV.U32 R10, RZ, RZ, RZ ;  /* 0x000000ffff0a7224 */ /* 0x000fe200078e00ff */
[----:B------:R-:W-:Y:S06]  /*8b40*/  @P0 BRA `(.L_x_2630) ;  /* 0x00000000001c0947 */ /* 0x000fec0003800000 */
[----:B------:R-:W2:Y:S01]  /*8b50*/  S2R R4, SR_TID.X ;  /* 0x0000000000047919 */ /* 0x000ea20000002100 */
[----:B-1----:R-:W-:-:S04]  /*8b60*/  IMAD.MOV.U32 R5, RZ, RZ, 0x6100 ;  /* 0x00006100ff057424 */ /* 0x002fc800078e00ff */
[----:B------:R3:W-:Y:S01]  /*8b70*/  SYNCS.ARRIVE.TRANS64 RZ, [R12+URZ+0x36418], R5 ;  /* 0x036418050cff79a7 */ /* 0x0007e2000800003f */
[----:B--2---:R-:W-:-:S04]  /*8b80*/  LOP3.LUT R4, R4, 0x1f, RZ, 0xc0, !PT ;  /* 0x0000001f04047812 */ /* 0x004fc800078ec0ff */
[----:B------:R-:W-:-:S13]  /*8b90*/  ISETP.NE.AND P1, PT, R4, RZ, PT ;  /* 0x000000ff0400720c */ /* 0x000fda0003f25270 */
[----:B---3--:R-:W-:Y:S05]  /*8ba0*/  @!P1 BRA `(.L_x_2630) ;  /* 0x0000000000049947 */ /* 0x008fea0003800000 */
[----:B------:R-:W-:Y:S01]  /*8bb0*/  BPT.TRAP 0x1 ;  /* 0x000000040000795c */ /* 0x000fe20000300000 */
.L_x_2630:
[----:B-1----:R2:W5:Y:S01]  /*8bc0*/  LDL.LU R5, [R1+0x4] ;  /* 0x0000040001057983 */ /* 0x0025620000300800 */
        /* <DEDUP_REMOVED lines=14> */
[----:B------:R-:W-:-:S03]  /*8cb0*/  UMOV UR22, 0x10 ;  /* 0x0000001000167882 */ /* 0x000fc60000000000 */
[----:B------:R-:W-:Y:S02]  /*8cc0*/  UIADD3 UR16, UR14, 0x24000, URZ ;  /* 0x000240000e107890 */ /* 0x000fe4000fffe03f */
[----:B------:R-:W-:Y:S01]  /*8cd0*/  IMAD.U32 R3, RZ, RZ, UR19 ;  /* 0x00000013ff037e24 */ /* 0x000fe2000f8e00ff */
[----:B------:R-:W-:Y:S01]  /*8ce0*/  IADD3 R8, P1, R8, UR19, RZ ;  /* 0x0000001308087c10 */ /* 0x000fe2000ff3e0ff */
[----:B------:R-:W-:Y:S02]  /*8cf0*/  UIADD3 UR17, UR14, 0x36418, URZ ;  /* 0x000364180e117890 */ /* 0x000fe4000fffe03f */
[----:B------:R-:W-:Y:S01]  /*8d00*/  UIADD3 UR8, UR14, 0x26000, URZ ;  /* 0x000260000e087890 */ /* 0x000fe2000fffe03f */
[----:B------:R-:W-:Y:S01]  /*8d10*/  LEA.HI.X.SX32 R3, R3, R14, 0x1, P1 ;  /* 0x0000000e03037211 */ /* 0x000fe200008f0eff */
[----:B------:R-:W-:Y:S01]  /*8d20*/  UIADD3 UR24, UR14, 0x28000, URZ ;  /* 0x000280000e187890 */ /* 0x000fe2000fffe03f */
[----:B------:R-:W-:Y:S01]  /*8d30*/  LEA R11, P1, R8, R11, 0x2 ;  /* 0x0000000b080b7211 */ /* 0x000fe200078210ff */
[----:B------:R-:W-:Y:S01]  /*8d40*/  UIADD3 UR14, UR14, 0x30100, URZ ;  /* 0x000301000e0e7890 */ /* 0x000fe2000fffe03f */
[----:B------:R-:W-:-:S02]  /*8d50*/  UMOV UR9, UR17 ;  /* 0x0000001100097c82 */ /* 0x000fc40008000000 */
[----:B------:R-:W-:Y:S01]  /*8d60*/  LEA.HI.X R0, R8, R0, R3, 0x2, P1 ;  /* 0x0000000008007211 */ /* 0x000fe200008f1403 */
[----:B------:R-:W-:Y:S01]  /*8d70*/  UMOV UR11, UR19 ;  /* 0x00000013000b7c82 */ /* 0x000fe20008000000 */
[----:B------:R-:W-:Y:S01]  /*8d80*/  R2UR UR30, R11 ;  /* 0x000000000b1e72ca */ /* 0x000fe200000e0000 */
[----:B------:R2:W-:Y:S01]  /*8d90*/  UTMALDG.4D [UR16], [UR4], desc[UR6] ;  /* 0x00000610040075b4 */ /* 0x0005e20008019000 */
[----:B------:R-:W-:Y:S01]  /*8da0*/  R2UR UR31, R0 ;  /* 0x00000000001f72ca */ /* 0x000fe200000e0000 */
[----:B------:R-:W-:Y:S01]  /*8db0*/  UMOV UR25, UR17 ;  /* 0x0000001100197c82 */ /* 0x000fe20008000000 */
[----:B------:R-:W-:Y:S01]  /*8dc0*/  UMOV UR27, UR19 ;  /* 0x00000013001b7c82 */ /* 0x000fe20008000000 */
[----:B------:R-:W-:Y:S01]  /*8dd0*/  UMOV UR15, UR17 ;  /* 0x00000011000f7c82 */ /* 0x000fe20008000000 */
[----:B------:R2:W-:Y:S01]  /*8de0*/  UTMALDG.4D [UR8], [UR4], desc[UR6] ;  /* 0x00000608040075b4 */ /* 0x0005e20008019000 */
[----:B------:R2:W-:Y:S08]  /*8df0*/  UTMALDG.4D [UR24], [UR4], desc[UR6] ;  /* 0x00000618040075b4 */ /* 0x0005f00008019000 */
[----:B------:R2:W-:Y:S02]  /*8e00*/  UBLKCP.S.G [UR14], [UR30], UR22 ;  /* 0x0000000e1e0073ba */ /* 0x0005e40008000216 */
[----:B--2---:R-:W-:-:S07]  /*8e10*/  IMAD.MOV.U32 R23, RZ, RZ, 0x2 ;  /* 0x00000002ff177424 */ /* 0x004fce00078e00ff */
.L_x_2616:
[----:B------:R-:W-:-:S04]  /*8e20*/  SHF.L.U32 R3, R10, 0x1f, RZ ;  /* 0x0000001f0a037819 */ /* 0x000fc800000006ff */
[----:B------:R-:W2:Y:S02]  /*8e30*/  SYNCS.PHASECHK.TRANS64.TRYWAIT P1, [R12+URZ+0x36438], R3 ;  /* 0x036438030c0075a7 */ /* 0x000ea4000802017f */
[----:B--2---:R-:W-:Y:S05]  /*8e40*/  @!P1 BRA `(.L_x_2631) ;  /* 0x0000000800549947 */ /* 0x004fea0003800000 */
.L_x_2649:
[----:B------:R-:W-:Y:S05]  /*8e50*/  @P0 BRA `(.L_x_2632) ;  /* 0x0000000000180947 */ /* 0x000fea0003800000 */
[----:B------:R-:W3:Y:S01]  /*8e60*/  S2R R0, SR_TID.X ;  /* 0x0000000000007919 */ /* 0x000ee20000002100 */
[----:B--2---:R-:W-:-:S04]  /*8e70*/  IMAD.MOV.U32 R3, RZ, RZ, 0x6100 ;  /* 0x00006100ff037424 */ /* 0x004fc800078e00ff */
[----:B------:R4:W-:Y:S01]  /*8e80*/  SYNCS.ARRIVE.TRANS64 RZ, [R12+URZ+0x36430], R3 ;  /* 0x036430030cff79a7 */ /* 0x0009e2000800003f */
[----:B---3--:R-:W-:-:S13]  /*8e90*/  LOP3.LUT P0, RZ, R0, 0x1f, RZ, 0xc0, !PT ;  /* 0x0000001f00ff7812 */ /* 0x008fda000780c0ff */
[----:B----4-:R-:W-:Y:S05]  /*8ea0*/  @!P0 BRA `(.L_x_2632) ;  /* 0x0000000000048947 */ /* 0x010fea0003800000 */
[----:B------:R-:W-:Y:S01]  /*8eb0*/  BPT.TRAP 0x1 ;  /* 0x000000040000795c */ /* 0x000fe20000300000 */
.L_x_2632:
[----:B-----5:R-:W-:Y:S01]  /*8ec0*/  R2UR UR19, R5 ;  /* 0x00000000051372ca */ /* 0x020fe200000e0000 */
[----:B--2---:R-:W2:Y:S01]  /*8ed0*/  LDC.64 R2, c[0x0][0x728] ;  /* 0x0001ca00ff027b82 */ /* 0x004ea20000000a00 */
[----:B------:R-:W-:Y:S01]  /*8ee0*/  IADD3 R20, P1, R20, 0x1f0, RZ ;  /* 0x000001f014147810 */ /* 0x000fe20007f3e0ff */
[----:B------:R-:W-:Y:S01]  /*8ef0*/  UMOV UR6, 0x0 ;  /* 0x0000000000067882 */ /* 0x000fe20000000000 */
[----:B------:R-:W-:Y:S01]  /*8f00*/  R2UR UR24, R12 ;  /* 0x000000000c1872ca */ /* 0x000fe200000e0000 */
[----:B------:R-:W-:Y:S01]  /*8f10*/  UMOV UR7, 0x14f00000 ;  /* 0x14f0000000077882 */ /* 0x000fe20000000000 */
[----:B------:R-:W-:Y:S01]  /*8f20*/  R2UR UR4, R20 ;  /* 0x00000000140472ca */ /* 0x000fe200000e0000 */
[----:B------:R-:W-:Y:S01]  /*8f30*/  IMAD.X R21, RZ, RZ, R21, P1 ;  /* 0x000000ffff157224 */ /* 0x000fe200008e0615 */
[----:B------:R-:W-:Y:S01]  /*8f40*/  UMOV UR18, URZ ;  /* 0x0000003f00127c82 */ /* 0x000fe20008000000 */
[----:B------:R-:W-:Y:S01]  /*8f50*/  UMOV UR20, UR28 ;  /* 0x0000001c00147c82 */ /* 0x000fe20008000000 */
[----:B------:R-:W-:Y:S01]  /*8f60*/  UMOV UR21, UR29 ;  /* 0x0000001d00157c82 */ /* 0x000fe20008000000 */
[----:B------:R-:W-:Y:S01]  /*8f70*/  UMOV UR10, 0x40 ;  /* 0x00000040000a7882 */ /* 0x000fe20000000000 */
[----:B------:R-:W-:Y:S01]  /*8f80*/  R2UR UR5, R21 ;  /* 0x00000000150572ca */ /* 0x000fe200000e0000 */
[----:B------:R-:W-:Y:S01]  /*8f90*/  USHF.L.U32 UR19, UR19, 0x6, URZ ;  /* 0x0000000613137899 */ /* 0x000fe2000800063f */
[----:B------:R-:W-:Y:S01]  /*8fa0*/  LOP3.LUT R10, R10, 0x1, RZ, 0x3c, !PT ;  /* 0x000000010a0a7812 */ /* 0x000fe200078e3cff */
[----:B------:R-:W-:Y:S01]  /*8fb0*/  UMOV UR12, UR28 ;  /* 0x0000001c000c7c82 */ /* 0x000fe20008000000 */
[----:B------:R-:W-:Y:S01]  /*8fc0*/  UMOV UR13, UR29 ;  /* 0x0000001d000d7c82 */ /* 0x000fe20008000000 */
[----:B------:R-:W-:-:S02]  /*8fd0*/  UIADD3 UR17, UR24, 0x36430, URZ ;  /* 0x0003643018117890 */ /* 0x000fc4000fffe03f */
[----:B------:R-:W-:Y:S01]  /*8fe0*/  IMAD.U32 R0, RZ, RZ, UR19 ;  /* 0x00000013ff007e24 */ /* 0x000fe2000f8e00ff */
[----:B------:R-:W-:Y:S01]  /*8ff0*/  IADD3 R6, P0, R6, UR19, RZ ;  /* 0x0000001306067c10 */ /* 0x000fe2000ff1e0ff */
[----:B------:R-:W-:Y:S02]  /*9000*/  UIADD3 UR16, UR24, 0x2a000, URZ ;  /* 0x0002a00018107890 */ /* 0x000fe4000fffe03f */
[----:B------:R-:W-:Y:S01]  /*9010*/  UIADD3 UR30, UR24, 0x30200, URZ ;  /* 0x00030200181e7890 */ /* 0x000fe2000fffe03f */
[----:B------:R-:W-:Y:S01]  /*9020*/  LEA.HI.X.SX32 R15, R0, R15, 0x1, P0 ;  /* 0x0000000f000f7211 */ /* 0x000fe200000f0eff */
[----:B------:R-:W-:Y:S01]  /*9030*/  UIADD3 UR8, UR24, 0x2c000, URZ ;  /* 0x0002c00018087890 */ /* 0x000fe2000fffe03f */
[C---:B--2---:R-:W-:Y:S01]  /*9040*/  LEA R2, P0, R6.reuse, R2, 0x2 ;  /* 0x0000000206027211 */ /* 0x044fe200078010ff */
[----:B------:R-:W-:Y:S01]  /*9050*/  UIADD3 UR24, UR24, 0x2e000, URZ ;  /* 0x0002e00018187890 */ /* 0x000fe2000fffe03f */
[----:B------:R-:W-:Y:S02]  /*9060*/  UMOV UR9, UR17 ;  /* 0x0000001100097c82 */ /* 0x000fe40008000000 */
[----:B------:R-:W-:Y:S01]  /*9070*/  LEA.HI.X R3, R6, R3, R15, 0x2, P0 ;  /* 0x0000000306037211 */ /* 0x000fe200000f140f */
[----:B------:R-:W-:Y:S01]  /*9080*/  UMOV UR11, UR19 ;  /* 0x00000013000b7c82 */ /* 0x000fe20008000000 */
[----:B------:R-:W-:Y:S01]  /*9090*/  R2UR UR22, R2 ;  /* 0x00000000021672ca */ /* 0x000fe200000e0000 */
[----:B------:R-:W-:Y:S01]  /*90a0*/  UMOV UR26, 0x80 ;  /* 0x00000080001a7882 */ /* 0x000fe20000000000 */
        /* <DEDUP_REMOVED lines=13> */
[----:B--2---:R-:W-:-:S03]  /*9180*/  NOP ;  /* 0x0000000000007918 */ /* 0x004fc60000000000 */
.L_x_2613:
[----:B------:R-:W-:Y:S05]  /*9190*/  BSYNC B1 ;  /* 0x0000000000017941 */ /* 0x000fea0003800000 */
.L_x_2612:
[----:B------:R-:W-:-:S03]  /*91a0*/  UMOV UR4, 0xffffffff ;  /* 0xffffffff00047882 */ /* 0x000fc60000000000 */
[----:B------:R-:W-:Y:S05]  /*91b0*/  BRA.DIV UR4, `(.L_x_2633) ;  /* 0x00000006048c7947 */ /* 0x000fea000b800000 */
[----:B------:R-:W-:-:S13]  /*91c0*/  ELECT P6, URZ, PT ;  /* 0x00000000003f782f */ /* 0x000fda00038c0000 */
.L_x_2652:
[----:B------:R-:W-:Y:S05]  /*91d0*/  @!P6 BRA `(.L_x_2574) ;  /* 0x000000000074e947 */ /* 0x000fea0003800000 */
[----:B------:R-:W2:Y:S02]  /*91e0*/  LDL.LU R0, [R1+0x8] ;  /* 0x0000080001007983 */ /* 0x000ea40000300800 */
[----:B--2---:R-:W-:-:S04]  /*91f0*/  LOP3.LUT R0, R0, 0x2, RZ, 0xfc, !PT ;  /* 0x0000000200007812 */ /* 0x004fc800078efcff */
[----:B------:R-:W-:-:S13]  /*9200*/  ISETP.NE.AND P2, PT, R0, 0x3, PT ;  /* 0x000000030000780c */ /* 0x000fda0003f45270 */
[----:B------:R-:W-:Y:S05]  /*9210*/  @!P2 BRA `(.L_x_2634) ;  /* 0x000000000004a947 */ /* 0x000fea0003800000 */
[----:B------:R-:W-:Y:S01]  /*9220*/  BPT.TRAP 0x1 ;  /* 0x000000040000795c */ /* 0x000fe20000300000 */
.L_x_2634:
[----:B------:R-:W2:Y:S01]  /*9230*/  S2R R3, SR_CgaCtaId ;  /* 0x0000000000037919 */ /* 0x000ea20000008800 */
[----:B------:R-:W-:Y:S02]  /*9240*/  MOV R0, 0x400 ;  /* 0x0000040000007802 */ /* 0x000fe40000000f00 */
[----:B------:R-:W-:Y:S02]  /*9250*/  SHF.L.U32 R2, R16, 0x1f, RZ ;  /* 0x0000001f10027819 */ /* 0x000fe400000006ff */
[----:B--2---:R-:W-:-:S05]  /*9260*/  LEA R7, R3, R0, 0x18 ;  /* 0x0000000003077211 */ /* 0x004fca00078ec0ff */
[----:B------:R-:W-:-:S04]  /*9270*/  VIADD R0, R7, 0x36420 ;  /* 0x0003642007007836 */ /* 0x000fc80000000000 */
[C---:B------:R-:W-:Y:S02]  /*9280*/  IMAD R5, R23.reuse, 0x8, R0 ;  /* 0x0000000817057824 */ /* 0x040fe400078e0200 */
[----:B------:R-:W-:Y:S02]  /*9290*/  VIADD R23, R23, 0x1 ;  /* 0x0000000117177836 */ /* 0x000fe40000000000 */
[----:B------:R-:W2:Y:S03]  /*92a0*/  SYNCS.PHASECHK.TRANS64.TRYWAIT P0, [R5+URZ], R2 ;  /* 0x00000002050075a7 */ /* 0x000ea6000800017f */
[----:B------:R-:W-:-:S04]  /*92b0*/  ISETP.NE.AND P1, PT, R23, 0x2, PT ;  /* 0x000000021700780c */ /* 0x000fc80003f25270 */
[----:B------:R-:W-:Y:S02]  /*92c0*/  SEL R3, RZ, 0x1, P1 ;  /* 0x00000001ff037807 */ /* 0x000fe40000800000 */
[----:B------:R-:W-:Y:S02]  /*92d0*/  SEL R23, R23, RZ, P1 ;  /* 0x000000ff17177207 */ /* 0x000fe40000800000 */
[----:B------:R-:W-:-:S03]  /*92e0*/  LOP3.LUT R3, R16, R3, RZ, 0x3c, !PT ;  /* 0x0000000310037212 */ /* 0x000fc600078e3cff */
[----:B------:R-:W-:Y:S01]  /*92f0*/  IMAD R23, R23, 0x8, R0 ;  /* 0x0000000817177824 */ /* 0x000fe200078e0200 */
[----:B------:R-:W-:Y:S01]  /*9300*/  SHF.L.U32 R0, R3, 0x1f, RZ ;  /* 0x0000001f03007819 */ /* 0x000fe200000006ff */
[----:B--2---:R-:W-:Y:S06]  /*9310*/  @!P0 BRA `(.L_x_2635) ;  /* 0x0000000400548947 */ /* 0x004fec0003800000 */
.L_x_2653:
[----:B------:R-:W3:Y:S02]  /*9320*/  SYNCS.PHASECHK.TRANS64.TRYWAIT P0, [R23+URZ], R0 ;  /* 0x00000000170075a7 */ /* 0x000ee4000800017f */
[----:B---3--:R-:W-:Y:S05]  /*9330*/  @!P0 BRA `(.L_x_2636) ;  /* 0x0000000400608947 */ /* 0x008fea0003800000 */
.L_x_2654:
[----:B------:R-:W-:Y:S05]  /*9340*/  @!P2 BRA `(.L_x_2637) ;  /* 0x000000000004a947 */ /* 0x000fea0003800000 */
[----:B------:R-:W-:Y:S01]  /*9350*/  BPT.TRAP 0x1 ;  /* 0x000000040000795c */ /* 0x000fe20000300000 */
.L_x_2637:
[----:B------:R-:W-:-:S07]  /*9360*/  SHF.L.U32 R10, R10, 0x1f, RZ ;  /* 0x0000001f0a0a7819 */ /* 0x000fce00000006ff */
.L_x_2638:
[----:B----4-:R4:W1:Y:S02]  /*9370*/  SYNCS.PHASECHK.TRANS64.TRYWAIT P0, [R7+URZ+0x36438], R10 ;  /* 0x0364380a070075a7 */ /* 0x010864000800017f */
[----:B-1----:R-:W-:Y:S05]  /*9380*/  @!P0 NANOSLEEP.SYNCS 0x989680 ;  /* 0x009896800000895d */ /* 0x002fea0003900000 */
[----:B------:R-:W1:Y:S02]  /*9390*/  @!P0 SYNCS.PHASECHK.TRANS64 P0, [R7+URZ+0x36438], R10 ;  /* 0x0364380a070085a7 */ /* 0x000e64000800007f */
[----:B-1----:R-:W-:Y:S05]  /*93a0*/  @!P0 BRA `(.L_x_2638) ;  /* 0xfffffffc00f08947 */ /* 0x002fea000383ffff */
.L_x_2574:
[----:B------:R-:W-:Y:S05]  /*93b0*/  BSYNC B0 ;  /* 0x0000000000007941 */ /* 0x000fea0003800000 */
.L_x_2572:
[----:B------:R-:W-:Y:S05]  /*93c0*/  EXIT ;  /* 0x000000000000794d */ /* 0x000fea0003800000 */
.L_x_2527:
[----:B------:R-:W-:Y:S02]  /*93d0*/  IMAD.MOV.U32 R12, RZ, RZ, RZ ;  /* 0x000000ffff0c7224 */ /* 0x000fe400078e00ff */
[----:B------:R-:W-:Y:S02]  /*93e0*/  IMAD.MOV.U32 R11, RZ, RZ, 0x1f ;  /* 0x0000001fff0b7424 */ /* 0x000fe400078e00ff */
[----:B------:R-:W-:-:S07]  /*93f0*/  IMAD.MOV.U32 R15, RZ, RZ, -0x1 ;  /* 0xffffffffff0f7424 */ /* 0x000fce00078e00ff */
[----:B------:R-:W-:Y:S05]  /*9400*/  WARPSYNC.COLLECTIVE R15, `(.L_x_2639) ;  /* 0x000000000f087348 */ /* 0x000fea0003c00000 */
[----:B------:R1:W2:Y:S02]  /*9410*/  SHFL.IDX P6, R14, R13, R12, R11 ;  /* 0x0000000c0d0e7389 */ /* 0x0002a400000c000b */
[----:B-12---:R-:W-:Y:S01]  /*9420*/  ENDCOLLECTIVE ;  /* 0x000000000000791b */ /* 0x006fe20003800000 */
.L_x_2639:
[----:B------:R-:W-:Y:S05]  /*9430*/  BRA `(.L_x_2640) ;  /* 0xffffff7c00787947 */ /* 0x000fea000383ffff */
.L_x_2529:
[----:B--2---:R2:W3:Y:S02]  /*9440*/  SYNCS.PHASECHK.TRANS64.TRYWAIT P0, [R19+URZ+0x36400], R10 ;  /* 0x0364000a130075a7 */ /* 0x0044e4000800017f */
[----:B---3--:R-:W-:Y:S05]  /*9450*/  @!P0 NANOSLEEP.SYNCS 0x989680 ;  /* 0x009896800000895d */ /* 0x008fea0003900000 */
[----:B------:R-:W3:Y:S02]  /*9460*/  @!P0 SYNCS.PHASECHK.TRANS64 P0, [R19+URZ+0x36400], R10 ;  /* 0x0364000a130085a7 */ /* 0x000ee4000800007f */
[----:B---3--:R-:W-:Y:S05]  /*9470*/  @!P0 BRA `(.L_x_2529) ;  /* 0xfffffffc00f08947 */ /* 0x008fea000383ffff */
[----:B------:R-:W-:Y:S05]  /*9480*/  BRA `(.L_x_2528) ;  /* 0xffffff7c00b07947 */ /* 0x000fea000383ffff */
.L_x_2533:
[----:B--2---:R2:W3:Y:S02]  /*9490*/  SYNCS.PHASECHK.TRANS64.TRYWAIT P1, [R3+URZ+0x36410], R12 ;  /* 0x0364100c030075a7 */ /* 0x0044e4000802017f */
[----:B---3--:R-:W-:Y:S05]  /*94a0*/  @!P1 NANOSLEEP.SYNCS 0x989680 ;  /* 0x009896800000995d */ /* 0x008fea0003900000 */
[----:B------:R-:W3:Y:S02]  /*94b0*/  @!P1 SYNCS.PHASECHK.TRANS64 P1, [R3+URZ+0x36410], R12 ;  /* 0x0364100c030095a7 */ /* 0x000ee4000802007f */
[----:B---3--:R-:W-:Y:S05]  /*94c0*/  @!P1 BRA `(.L_x_2533) ;  /* 0xfffffffc00f09947 */ /* 0x008fea000383ffff */
[----:B------:R-:W-:Y:S05]  /*94d0*/  BRA `(.L_x_2532) ;  /* 0xffffff8400787947 */ /* 0x000fea000383ffff */
.L_x_2537:
[----:B------:R1:W1:Y:S02]  /*94e0*/  SYNCS.PHASECHK.TRANS64.TRYWAIT P1, [R19+URZ+0x36430], R14 ;  /* 0x0364300e130075a7 */ /* 0x000264000802017f */
[----:B-1----:R-:W-:Y:S05]  /*94f0*/  @!P1 NANOSLEEP.SYNCS 0x989680 ;  /* 0x009896800000995d */ /* 0x002fea0003900000 */
[----:B------:R-:W1:Y:S02]  /*9500*/  @!P1 SYNCS.PHASECHK.TRANS64 P1, [R19+URZ+0x36430], R14 ;  /* 0x0364300e130095a7 */ /* 0x000e64000802007f */
[----:B-1----:R-:W-:Y:S05]  /*9510*/  @!P1 BRA `(.L_x_2537) ;  /* 0xfffffffc00f09947 */ /* 0x002fea000383ffff */
[----:B------:R-:W-:Y:S05]  /*9520*/  BRA `(.L_x_2536) ;  /* 0xffffff8c001c7947 */ /* 0x000fea000383ffff */
.L_x_2614:
[----:B-1----:R1:W2:Y:S02]  /*9530*/  SYNCS.PHASECHK.TRANS64.TRYWAIT P1, [R12+URZ+0x36420], R13 ;  /* 0x0364200d0c0075a7 */ /* 0x0022a4000802017f */
[----:B--2---:R-:W-:Y:S05]  /*9540*/  @!P1 NANOSLEEP.SYNCS 0x989680 ;  /* 0x009896800000995d */ /* 0x004fea0003900000 */
[----:B------:R-:W2:Y:S02]  /*9550*/  @!P1 SYNCS.PHASECHK.TRANS64 P1, [R12+URZ+0x36420], R13 ;  /* 0x0364200d0c0095a7 */ /* 0x000ea4000802007f */
[----:B--2---:R-:W-:Y:S05]  /*9560*/  @!P1 BRA `(.L_x_2614) ;  /* 0xfffffffc00f09947 */ /* 0x004fea000383ffff */
[----:B------:R-:W-:Y:S05]  /*9570*/  BRA `(.L_x_2641) ;  /* 0xffffffdc00687947 */ /* 0x000fea000383ffff */
.L_x_2618:
[----:B-1----:R1:W3:Y:S02]  /*9580*/  SYNCS.PHASECHK.TRANS64.TRYWAIT P1, [R12+URZ+0x36438], R13 ;  /* 0x0364380d0c0075a7 */ /* 0x0022e4000802017f */
[----:B---3--:R-:W-:Y:S05]  /*9590*/  @!P1 NANOSLEEP.SYNCS 0x989680 ;  /* 0x009896800000995d */ /* 0x008fea0003900000 */
[----:B------:R-:W3:Y:S02]  /*95a0*/  @!P1 SYNCS.PHASECHK.TRANS64 P1, [R12+URZ+0x36438], R13 ;  /* 0x0364380d0c0095a7 */ /* 0x000ee4000802007f */
[----:B---3--:R-:W-:Y:S05]  /*95b0*/  @!P1 BRA `(.L_x_2618) ;  /* 0xfffffffc00f09947 */ /* 0x008fea000383ffff */
[----:B------:R-:W-:Y:S05]  /*95c0*/  BRA `(.L_x_2642) ;  /* 0xffffffe400387947 */ /* 0x000fea000383ffff */
.L_x_2620:
[----:B--2---:R2:W3:Y:S02]  /*95d0*/  SYNCS.PHASECHK.TRANS64.TRYWAIT P1, [R12+URZ+0x36428], R0 ;  /* 0x036428000c0075a7 */ /* 0x0044e4000802017f */
[----:B---3--:R-:W-:Y:S05]  /*95e0*/  @!P1 NANOSLEEP.SYNCS 0x989680 ;  /* 0x009896800000995d */ /* 0x008fea0003900000 */
[----:B------:R-:W3:Y:S02]  /*95f0*/  @!P1 SYNCS.PHASECHK.TRANS64 P1, [R12+URZ+0x36428], R0 ;  /* 0x036428000c0095a7 */ /* 0x000ee4000802007f */
[----:B---3--:R-:W-:Y:S05]  /*9600*/  @!P1 BRA `(.L_x_2620) ;  /* 0xfffffffc00f09947 */ /* 0x008fea000383ffff */
[----:B------:R-:W-:Y:S05]  /*9610*/  BRA `(.L_x_2643) ;  /* 0xffffffe800047947 */ /* 0x000fea000383ffff */
.L_x_2622:
[----:B-----5:R2:W-:Y:S02]  /*9620*/  STL [R1+0xc], R0 ;  /* 0x00000c0001007387 */ /* 0x0205e40000100800 */
[----:B--2---:R-:W-:-:S04]  /*9630*/  SHF.L.U32 R0, RZ, 0x1f, RZ ;  /* 0x0000001fff007819 */ /* 0x004fc800000006ff */
[----:B------:R2:W3:Y:S03]  /*9640*/  SYNCS.PHASECHK.TRANS64.TRYWAIT P1, [R12+URZ+0x36438], R0 ;  /* 0x036438000c0075a7 */ /* 0x0004e6000802017f */
[----:B---3--:R-:W-:Y:S05]  /*9650*/  @!P1 NANOSLEEP.SYNCS 0x989680 ;  /* 0x009896800000995d */ /* 0x008fea0003900000 */
[----:B------:R2:W3:Y:S02]  /*9660*/  @!P1 SYNCS.PHASECHK.TRANS64 P1, [R12+URZ+0x36438], R0 ;  /* 0x036438000c0095a7 */ /* 0x0004e4000802007f */
[----:B--2---:R2:W5:Y:S02]  /*9670*/  LDL.LU R0, [R1+0xc] ;  /* 0x00000c0001007983 */ /* 0x0045640000300800 */
[----:B--23--:R-:W-:Y:S05]  /*9680*/  @!P1 BRA `(.L_x_2622) ;  /* 0xfffffffc00e49947 */ /* 0x00cfea000383ffff */
[----:B------:R-:W-:Y:S05]  /*9690*/  BRA `(.L_x_2644) ;  /* 0xffffffe800bc7947 */ /* 0x000fea000383ffff */
.L_x_2624:
[----:B------:R-:W-:-:S07]  /*96a0*/  SHF.L.U32 R5, R16, 0x1f, RZ ;  /* 0x0000001f10057819 */ /* 0x000fce00000006ff */
.L_x_2645:
[----:B---3--:R3:W4:Y:S02]  /*96b0*/  SYNCS.PHASECHK.TRANS64.TRYWAIT P1, [R12+URZ+0x36420], R5 ;  /* 0x036420050c0075a7 */ /* 0x008724000802017f */
[----:B----4-:R-:W-:Y:S05]  /*96c0*/  @!P1 NANOSLEEP.SYNCS 0x989680 ;  /* 0x009896800000995d */ /* 0x010fea0003900000 */
[----:B------:R-:W4:Y:S02]  /*96d0*/  @!P1 SYNCS.PHASECHK.TRANS64 P1, [R12+URZ+0x36420], R5 ;  /* 0x036420050c0095a7 */ /* 0x000f24000802007f */
[----:B----4-:R-:W-:Y:S05]  /*96e0*/  @!P1 BRA `(.L_x_2645) ;  /* 0xfffffffc00f09947 */ /* 0x010fea000383ffff */
[----:B------:R-:W-:Y:S05]  /*96f0*/  BRA `(.L_x_2646) ;  /* 0xffffffec00687947 */ /* 0x000fea000383ffff */
.L_x_2627:
[----:B--2---:R2:W3:Y:S02]  /*9700*/  SYNCS.PHASECHK.TRANS64.TRYWAIT P1, [R12+URZ+0x36438], R13 ;  /* 0x0364380d0c0075a7 */ /* 0x0044e4000802017f */
[----:B---3--:R-:W-:Y:S05]  /*9710*/  @!P1 NANOSLEEP.SYNCS 0x989680 ;  /* 0x009896800000995d */ /* 0x008fea0003900000 */
[----:B------:R-:W3:Y:S02]  /*9720*/  @!P1 SYNCS.PHASECHK.TRANS64 P1, [R12+URZ+0x36438], R13 ;  /* 0x0364380d0c0095a7 */ /* 0x000ee4000802007f */
[----:B---3--:R-:W-:Y:S05]  /*9730*/  @!P1 BRA `(.L_x_2627) ;  /* 0xfffffffc00f09947 */ /* 0x008fea000383ffff */
[----:B------:R-:W-:Y:S05]  /*9740*/  BRA `(.L_x_2647) ;  /* 0xfffffff000347947 */ /* 0x000fea000383ffff */
.L_x_2629:
[----:B-1----:R1:W2:Y:S02]  /*9750*/  SYNCS.PHASECHK.TRANS64.TRYWAIT P1, [R12+URZ+0x36428], R5 ;  /* 0x036428050c0075a7 */ /* 0x0022a4000802017f */
[----:B--2---:R-:W-:Y:S05]  /*9760*/  @!P1 NANOSLEEP.SYNCS 0x989680 ;  /* 0x009896800000995d */ /* 0x004fea0003900000 */
[----:B------:R-:W2:Y:S02]  /*9770*/  @!P1 SYNCS.PHASECHK.TRANS64 P1, [R12+URZ+0x36428], R5 ;  /* 0x036428050c0095a7 */ /* 0x000ea4000802007f */
[----:B--2---:R-:W-:Y:S05]  /*9780*/  @!P1 BRA `(.L_x_2629) ;  /* 0xfffffffc00f09947 */ /* 0x004fea000383ffff */
[----:B------:R-:W-:Y:S05]  /*9790*/  BRA `(.L_x_2648) ;  /* 0xfffffff000e47947 */ /* 0x000fea000383ffff */
.L_x_2631:
[----:B--2---:R2:W3:Y:S02]  /*97a0*/  SYNCS.PHASECHK.TRANS64.TRYWAIT P1, [R12+URZ+0x36438], R3 ;  /* 0x036438030c0075a7 */ /* 0x0044e4000802017f */
[----:B---3--:R-:W-:Y:S05]  /*97b0*/  @!P1 NANOSLEEP.SYNCS 0x989680 ;  /* 0x009896800000995d */ /* 0x008fea0003900000 */
[----:B------:R-:W3:Y:S02]  /*97c0*/  @!P1 SYNCS.PHASECHK.TRANS64 P1, [R12+URZ+0x36438], R3 ;  /* 0x036438030c0095a7 */ /* 0x000ee4000802007f */
[----:B---3--:R-:W-:Y:S05]  /*97d0*/  @!P1 BRA `(.L_x_2631) ;  /* 0xfffffffc00f09947 */ /* 0x008fea000383ffff */
[----:B------:R-:W-:Y:S05]  /*97e0*/  BRA `(.L_x_2649) ;  /* 0xfffffff400987947 */ /* 0x000fea000383ffff */
.L_x_2633:
[----:B------:R-:W-:Y:S01]  /*97f0*/  BSSY B1, `(.L_x_2650) ;  /* 0x0000006000017945 */ /* 0x000fe20003800000 */
[----:B------:R-:W-:-:S07]  /*9800*/  IMAD.MOV.U32 R15, RZ, RZ, -0x1 ;  /* 0xffffffffff0f7424 */ /* 0x000fce00078e00ff */
[----:B-1----:R-:W-:Y:S05]  /*9810*/  WARPSYNC.COLLECTIVE R15, `(.L_x_2651) ;  /* 0x000000000f0c7348 */ /* 0x002fea0003c00000 */
[----:B------:R-:W-:Y:S02]  /*9820*/  ELECT P6, UR62, PT ;  /* 0x00000000003e782f */ /* 0x000fe400038c0000 */
[----:B------:R-:W-:Y:S01]  /*9830*/  MOV R14, UR62 ;  /* 0x0000003e000e7c02 */ /* 0x000fe20008000f00 */
[----:B-1----:R-:W-:Y:S10]  /*9840*/  ENDCOLLECTIVE ;  /* 0x000000000000791b */ /* 0x002ff40003800000 */
.L_x_2651:
[----:B------:R-:W-:Y:S05]  /*9850*/  BSYNC B1 ;  /* 0x0000000000017941 */ /* 0x000fea0003800000 */
.L_x_2650:
[----:B------:R-:W-:Y:S05]  /*9860*/  BRA `(.L_x_2652) ;  /* 0xfffffff800587947 */ /* 0x000fea000383ffff */
.L_x_2635:
[----:B--2---:R2:W3:Y:S02]  /*9870*/  SYNCS.PHASECHK.TRANS64.TRYWAIT P0, [R5+URZ], R2 ;  /* 0x00000002050075a7 */ /* 0x0044e4000800017f */
[----:B---3--:R-:W-:Y:S05]  /*9880*/  @!P0 NANOSLEEP.SYNCS 0x989680 ;  /* 0x009896800000895d */ /* 0x008fea0003900000 */
[----:B------:R-:W3:Y:S02]  /*9890*/  @!P0 SYNCS.PHASECHK.TRANS64 P0, [R5+URZ], R2 ;  /* 0x00000002050085a7 */ /* 0x000ee4000800007f */
[----:B---3--:R-:W-:Y:S05]  /*98a0*/  @!P0 BRA `(.L_x_2635) ;  /* 0xfffffffc00f08947 */ /* 0x008fea000383ffff */
[----:B------:R-:W-:Y:S05]  /*98b0*/  BRA `(.L_x_2653) ;  /* 0xfffffff800987947 */ /* 0x000fea000383ffff */
.L_x_2636:
[----:B---3--:R3:W4:Y:S02]  /*98c0*/  SYNCS.PHASECHK.TRANS64.TRYWAIT P0, [R23+URZ], R0 ;  /* 0x00000000170075a7 */ /* 0x008724000800017f */
[----:B----4-:R-:W-:Y:S05]  /*98d0*/  @!P0 NANOSLEEP.SYNCS 0x989680 ;  /* 0x009896800000895d */ /* 0x010fea0003900000 */
[----:B------:R-:W4:Y:S02]  /*98e0*/  @!P0 SYNCS.PHASECHK.TRANS64 P0, [R23+URZ], R0 ;  /* 0x00000000170085a7 */ /* 0x000f24000800007f */
[----:B----4-:R-:W-:Y:S05]  /*98f0*/  @!P0 BRA `(.L_x_2636) ;  /* 0xfffffffc00f08947 */ /* 0x010fea000383ffff */
[----:B------:R-:W-:Y:S05]  /*9900*/  BRA `(.L_x_2654) ;  /* 0xfffffff8008c7947 */ /* 0x000fea000383ffff */
.L_x_2655:
        /* <DEDUP_REMOVED lines=15> */
.L_x_3871:


//--------------------- .text._ZN7cutlass13device_kernelIN5flash11enable_sm90INS1_16FlashAttnBwdSm90INS1_25CollectiveMainloopBwdSm90ILi2ELi1ELi1EN4cute5tupleIJNS5_1CILi1EEES8_S8_EEENS6_IJNS7_ILi64EEENS7_ILi96EEENS7_ILi192EEEEEENS_6half_tEfNS_4arch4Sm90ELb1ELb0ELb0ELb0ELb1ELb0ELb1ELb0ELi3ELi1ELi1ELi1ELb0EEENS1_21CollectiveEpilogueBwdISD_SE_SG_Li384ELb0ELb1ELi3EEENS1_25SingleTileBwdLPTSchedulerILb0ELi96ELb1EEEEEEEEEvNT_6ParamsE --------------------------
	.section	.text._ZN7cutlass13device_kernelIN5flash11enable_sm90INS1_16FlashAttnBwdSm90INS1_25CollectiveMainloopBwdSm90ILi2ELi1ELi1EN4cute5tupleIJNS5_1CILi1EEES8_S8_EEENS6_IJNS7_ILi64EEENS7_ILi96EEENS7_ILi192EEEEEENS_6half_tEfNS_4arch4Sm90ELb1ELb0ELb0ELb0ELb1ELb0ELb1ELb0ELi3ELi1ELi1ELi1ELb0EEENS1_21CollectiveEpilogueBwdISD_SE_SG_Li384ELb0ELb1ELi3EEENS1_25SingleTileBwdLPTSchedulerILb0ELi96ELb1EEEEEEEEEvNT_6ParamsE,"ax",@progbits
	.align	128
.text._ZN7cutlass13device_kernelIN5flash11enable_sm90INS1_16FlashAttnBwdSm90INS1_25CollectiveMainloopBwdSm90ILi2ELi1ELi1EN4cute5tupleIJNS5_1CILi1EEES8_S8_EEENS6_IJNS7_ILi64EEENS7_ILi96EEENS7_ILi192EEEEEENS_6half_tEfNS_4arch4Sm90ELb1ELb0ELb0ELb0ELb1ELb0ELb1ELb0ELi3ELi1ELi1ELi1ELb0EEENS1_21CollectiveEpilogueBwdISD_SE_SG_Li384ELb0ELb1ELi3EEENS1_25SingleTileBwdLPTSchedulerILb0ELi96ELb1EEEEEEEEEvNT_6ParamsE:
        .type           _ZN7cutlass13device_kernelIN5flash11enable_sm90INS1_16FlashAttnBwdSm90INS1_25CollectiveMainloopBwdSm90ILi2ELi1ELi1EN4cute5tupleIJNS5_1CILi1EEES8_S8_EEENS6_IJNS7_ILi64EEENS7_ILi96EEENS7_ILi192EEEEEENS_6half_tEfNS_4arch4Sm90ELb1ELb0ELb0ELb0ELb1ELb0ELb1ELb0ELi3ELi1ELi1ELi1ELb0EEENS1_21CollectiveEpilogueBwdISD_SE_SG_Li384ELb0ELb1ELi3EEENS1_25SingleTileBwdLPTSchedulerILb0ELi96ELb1EEEEEEEEEvNT_6ParamsE,@function
        .size           _ZN7cutlass13device_kernelIN5flash11enable_sm90INS1_16FlashAttnBwdSm90INS1_25CollectiveMainloopBwdSm90ILi2ELi1ELi1EN4cute5tupleIJNS5_1CILi1EEES8_S8_EEENS6_IJNS7_ILi64EEENS7_ILi96EEENS7_ILi192EEEEEENS_6half_tEfNS_4arch4Sm90ELb1ELb0ELb0ELb0ELb1ELb0ELb1ELb0ELi3ELi1ELi1ELi1ELb0EEENS1_21CollectiveEpilogueBwdISD_SE_SG_Li384ELb0ELb1ELi3EEENS1_25SingleTileBwdLPTSchedulerILb0ELi96ELb1EEEEEEEEEvNT_6ParamsE,(.L_x_3872 - _ZN7cutlass13device_kernelIN5flash11enable_sm90INS1_16FlashAttnBwdSm90INS1_25CollectiveMainloopBwdSm90ILi2ELi1ELi1EN4cute5tupleIJNS5_1CILi1EEES8_S8_EEENS6_IJNS7_ILi64EEENS7_ILi96EEENS7_ILi192EEEEEENS_6half_tEfNS_4arch4Sm90ELb1ELb0ELb0ELb0ELb1ELb0ELb1ELb0ELi3ELi1ELi1ELi1ELb0EEENS1_21CollectiveEpilogueBwdISD_SE_SG_Li384ELb0ELb1ELi3EEENS1_25SingleTileBwdLPTSchedulerILb0ELi96ELb1EEEEEEEEEvNT_6ParamsE)
        .other          _ZN7cutlass13device_kernelIN5flash11enable_sm90INS1_16FlashAttnBwdSm90INS1_25CollectiveMainloopBwdSm90ILi2ELi1ELi1EN4cute5tupleIJNS5_1CILi1EEES8_S8_EEENS6_IJNS7_ILi64EEENS7_ILi96EEENS7_ILi192EEEEEENS_6half_tEfNS_4arch4Sm90ELb1ELb0ELb0ELb0ELb1ELb0ELb1ELb0ELi3ELi1ELi1ELi1ELb0EEENS1_21CollectiveEpilogueBwdISD_SE_SG_Li384ELb0ELb1ELi3EEENS1_25SingleTileBwdLPTSchedulerILb0ELi96ELb1EEEEEEEEEvNT_6ParamsE,@"STO_CUDA_ENTRY STV_DEFAULT"
_ZN7cutlass13device_kernelIN5flash11enable_sm90INS1_16FlashAttnBwdSm90INS1_25CollectiveMainloopBwdSm90ILi2ELi1ELi1EN4cute5tupleIJNS5_1CILi1EEES8_S8_EEENS6_IJNS7_ILi64EEENS7_ILi96EEENS7_ILi192EEEEEENS_6half_tEfNS_4arch4Sm90ELb1ELb0ELb0ELb0ELb1ELb0ELb1ELb0ELi3ELi1ELi1ELi1ELb0EEENS1_21CollectiveEpilogueBwdISD_SE_SG_Li384ELb0ELb1ELi3EEENS1_25SingleTileBwdLPTSchedulerILb0ELi96ELb1EEEEEEEEEvNT_6ParamsE:
        /* <DEDUP_REMOVED lines=29> */
.L_x_2657:
[----:B------:R-:W-:Y:S05]  /*01d0*/  BSYNC B0 ;  /* 0x0000000000007941 */ /* 0x000fea0003800000 */
.L_x_2656:
        /* <DEDUP_REMOVED lines=34> */
.L_x_2658:
        /* <DEDUP_REMOVED lines=20> */
.L_x_2659:
[----:B---3--:R-:W-:Y:S01]  /*0540*/  ISETP.NE.AND P0, PT, R2, RZ, PT ;  /* 0x000000ff0200720c */ /* 0x008fe20003f05270 */
[----:B------:R-:W-:Y:S01]  /*0550*/  IMAD.MOV.U32 R2, RZ, RZ, 0x1 ;  /* 0x00000001ff027424 */ /* 0x000fe200078e00ff */
[----:B------:R-:W-:Y:S01]  /*0560*/  NOP ;  /* 0x0000000000007918 */ /* 0x000fe20000000000 */
[----:B------:R-:W-:-:S03]  /*0570*/  ULDC.64 UR38, c[0x0][0x208] ;  /* 0x0000820000267ab9 */ /* 0x000fc60000000a00 */
[----:B------:R-:W-:-:S05]  /*0580*/  SEL R2, R2, 0x2, !P0 ;  /* 0x0000000202027807 */ /* 0x000fca0004000000 */
[----:B------:R3:W-:Y:S01]  /*0590*/  STL [R1+0x8], R2 ;  /* 0x0000080201007387 */ /* 0x0007e20000100800 */
[----:B-12-4-:R-:W-:Y:S06]  /*05a0*/  BAR.SYNC.DEFER_BLOCKING 0x0 ;  /* 0x0000000000007b1d */ /* 0x016fec0000010000 */
[----:B------:R-:W-:Y:S05]  /*05b0*/  @!P0 BRA `(.L_x_2660) ;  /* 0x0000005400248947 */ /* 0x000fea0003800000 */
.L_x_2661:
        /* <DEDUP_REMOVED lines=32> */
.L_x_2662:
[----:B------:R-:W-:Y:S01]  /*07c0*/  ULDC UR7, c[0x0][0xb44] ;  /* 0x0002d10000077ab9 */ /* 0x000fe20000000800 */
[----:B------:R-:W-:Y:S01]  /*07d0*/  UMOV UR45, UR10 ;  /* 0x0000000a002d7c82 */ /* 0x000fe20008000000 */
[----:B------:R-:W-:-:S11]  /*07e0*/  UISETP.NE.AND UP0, UPT, UR7, 0x1, UPT ;  /* 0x000000010700788c */ /* 0x000fd6000bf05270 */
[----:B------:R-:W-:Y:S02]  /*07f0*/  @UP0 ULDC.64 UR8, c[0x0][0xb48] ;  /* 0x0002d20000080ab9 */ /* 0x000fe40000000a00 */
[----:B------:R-:W-:-:S04]  /*0800*/  UIMAD.WIDE.U32 UR4, UR10, UR8, URZ ;  /* 0x000000080a0472a5 */ /* 0x000fc8000f8e003f */
[----:B------:R-:W-:-:S04]  /*0810*/  @UP0 USHF.R.U32.HI UR45, URZ, UR9, UR5 ;  /* 0x000000093f2d0299 */ /* 0x000fc80008011605 */
[----:B------:R-:W-:-:S12]  /*0820*/  UIMAD UR4, UR45, UR7, URZ ;  /* 0x000000072d0472a4 */ /* 0x000fd8000f8e023f */
.L_x_2663:
[----:B------:R-:W-:Y:S01]  /*0830*/  ULDC UR43, c[0x0][0xb38] ;  /* 0x0002ce00002b7ab9 */ /* 0x000fe20000000800 */
[----:B------:R-:W-:Y:S02]  /*0840*/  UIADD3 UR4, UR10, -UR4, URZ ;  /* 0x800000040a047290 */ /* 0x000fe4000fffe03f */
[----:B------:R-:W-:Y:S01]  /*0850*/  UISETP.NE.AND UP0, UPT, UR43, 0x1, UPT ;  /* 0x000000012b00788c */ /* 0x000fe2000bf05270 */
[----:B------:R-:W-:Y:S01]  /*0860*/  ULDC UR5, c[0x0][0xb44] ;  /* 0x0002d10000057ab9 */ /* 0x000fe20000000800 */
[----:B------:R-:W-:Y:S02]  /*0870*/  ULOP3.LUT UR36, URZ, UR45, URZ, 0x33, !UPT ;  /* 0x0000002d3f247292 */ /* 0x000fe4000f8e333f */
[----:B------:R-:W-:-:S07]  /*0880*/  UIMAD UR6, UR6, UR5, UR4 ;  /* 0x00000005060672a4 */ /* 0x000fce000f8e0204 */
[----:B------:R-:W-:Y:S01]  /*0890*/  @UP0 ULDC UR4, c[0x0][0xb3c] ;  /* 0x0002cf0000040ab9 */ /* 0x000fe20000000800 */
[----:B------:R-:W-:Y:S01]  /*08a0*/  @UP0 ULDC UR7, c[0x0][0xb40] ;  /* 0x0002d00000070ab9 */ /* 0x000fe20000000800 */
[----:B------:R-:W-:Y:S02]  /*08b0*/  UIMAD.WIDE.U32 UR4, UR6, UR4, URZ ;  /* 0x00000004060472a5 */ /* 0x000fe4000f8e003f */
[----:B------:R-:W-:Y:S02]  /*08c0*/  UMOV UR44, UR6 ;  /* 0x00000006002c7c82 */ /* 0x000fe40008000000 */
[----:B------:R-:W-:-:S03]  /*08d0*/  @UP0 USHF.R.U32.HI UR44, URZ, UR7, UR5 ;  /* 0x000000073f2c0299 */ /* 0x000fc60008011605 */
[----:B------:R-:W-:Y:S01]  /*08e0*/  ULDC UR5, c[0x0][0xb2c] ;  /* 0x0002cb0000057ab9 */ /* 0x000fe20000000800 */
[----:B------:R-:W-:Y:S02]  /*08f0*/  UIADD3 UR4, -UR44, URZ, URZ ;  /* 0x0000003f2c047290 */ /* 0x000fe4000fffe13f */
[----:B------:R-:W-:Y:S01]  /*0900*/  ISETP.LE.AND P0, PT, RZ, UR44, PT ;  /* 0x0000002cff007c0c */ /* 0x000fe2000bf03270 */
[----:B------:R-:W-:Y:S02]  /*0910*/  UIADD3 UR36, UR36, UR5, URZ ;  /* 0x0000000524247290 */ /* 0x000fe4000fffe03f */
[----:B------:R-:W-:-:S10]  /*0920*/  UIMAD UR43, UR43, UR4, UR6 ;  /* 0x000000042b2b72a4 */ /* 0x000fd4000f8e0206 */
        /* <DEDUP_REMOVED lines=89> */
.L_x_2666:
        /* <DEDUP_REMOVED lines=15> */
.L_x_2665:
        /* <DEDUP_REMOVED lines=20> */
.L_x_2668:
        /* <DEDUP_REMOVED lines=15> */
.L_x_2667:
        /* <DEDUP_REMOVED lines=8> */
.L_x_2800:
        /* <DEDUP_REMOVED lines=19> */
.L_x_2670:
        /* <DEDUP_REMOVED lines=107> */
.L_x_2682:
[----:B------:R-:W-:Y:S01]  /*1a40*/  ISETP.NE.AND P0, PT, R10, 0x3, PT ;  /* 0x000000030a00780c */ /* 0x000fe20003f05270 */
[----:B------:R-:W-:-:S12]  /*1a50*/  YIELD ;  /* 0x0000000000007946 */ /* 0x000fd80003800000 */
[----:B-1----:R-:W-:Y:S05]  /*1a60*/  @!P0 BRA `(.L_x_2672) ;  /* 0x0000000000048947 */ /* 0x002fea0003800000 */
[----:B------:R-:W-:Y:S01]  /*1a70*/  BPT.TRAP 0x1 ;  /* 0x000000040000795c */ /* 0x000fe20000300000 */
.L_x_2672:
[----:B------:R-:W-:Y:S02]  /*1a80*/  LEA R3, R2, UR40, 0x3 ;  /* 0x0000002802037c11 */ /* 0x000fe4000f8e18ff */
[----:B------:R-:W-:-:S04]  /*1a90*/  SHF.L.U32 R12, R7, 0x1f, RZ ;  /* 0x0000001f070c7819 */ /* 0x000fc800000006ff */
[----:B------:R1:W2:Y:S01]  /*1aa0*/  SYNCS.PHASECHK.TRANS64.TRYWAIT P1, [R3+URZ+0x36410], R12 ;  /* 0x0364100c030075a7 */ /* 0x0002a2000802017f */
[----:B------:R-:W-:Y:S05]  /*1ab0*/  @!P0 BRA `(.L_x_2673) ;  /* 0x0000000000048947 */ /* 0x000fea0003800000 */
[----:B------:R-:W-:Y:S01]  /*1ac0*/  BPT.TRAP 0x1 ;  /* 0x000000040000795c */ /* 0x000fe20000300000 */
.L_x_2673:
[----:B--2---:R-:W-:Y:S05]  /*1ad0*/  @P1 BRA `(.L_x_2674) ;  /* 0x0000000000081947 */ /* 0x004fea0003800000 */
[----:B------:R-:W2:Y:S02]  /*1ae0*/  SYNCS.PHASECHK.TRANS64.TRYWAIT P1, [R3+URZ+0x36410], R12 ;  /* 0x0364100c030075a7 */ /* 0x000ea4000802017f */
[----:B--2---:R-:W-:Y:S05]  /*1af0*/  @!P1 BRA `(.L_x_2675) ;  /* 0x0000008400009947 */ /* 0x004fea0003800000 */
.L_x_2674:
        /* <DEDUP_REMOVED lines=103> */
.L_x_2676:
[----:B------:R-:W-:-:S04]  /*2170*/  SHF.L.U32 R14, R5, 0x1f, RZ ;  /* 0x0000001f050e7819 */ /* 0x000fc800000006ff */
[----:B------:R4:W1:Y:S01]  /*2180*/  SYNCS.PHASECHK.TRANS64.TRYWAIT P1, [UR40+0x36430], R14 ;  /* 0x0364300eff0075a7 */ /* 0x0008620008020168 */
[----:B------:R-:W-:Y:S05]  /*2190*/  @!P0 BRA `(.L_x_2677) ;  /* 0x0000000000048947 */ /* 0x000fea0003800000 */
[----:B------:R-:W-:Y:S01]  /*21a0*/  BPT.TRAP 0x1 ;  /* 0x000000040000795c */ /* 0x000fe20000300000 */
.L_x_2677:
[----:B-1----:R-:W-:Y:S05]  /*21b0*/  @P1 BRA `(.L_x_2678) ;  /* 0x0000000000081947 */ /* 0x002fea0003800000 */
[----:B------:R-:W1:Y:S02]  /*21c0*/  SYNCS.PHASECHK.TRANS64.TRYWAIT P1, [UR40+0x36430], R14 ;  /* 0x0364300eff0075a7 */ /* 0x000e640008020168 */
[----:B-1----:R-:W-:Y:S05]  /*21d0*/  @!P1 BRA `(.L_x_2679) ;  /* 0x0000007c005c9947 */ /* 0x002fea0003800000 */
.L_x_2678:
        /* <DEDUP_REMOVED lines=39> */
[--C-:B------:R-:W-:Y:S01]  /*2450*/  FFMA.FTZ R136, R20, UR42, -R23.reuse ;  /* 0x0000002a14887c23 */ /* 0x100fe20008010817 */
[----:B------:R-:W-:Y:S01]  /*2460*/  FSEL R144, R144, -INF , P1 ;  /* 0xff80000090907808 */ /* 0x000fe20000800000 */
[----:B------:R-:W-:Y:S01]  /*2470*/  UMOV UR13, 0x80000020 ;  /* 0x80000020000d7882 */ /* 0x000fe20000000000 */
[----:B------:R-:W-:Y:S01]  /*2480*/  ISETP.GT.AND P1, PT, R22, 0x11, PT ;  /* 0x000000111600780c */ /* 0x000fe20003f24270 */
[----:B------:R-:W2:Y:S01]  /*2490*/  MUFU.EX2 R14, R14 ;  /* 0x0000000e000e7308 */ /* 0x000ea20000000800 */
[----:B------:R-:W-:Y:S01]  /*24a0*/  LEA R149, R6, UR40, 0x2 ;  /* 0x0000002806957c11 */ /* 0x000fe2000f8e10ff */
[----:B------:R-:W-:Y:S01]  /*24b0*/  FFMA.FTZ R20, R144, UR42, -R23 ;  /* 0x0000002a90147c23 */ /* 0x000fe20008010817 */
[----:B------:R-:W-:Y:S01]  /*24c0*/  FSEL R22, R145, -INF , P1 ;  /* 0xff80000091167808 */ /* 0x000fe20000800000 */
[----:B------:R-:W-:-:S04]  /*24d0*/  UMOV UR15, 0x40000040 ;  /* 0x40000040000f7882 */ /* 0x000fc80000000000 */
        /* <DEDUP_REMOVED lines=206> */
[----:B------:R-:W-:Y:S01]  /*31c0*/  HGMMA.64x96x16.F32 R72, gdesc[UR4].tnspA.tnspB, R72, gsb0 ;  /* 0x61600000044879f0 */ /* 0x000fe20008000848 */
[----:B------:R-:W-:Y:S01]  /*31d0*/  UIMAD UR5, UR9, 0x3000, UR40 ;  /* 0x00003000090578a4 */ /* 0x000fe2000f8e0228 */
[----:B------:R-:W-:Y:S02]  /*31e0*/  R2UR UR4, R18 ;  /* 0x00000000120472ca */ /* 0x000fe400000e0000 */
[----:B------:R-:W-:Y:S01]  /*31f0*/  UMOV UR9, 0x40000040 ;  /* 0x4000004000097882 */ /* 0x000fe20000000000 */
[----:B------:R-:W-:-:S04]  /*3200*/  USHF.R.U32.HI UR5, URZ, 0x4, UR5 ;  /* 0x000000043f057899 */ /* 0x000fc80008011605 */
[----:B------:R-:W-:-:S06]  /*3210*/  ULOP3.LUT UR14, UR5, 0x3fff, URZ, 0xc0, !UPT ;  /* 0x00003fff050e7892 */ /* 0x000fcc000f8ec03f */
[----:B------:R-:W-:-:S04]  /*3220*/  USHF.R.U32.HI UR4, URZ, 0x4, UR4 ;  /* 0x000000043f047899 */ /* 0x000fc80008011604 */
[----:B------:R-:W-:-:S04]  /*3230*/  ULOP3.LUT UR4, UR4, 0x3fff, URZ, 0xc0, !UPT ;  /* 0x00003fff04047892 */ /* 0x000fc8000f8ec03f */
        /* <DEDUP_REMOVED lines=52> */
.L_x_2680:
[----:B------:R-:W-:Y:S01]  /*3580*/  LEA R12, R4, UR40, 0xd ;  /* 0x00000028040c7c11 */ /* 0x000fe2000f8e68ff */
[----:B------:R-:W-:Y:S01]  /*3590*/  UIADD3 UR5, UR40, 0x36438, URZ ;  /* 0x0003643828057890 */ /* 0x000fe2000fffe03f */
[----:B------:R-:W1:Y:S01]  /*35a0*/  S2R R14, SR_TID.X ;  /* 0x00000000000e7919 */ /* 0x000e620000002100 */
[----:B------:R-:W-:Y:S02]  /*35b0*/  ULOP3.LUT UR9, UR4, 0x1000000, URZ, 0xfc, !UPT ;  /* 0x0100000004097892 */ /* 0x000fe4000f8efc3f */
[----:B------:R-:W-:Y:S01]  /*35c0*/  VIADD R12, R12, 0x1e000 ;  /* 0x0001e0000c0c7836 */ /* 0x000fe20000000000 */
[----:B------:R-:W-:Y:S01]  /*35d0*/  UPRMT UR5, URZ, 0x654, UR5 ;  /* 0x000006543f057896 */ /* 0x000fe20008000005 */
[----:B------:R-:W-:-:S03]  /*35e0*/  UMOV UR7, 0x80000020 ;  /* 0x8000002000077882 */ /* 0x000fc60000000000 */
[----:B------:R-:W-:Y:S01]  /*35f0*/  SHF.R.U32.HI R12, RZ, 0x4, R12 ;  /* 0x00000004ff0c7819 */ /* 0x000fe2000001160c */
[----:B------:R-:W-:-:S03]  /*3600*/  UMOV UR6, UR9 ;  /* 0x0000000900067c82 */ /* 0x000fc60008000000 */
[----:B------:R-:W-:Y:S01]  /*3610*/  LOP3.LUT R13, R12, 0x3fff, RZ, 0xc0, !PT ;  /* 0x00003fff0c0d7812 */ /* 0x000fe200078ec0ff */
[----:B------:R-:W-:Y:S01]  /*3620*/  SYNCS.ARRIVE.TRANS64.RED.A1T0 RZ, [UR5], RZ ;  /* 0x000000ffffff79a7 */ /* 0x000fe20008100405 */
[----:B------:R-:W-:Y:S01]  /*3630*/  WARPGROUP.ARRIVE ;  /* 0x00000000000079c5 */ /* 0x000fe20000000000 */
[----:B------:R-:W-:Y:S02]  /*3640*/  UMOV UR5, 0x40000040 ;  /* 0x4000004000057882 */ /* 0x000fe40000000000 */
        /* <DEDUP_REMOVED lines=47> */
.L_x_2681:
        /* <DEDUP_REMOVED lines=62> */
.L_x_2664:
        /* <DEDUP_REMOVED lines=23> */
.L_x_2684:
        /* <DEDUP_REMOVED lines=20> */
.L_x_2685:
        /* <DEDUP_REMOVED lines=18> */
.L_x_2686:
        /* <DEDUP_REMOVED lines=18> */
.L_x_2687:
        /* <DEDUP_REMOVED lines=98> */
[----:B------:R-:W-:Y:S01]  /*4830*/  ULOP3.LUT UR4, URZ, UR45, URZ, 0x33, !UPT ;  /* 0x0000002d3f047292 */ /* 0x000fe2000f8e333f */
[----:B------:R-:W-:Y:S01]  /*4840*/  ULDC UR5, c[0x0][0xb2c] ;  /* 0x0002cb0000057ab9 */ /* 0x000fe20000000800 */
[----:B------:R-:W-:Y:S02]  /*4850*/  ULDC.64 UR6, c[0x0][0x198] ;  /* 0x0000660000067ab9 */ /* 0x000fe40000000a00 */
[----:B------:R-:W-:Y:S02]  /*4860*/  UIADD3 UR42, UR4, UR5, URZ ;  /* 0x00000005042a7290 */ /* 0x000fe4000fffe03f */
[----:B------:R-:W-:Y:S02]  /*4870*/  UIADD3 UR4, UP0, UR6, 0x770, URZ ;  /* 0x0000077006047890 */ /* 0x000fe4000ff1e03f */
[----:B------:R-:W-:Y:S02]  /*4880*/  UIADD3 UR40, UR37, 0x9000, URZ ;  /* 0x0000900025287890 */ /* 0x000fe4000fffe03f */
[----:B------:R-:W-:-:S02]  /*4890*/  UIADD3.X UR5, URZ, UR7, URZ, UP0, !UPT ;  /* 0x000000073f057290 */ /* 0x000fc400087fe43f */
[----:B------:R-:W-:Y:S02]  /*48a0*/  UIADD3 UR6, UP0, UR6, 0x670, URZ ;  /* 0x0000067006067890 */ /* 0x000fe4000ff1e03f */
[----:B------:R-:W-:Y:S02]  /*48b0*/  UIMAD UR42, UR42, 0x60, URZ ;  /* 0x000000602a2a78a4 */ /* 0x000fe4000f8e023f */
[----:B------:R-:W-:Y:S02]  /*48c0*/  UIADD3 UR32, UR37, 0xc000, URZ ;  /* 0x0000c00025207890 */ /* 0x000fe4000fffe03f */
[----:B------:R-:W-:Y:S02]  /*48d0*/  UIADD3 UR24, UR37, 0xf000, URZ ;  /* 0x0000f00025187890 */ /* 0x000fe4000fffe03f */
[----:B------:R-:W-:Y:S02]  /*48e0*/  UIADD3.X UR7, URZ, UR7, URZ, UP0, !UPT ;  /* 0x000000073f077290 */ /* 0x000fe400087fe43f */
[----:B------:R-:W-:-:S02]  /*48f0*/  UIADD3 UR16, UR37, 0x3000, URZ ;  /* 0x0000300025107890 */ /* 0x000fc4000fffe03f */
        /* <DEDUP_REMOVED lines=9> */
[----:B------:R-:W-:Y:S01]  /*4990*/  UMOV UR26, UR42 ;  /* 0x0000002a001a7c82 */ /* 0x000fe20008000000 */
[----:B------:R1:W-:Y:S01]  /*49a0*/  UTMASTG.4D [UR40], [UR4] ;  /* 0x00000028040073b5 */ /* 0x0003e20008018000 */
        /* <DEDUP_REMOVED lines=9> */
[----:B------:R3:W-:Y:S01]  /*4a40*/  UTMASTG.4D [UR24], [UR4] ;  /* 0x00000018040073b5 */ /* 0x0007e20008018000 */
[----:B-1----:R-:W-:-:S02]  /*4a50*/  UMOV UR40, UR37 ;  /* 0x0000002500287c82 */ /* 0x002fc40008000000 */
[----:B------:R3:W-:Y:S01]  /*4a60*/  UTMASTG.4D [UR40], [UR6] ;  /* 0x00000028060073b5 */ /* 0x0007e20008018000 */
[----:B------:R3:W-:Y:S01]  /*4a70*/  UTMASTG.4D [UR16], [UR6] ;  /* 0x00000010060073b5 */ /* 0x0007e20008018000 */
[----:B------:R3:W-:Y:S02]  /*4a80*/  UTMASTG.4D [UR8], [UR6] ;  /* 0x00000008060073b5 */ /* 0x0007e40008018000 */
[----:B---3--:R0:W-:Y:S02]  /*4a90*/  UTMACMDFLUSH ;  /* 0x00000000000079b7 */ /* 0x0081e40000000000 */
.L_x_2689:
[----:B------:R-:W-:Y:S05]  /*4aa0*/  BSYNC B0 ;  /* 0x0000000000007941 */ /* 0x000fea0003800000 */
.L_x_2688:
[----:B------:R-:W-:-:S04]  /*4ab0*/  DEPBAR.LE SB0, 0x0 ;  /* 0x000080000000791a */ /* 0x000fc80000000000 */
[----:B------:R-:W-:Y:S05]  /*4ac0*/  EXIT ;  /* 0x000000000000794d */ /* 0x000fea0003800000 */
.L_x_2683:
[----:B------:R-:W2:Y:S01]  /*4ad0*/  S2R R0, SR_TID.X ;  /* 0x0000000000007919 */ /* 0x000ea20000002100 */
[----:B------:R-:W3:Y:S01]  /*4ae0*/  LDC R8, c[0x0][0xb2c] ;  /* 0x0002cb00ff087b82 */ /* 0x000ee20000000800 */
[----:B------:R-:W-:Y:S01]  /*4af0*/  ULOP3.LUT UR45, URZ, UR45, URZ, 0x33, !UPT ;  /* 0x0000002d3f2d7292 */ /* 0x000fe2000f8e333f */
[----:B------:R-:W-:Y:S01]  /*4b00*/  BSSY B0, `(.L_x_2690) ;  /* 0x0000031000007945 */ /* 0x000fe20003800000 */
[----:B------:R-:W-:Y:S02]  /*4b10*/  USHF.R.S32.HI UR6, URZ, 0x1f, UR43 ;  /* 0x0000001f3f067899 */ /* 0x000fe4000801142b */
[----:B------:R-:W-:-:S03]  /*4b20*/  USHF.R.S32.HI UR7, URZ, 0x1f, UR44 ;  /* 0x0000001f3f077899 */ /* 0x000fc6000801142c */
[----:B-1----:R-:W1:Y:S08]  /*4b30*/  LDC.64 R2, c[0x0][0x820] ;  /* 0x00020800ff027b82 */ /* 0x002e700000000a00 */
[----:B------:R-:W4:Y:S08]  /*4b40*/  LDC.64 R16, c[0x0][0x808] ;  /* 0x00020200ff107b82 */ /* 0x000f300000000a00 */
[----:B------:R-:W5:Y:S01]  /*4b50*/  LDC.64 R10, c[0x0][0x828] ;  /* 0x00020a00ff0a7b82 */ /* 0x000f620000000a00 */
[----:B---3--:R-:W-:-:S02]  /*4b60*/  VIADD R9, R8, UR45 ;  /* 0x0000002d08097c36 */ /* 0x008fc40008000000 */
[----:B--2---:R-:W-:-:S05]  /*4b70*/  VIADD R7, R0, 0xffffff80 ;  /* 0xffffff8000077836 */ /* 0x004fca0000000000 */
[----:B------:R-:W2:Y:S01]  /*4b80*/  LDC.64 R18, c[0x0][0x850] ;  /* 0x00021400ff127b82 */ /* 0x000ea20000000a00 */
[----:B-1----:R-:W-:Y:S02]  /*4b90*/  IMAD R0, R2, UR6, RZ ;  /* 0x0000000602007c24 */ /* 0x002fe4000f8e02ff */
[----:B------:R-:W-:-:S05]  /*4ba0*/  IMAD.HI R4, R7, 0x2aaaaaab, RZ ;  /* 0x2aaaaaab07047827 */ /* 0x000fca00078e02ff */
[----:B------:R-:W-:Y:S01]  /*4bb0*/  SHF.R.U32.HI R5, RZ, 0x1f, R4 ;  /* 0x0000001fff057819 */ /* 0x000fe20000011604 */
[----:B----4-:R-:W-:Y:S01]  /*4bc0*/  IMAD R23, R9, -0x60, R16 ;  /* 0xffffffa009177824 */ /* 0x010fe200078e0210 */
[----:B------:R-:W1:Y:S02]  /*4bd0*/  LDC.64 R20, c[0x0][0x858] ;  /* 0x00021600ff147b82 */ /* 0x000e640000000a00 */
[----:B------:R-:W-:Y:S01]  /*4be0*/  LEA.HI.SX32 R4, R4, R5, 0x1e ;  /* 0x0000000504047211 */ /* 0x000fe200078ff2ff */
[----:B------:R-:W-:-:S03]  /*4bf0*/  IMAD R5, R3, UR43, R0 ;  /* 0x0000002b03057c24 */ /* 0x000fc6000f8e0200 */
[CC--:B------:R-:W-:Y:S01]  /*4c00*/  ISETP.GE.AND P3, PT, R4.reuse, R23.reuse, PT ;  /* 0x000000170400720c */ /* 0x0c0fe20003f66270 */
[C---:B------:R-:W-:Y:S02]  /*4c10*/  IMAD R6, R4.reuse, -0x18, R7 ;  /* 0xffffffe804067824 */ /* 0x040fe400078e0207 */
[----:B------:R-:W-:Y:S02]  /*4c20*/  VIADD R0, R4, 0x10 ;  /* 0x0000001004007836 */ /* 0x000fe40000000000 */
[----:B------:R-:W-:Y:S02]  /*4c30*/  IMAD.SHL.U32 R6, R6, 0x8, RZ ;  /* 0x0000000806067824 */ /* 0x000fe400078e00ff */
[----:B------:R-:W-:Y:S01]  /*4c40*/  VIADD R8, R4, 0x40 ;  /* 0x0000004004087836 */ /* 0x000fe20000000000 */
[----:B------:R-:W-:Y:S01]  /*4c50*/  ISETP.GE.AND P4, PT, R0, R23, PT ;  /* 0x000000170000720c */ /* 0x000fe20003f86270 */
[----:B------:R-:W-:Y:S01]  /*4c60*/  VIADD R0, R4, 0x20 ;  /* 0x0000002004007836 */ /* 0x000fe20000000000 */
[----:B------:R-:W-:-:S02]  /*4c70*/  SHF.R.S32.HI R7, RZ, 0x1f, R6 ;  /* 0x0000001fff077819 */ /* 0x000fc40000011406 */
[----:B------:R-:W-:Y:S02]  /*4c80*/  ISETP.GE.OR P6, PT, R6, R17, P3 ;  /* 0x000000110600720c */ /* 0x000fe40001fc6670 */
[-C--:B------:R-:W-:Y:S01]  /*4c90*/  ISETP.GE.AND P5, PT, R0, R23.reuse, PT ;  /* 0x000000170000720c */ /* 0x080fe20003fa6270 */
[----:B------:R-:W-:Y:S01]  /*4ca0*/  IMAD.WIDE.U32 R2, R2, UR43, R6 ;  /* 0x0000002b02027c25 */ /* 0x000fe2000f8e0006 */
[----:B------:R-:W-:Y:S02]  /*4cb0*/  ISETP.GE.AND P1, PT, R8, R23, PT ;  /* 0x000000170800720c */ /* 0x000fe40003f26270 */
[----:B------:R-:W-:Y:S01]  /*4cc0*/  ISETP.GE.OR P2, PT, R6, R17, P4 ;  /* 0x000000110600720c */ /* 0x000fe20002746670 */
[----:B------:R-:W-:Y:S02]  /*4cd0*/  IMAD.IADD R3, R3, 0x1, R5 ;  /* 0x0000000103037824 */ /* 0x000fe400078e0205 */
[----:B------:R-:W-:Y:S02]  /*4ce0*/  VIADD R5, R4, 0x30 ;  /* 0x0000003004057836 */ /* 0x000fe40000000000 */
[----:B-----5:R-:W-:-:S02]  /*4cf0*/  IMAD R0, R10, UR7, RZ ;  /* 0x000000070a007c24 */ /* 0x020fc4000f8e02ff */
[----:B------:R-:W-:Y:S01]  /*4d00*/  IMAD.WIDE.U32 R12, R10, UR44, R2 ;  /* 0x0000002c0a0c7c25 */ /* 0x000fe2000f8e0002 */
[----:B------:R-:W-:Y:S02]  /*4d10*/  ISETP.GE.AND P0, PT, R5, R23, PT ;  /* 0x000000170500720c */ /* 0x000fe40003f06270 */
[----:B------:R-:W-:Y:S01]  /*4d20*/  SHF.R.S32.HI R5, RZ, 0x1f, R4 ;  /* 0x0000001fff057819 */ /* 0x000fe20000011404 */
[----:B------:R-:W-:Y:S02]  /*4d30*/  IMAD R11, R11, UR44, R0 ;  /* 0x0000002c0b0b7c24 */ /* 0x000fe4000f8e0200 */
[----:B------:R-:W-:-:S04]  /*4d40*/  IMAD.WIDE R2, R9, 0x60, R4 ;  /* 0x0000006009027825 */ /* 0x000fc800078e0204 */
[----:B------:R-:W-:Y:S01]  /*4d50*/  IMAD.IADD R11, R13, 0x1, R11 ;  /* 0x000000010d0b7824 */ /* 0x000fe200078e020b */
[----:B--2---:R-:W-:Y:S06]  /*4d60*/  @P6 BRA `(.L_x_2691) ;  /* 0x0000000000286947 */ /* 0x004fec0003800000 */
        /* <DEDUP_REMOVED lines=10> */
.L_x_2691:
[----:B------:R-:W-:Y:S05]  /*4e10*/  BSYNC B0 ;  /* 0x0000000000007941 */ /* 0x000fea0003800000 */
.L_x_2690:
[----:B------:R-:W-:Y:S01]  /*4e20*/  BSSY B0, `(.L_x_2692) ;  /* 0x0000010000007945 */ /* 0x000fe20003800000 */
[----:B------:R-:W-:-:S03]  /*4e30*/  ISETP.GE.OR P6, PT, R6, R17, P5 ;  /* 0x000000110600720c */ /* 0x000fc60002fc6670 */
[----:B------:R-:W-:Y:S10]  /*4e40*/  @P2 BRA `(.L_x_2693) ;  /* 0x0000000000342947 */ /* 0x000ff40003800000 */
        /* <DEDUP_REMOVED lines=13> */
.L_x_2693:
[----:B------:R-:W-:Y:S05]  /*4f20*/  BSYNC B0 ;  /* 0x0000000000007941 */ /* 0x000fea0003800000 */
.L_x_2692:
[----:B------:R-:W-:Y:S01]  /*4f30*/  BSSY B0, `(.L_x_2694) ;  /* 0x0000010000007945 */ /* 0x000fe20003800000 */
[----:B------:R-:W-:-:S03]  /*4f40*/  ISETP.GE.OR P2, PT, R6, R17, P0 ;  /* 0x000000110600720c */ /* 0x000fc60000746670 */
[----:B------:R-:W-:Y:S10]  /*4f50*/  @P6 BRA `(.L_x_2695) ;  /* 0x0000000000346947 */ /* 0x000ff40003800000 */
        /* <DEDUP_REMOVED lines=13> */
.L_x_2695:
[----:B------:R-:W-:Y:S05]  /*5030*/  BSYNC B0 ;  /* 0x0000000000007941 */ /* 0x000fea0003800000 */
.L_x_2694:
        /* <DEDUP_REMOVED lines=17> */
.L_x_2697:
[----:B------:R-:W-:Y:S05]  /*5150*/  BSYNC B0 ;  /* 0x0000000000007941 */ /* 0x000fea0003800000 */
.L_x_2696:
[----:B------:R-:W-:Y:S01]  /*5160*/  BSSY B0, `(.L_x_2698) ;  /* 0x0000011000007945 */ /* 0x000fe20003800000 */
[----:B------:R-:W-:Y:S01]  /*5170*/  ISETP.GE.AND P2, PT, R0, R23, PT ;  /* 0x000000170000720c */ /* 0x000fe20003f46270 */
[----:B-1----:R-:W-:Y:S02]  /*5180*/  IMAD R8, R18, UR6, RZ ;  /* 0x0000000612087c24 */ /* 0x002fe4000f8e02ff */
        /* <DEDUP_REMOVED lines=14> */
.L_x_2699:
[----:B------:R-:W-:Y:S05]  /*5270*/  BSYNC B0 ;  /* 0x0000000000007941 */ /* 0x000fea0003800000 */
.L_x_2698:
        /* <DEDUP_REMOVED lines=8> */
[----:B------:R-:W-:Y:S01]  /*5300*/  IMAD R0, R20, UR7, RZ ;  /* 0x0000000714007c24 */ /* 0x000fe2000f8e02ff */
[----:B------:R-:W-:Y:S01]  /*5310*/  ISETP.GE.OR P5, PT, R6, UR4, P5 ;  /* 0x0000000406007c0c */ /* 0x000fe2000afa6670 */
[----:B------:R-:W-:Y:S01]  /*5320*/  IMAD.WIDE.U32 R8, R20, UR44, R4 ;  /* 0x0000002c14087c25 */ /* 0x000fe2000f8e0004 */
[----:B------:R-:W-:-:S02]  /*5330*/  ISETP.GE.OR P0, PT, R6, UR4, P0 ;  /* 0x0000000406007c0c */ /* 0x000fc40008706670 */
[C---:B------:R-:W-:Y:S01]  /*5340*/  ISETP.GE.OR P1, PT, R6.reuse, UR4, P1 ;  /* 0x0000000406007c0c */ /* 0x040fe20008f26670 */
[----:B-1234-:R-:W-:Y:S01]  /*5350*/  IMAD R15, R21, UR44, R0 ;  /* 0x0000002c150f7c24 */ /* 0x01efe2000f8e0200 */
        /* <DEDUP_REMOVED lines=15> */
.L_x_2701:
[----:B------:R-:W-:Y:S05]  /*5450*/  BSYNC B0 ;  /* 0x0000000000007941 */ /* 0x000fea0003800000 */
.L_x_2700:
        /* <DEDUP_REMOVED lines=13> */
.L_x_2703:
[----:B------:R-:W-:Y:S05]  /*5530*/  BSYNC B0 ;  /* 0x0000000000007941 */ /* 0x000fea0003800000 */
.L_x_2702:
        /* <DEDUP_REMOVED lines=15> */
.L_x_2705:
[----:B------:R-:W-:Y:S05]  /*5630*/  BSYNC B0 ;  /* 0x0000000000007941 */ /* 0x000fea0003800000 */
.L_x_2704:
        /* <DEDUP_REMOVED lines=15> */
.L_x_2707:
[----:B------:R-:W-:Y:S05]  /*5730*/  BSYNC B0 ;  /* 0x0000000000007941 */ /* 0x000fea0003800000 */
.L_x_2706:
        /* <DEDUP_REMOVED lines=15> */
.L_x_2709:
[----:B------:R-:W-:Y:S05]  /*5830*/  BSYNC B0 ;  /* 0x0000000000007941 */ /* 0x000fea0003800000 */
.L_x_2708:
        /* <DEDUP_REMOVED lines=15> */
.L_x_2711:
[----:B------:R-:W-:Y:S05]  /*5930*/  BSYNC B0 ;  /* 0x0000000000007941 */ /* 0x000fea0003800000 */
.L_x_2710:
        /* <DEDUP_REMOVED lines=15> */
.L_x_2713:
[----:B------:R-:W-:Y:S05]  /*5a30*/  BSYNC B0 ;  /* 0x0000000000007941 */ /* 0x000fea0003800000 */
.L_x_2712:
[----:B------:R-:W-:Y:S05]  /*5a40*/  EXIT ;  /* 0x000000000000794d */ /* 0x000fea0003800000 */
.L_x_2660:
        /* <DEDUP_REMOVED lines=30> */
.L_x_2717:
[----:B------:R-:W-:Y:S01]  /*5c30*/  ULDC UR9, c[0x0][0xb44] ;  /* 0x0002d10000097ab9 */ /* 0x000fe20000000800 */
[----:B------:R-:W-:Y:S01]  /*5c40*/  UMOV UR7, UR8 ;  /* 0x0000000800077c82 */ /* 0x000fe20008000000 */
[----:B------:R-:W-:-:S11]  /*5c50*/  UISETP.NE.AND UP0, UPT, UR9, 0x1, UPT ;  /* 0x000000010900788c */ /* 0x000fd6000bf05270 */
[----:B------:R-:W-:Y:S02]  /*5c60*/  @UP0 ULDC.64 UR10, c[0x0][0xb48] ;  /* 0x0002d200000a0ab9 */ /* 0x000fe40000000a00 */
[----:B------:R-:W-:-:S04]  /*5c70*/  UIMAD.WIDE.U32 UR4, UR8, UR10, URZ ;  /* 0x0000000a080472a5 */ /* 0x000fc8000f8e003f */
[----:B------:R-:W-:-:S04]  /*5c80*/  @UP0 USHF.R.U32.HI UR7, URZ, UR11, UR5 ;  /* 0x0000000b3f070299 */ /* 0x000fc80008011605 */
[----:B------:R-:W-:-:S12]  /*5c90*/  UIMAD UR4, UR7, UR9, URZ ;  /* 0x00000009070472a4 */ /* 0x000fd8000f8e023f */
.L_x_2718:
[----:B------:R-:W-:Y:S01]  /*5ca0*/  ULDC UR16, c[0x0][0xb38] ;  /* 0x0002ce0000107ab9 */ /* 0x000fe20000000800 */
[----:B------:R-:W-:Y:S02]  /*5cb0*/  UIADD3 UR4, UR8, -UR4, URZ ;  /* 0x8000000408047290 */ /* 0x000fe4000fffe03f */
[----:B------:R-:W-:Y:S01]  /*5cc0*/  UISETP.NE.AND UP0, UPT, UR16, 0x1, UPT ;  /* 0x000000011000788c */ /* 0x000fe2000bf05270 */
[----:B------:R-:W-:Y:S01]  /*5cd0*/  ULDC UR5, c[0x0][0xb44] ;  /* 0x0002d10000057ab9 */ /* 0x000fe20000000800 */
[----:B------:R-:W-:Y:S02]  /*5ce0*/  ULOP3.LUT UR7, URZ, UR7, URZ, 0x33, !UPT ;  /* 0x000000073f077292 */ /* 0x000fe4000f8e333f */
[----:B------:R-:W-:Y:S01]  /*5cf0*/  UIMAD UR6, UR6, UR5, UR4 ;  /* 0x00000005060672a4 */ /* 0x000fe2000f8e0204 */
[----:B------:R-:W-:Y:S02]  /*5d00*/  ULDC UR18, c[0x0][0xb2c] ;  /* 0x0002cb0000127ab9 */ /* 0x000fe40000000800 */
[----:B------:R-:W-:-:S04]  /*5d10*/  UIADD3 UR18, UR7, UR18, URZ ;  /* 0x0000001207127290 */ /* 0x000fc8000fffe03f */
        /* <DEDUP_REMOVED lines=14> */
[----:B------:R-:W-:-:S04]  /*5e00*/  UIADD3 UR4, -UR5, UR4, -UR20 ;  /* 0x0000000405047290 */ /* 0x000fc8000fffe914 */
        /* <DEDUP_REMOVED lines=8> */
[----:B------:R-:W-:-:S06]  /*5e90*/  UISETP.GT.AND UP0, UPT, UR5, UR8, UPT ;  /* 0x000000080500728c */ /* 0x000fcc000bf04270 */
[----:B------:R-:W-:-:S13]  /*5ea0*/  PLOP3.LUT P0, PT, PT, PT, UP0, 0x80, 0x0 ;  /* 0x000000000000781c */ /* 0x000fda0003f0f008 */
[----:B------:R-:W-:Y:S05]  /*5eb0*/  @!P0 BRA `(.L_x_2716) ;  /* 0x0000003c00d88947 */ /* 0x000fea0003800000 */
[----:B------:R-:W-:Y:S01]  /*5ec0*/  USHF.R.S32.HI UR19, URZ, 0x1f, UR16 ;  /* 0x0000001f3f137899 */ /* 0x000fe20008011410 */
[----:B------:R-:W1:Y:S01]  /*5ed0*/  S2R R0, SR_TID.X ;  /* 0x0000000000007919 */ /* 0x000e620000002100 */
[----:B------:R-:W-:Y:S01]  /*5ee0*/  ULDC.64 UR12, c[0x0][0x2d8] ;  /* 0x0000b600000c7ab9 */ /* 0x000fe20000000a00 */
[----:B------:R-:W-:Y:S01]  /*5ef0*/  UIADD3 UR11, UR5, -UR8, URZ ;  /* 0x80000008050b7290 */ /* 0x000fe2000fffe03f */
[----:B------:R-:W-:Y:S01]  /*5f00*/  LOP3.LUT R10, RZ, UR18, RZ, 0x33, !PT ;  /* 0x00000012ff0a7c12 */ /* 0x000fe2000f8e33ff */
[----:B------:R-:W-:Y:S02]  /*5f10*/  UIMAD UR4, UR19, UR12, URZ ;  /* 0x0000000c130472a4 */ /* 0x000fe4000f8e023f */
[----:B------:R-:W-:Y:S02]  /*5f20*/  UIMAD.WIDE.U32 UR6, UR16, UR12, URZ ;  /* 0x0000000c100672a5 */ /* 0x000fe4000f8e003f */
[----:B------:R-:W-:Y:S02]  /*5f30*/  UIMAD UR4, UR16, UR13, UR4 ;  /* 0x0000000d100472a4 */ /* 0x000fe4000f8e0204 */
[----:B------:R-:W-:-:S02]  /*5f40*/  USHF.R.S32.HI UR9, URZ, 0x1f, UR10 ;  /* 0x0000001f3f097899 */ /* 0x000fc4000801140a */
[----:B------:R-:W-:Y:S02]  /*5f50*/  UIADD3 UR7, UR7, UR4, URZ ;  /* 0x0000000407077290 */ /* 0x000fe4000fffe03f */
[----:B------:R-:W-:Y:S01]  /*5f60*/  ULOP3.LUT UR14, UR11, 0x1, URZ, 0xc0, !UPT ;  /* 0x000000010b0e7892 */ /* 0x000fe2000f8ec03f */
[----:B------:R-:W-:Y:S01]  /*5f70*/  ULDC.64 UR12, c[0x0][0x2e0] ;  /* 0x0000b800000c7ab9 */ /* 0x000fe20000000a00 */
[----:B------:R-:W-:Y:S01]  /*5f80*/  ULDC UR15, c[0x0][0x288] ;  /* 0x0000a200000f7ab9 */ /* 0x000fe20000000800 */
[----:B------:R-:W-:Y:S02]  /*5f90*/  UIMAD UR9, UR9, UR12, URZ ;  /* 0x0000000c090972a4 */ /* 0x000fe4000f8e023f */
[----:B------:R-:W-:Y:S02]  /*5fa0*/  UIMAD.WIDE.U32 UR6, UR10, UR12, UR6 ;  /* 0x0000000c0a0672a5 */ /* 0x000fe4000f8e0006 */
[----:B------:R-:W-:Y:S02]  /*5fb0*/  UISETP.NE.U32.AND UP0, UPT, UR14, 0x1, UPT ;  /* 0x000000010e00788c */ /* 0x000fe4000bf05070 */
[----:B------:R-:W-:-:S02]  /*5fc0*/  UIADD3 UR12, UR20, 0x5f, URZ ;  /* 0x0000005f140c7890 */ /* 0x000fc4000fffe03f */
[----:B------:R-:W-:Y:S02]  /*5fd0*/  UIMAD UR9, UR10, UR13, UR9 ;  /* 0x0000000d0a0972a4 */ /* 0x000fe4000f8e0209 */
[----:B------:R-:W-:Y:S01]  /*5fe0*/  UIMAD.WIDE UR12, UR12, 0x2aaaaaab, URZ ;  /* 0x2aaaaaab0c0c78a5 */ /* 0x000fe2000f8e023f */
[----:B------:R-:W-:Y:S01]  /*5ff0*/  PLOP3.LUT P1, PT, PT, PT, UP0, 0x80, 0x0 ;  /* 0x000000000000781c */ /* 0x000fe20003f2f008 */
[----:B------:R-:W-:Y:S02]  /*6000*/  UIMAD UR4, UR10, UR15, URZ ;  /* 0x0000000f0a0472a4 */ /* 0x000fe4000f8e023f */
[----:B------:R-:W-:Y:S01]  /*6010*/  UIADD3 UR10, UR20, 0x9f, -UR17 ;  /* 0x0000009f140a7890 */ /* 0x000fe2000fffe811 */
[----:B-1----:R-:W-:Y:S01]  /*6020*/  LOP3.LUT R0, R0, 0x1f, RZ, 0xc0, !PT ;  /* 0x0000001f00007812 */ /* 0x002fe200078ec0ff */
[----:B------:R-:W-:Y:S01]  /*6030*/  UIADD3 UR11, UP1, UR16, UR4, URZ ;  /* 0x00000004100b7290 */ /* 0x000fe2000ff3e03f */
[----:B------:R-:W-:Y:S02]  /*6040*/  ULDC UR17, c[0x0][0x760] ;  /* 0x0001d80000117ab9 */ /* 0x000fe40000000800 */
[----:B------:R-:W-:Y:S01]  /*6050*/  UMOV UR16, UR13 ;  /* 0x0000000d00107c82 */ /* 0x000fe20008000000 */
[----:B------:R-:W-:Y:S01]  /*6060*/  ELECT P0, URZ, PT ;  /* 0x00000000003f782f */ /* 0x000fe20003800000 */
[----:B------:R-:W-:-:S02]  /*6070*/  USHF.R.U32.HI UR14, URZ, 0x1f, UR16 ;  /* 0x0000001f3f0e7899 */ /* 0x000fc40008011610 */
[----:B------:R-:W-:Y:S02]  /*6080*/  UIMAD UR12, UR15, UR17, URZ ;  /* 0x000000110f0c72a4 */ /* 0x000fe4000f8e023f */
[----:B------:R-:W-:Y:S02]  /*6090*/  ULEA.HI.X.SX32 UR13, UR4, UR19, 0x1, UP1 ;  /* 0x00000013040d7291 */ /* 0x000fe400088f0e3f */
[----:B------:R-:W-:Y:S02]  /*60a0*/  ULEA.HI.SX32 UR16, UR16, UR14, 0x1c ;  /* 0x0000000e10107291 */ /* 0x000fe4000f8fe23f */
[----:B------:R-:W-:Y:S01]  /*60b0*/  UIADD3 UR25, UR7, UR9, URZ ;  /* 0x0000000907197290 */ /* 0x000fe2000fffe03f */
[----:B------:R-:W-:Y:S11]  /*60c0*/  @P1 BRA `(.L_x_2719) ;  /* 0x0000000400ec1947 */ /* 0x000ff60003800000 */
        /* <DEDUP_REMOVED lines=11> */
[----:B------:R-:W-:-:S04]  /*6180*/  ULEA UR14, UR8, UR10, 0x6 ;  /* 0x0000000a080e7291 */ /* 0x000fc8000f8e303f */
[----:B------:R-:W-:-:S04]  /*6190*/  UIMAD.WIDE UR14, UR14, 0x2aaaaaab, URZ ;  /* 0x2aaaaaab0e0e78a5 */ /* 0x000fc8000f8e023f */
[----:B------:R-:W-:-:S04]  /*61a0*/  USHF.R.U32.HI UR4, URZ, 0x1f, UR15 ;  /* 0x0000001f3f047899 */ /* 0x000fc8000801160f */
[----:B------:R-:W-:-:S04]  /*61b0*/  ULEA.HI.SX32 UR4, UR15, UR4, 0x1c ;  /* 0x000000040f047291 */ /* 0x000fc8000f8fe23f */
[----:B------:R-:W-:-:S04]  /*61c0*/  UISETP.LT.AND UP0, UPT, UR16, UR4, UPT ;  /* 0x000000041000728c */ /* 0x000fc8000bf01270 */
[----:B------:R-:W-:-:S06]  /*61d0*/  USEL UR4, UR16, UR4, UP0 ;  /* 0x0000000410047287 */ /* 0x000fcc0008000000 */
[----:B------:R-:W-:-:S07]  /*61e0*/  VIADD R5, R10, UR4 ;  /* 0x000000040a057c36 */ /* 0x000fce0008000000 */
.L_x_2722:
[----:B------:R-:W2:Y:S04]  /*61f0*/  LDG.E.STRONG.GPU R4, desc[UR38][R2.64] ;  /* 0x0000002602047981 */ /* 0x000ea8000c1ef900 */
[----:B--2---:R-:W-:Y:S01]  /*6200*/  CCTL.IVALL ;  /* 0x00000000ff00798f */ /* 0x004fe20002000000 */
[----:B------:R-:W-:Y:S05]  /*6210*/  YIELD ;  /* 0x0000000000007946 */ /* 0x000fea0003800000 */
[----:B------:R-:W-:-:S13]  /*6220*/  ISETP.NE.AND P1, PT, R4, R5, PT ;  /* 0x000000050400720c */ /* 0x000fda0003f25270 */
[----:B------:R-:W-:Y:S05]  /*6230*/  @P1 BRA `(.L_x_2722) ;  /* 0xfffffffc00ec1947 */ /* 0x000fea000383ffff */
.L_x_2721:
[----:B------:R-:W-:Y:S05]  /*6240*/  BSYNC B1 ;  /* 0x0000000000017941 */ /* 0x000fea0003800000 */
.L_x_2720:
[----:B------:R-:W-:-:S03]  /*6250*/  UMOV UR4, 0xffffffff ;  /* 0xffffffff00047882 */ /* 0x000fc60000000000 */
[----:B------:R-:W-:Y:S05]  /*6260*/  BRA.DIV UR4, `(.L_x_2723) ;  /* 0x0000003e044c7947 */ /* 0x000fea000b800000 */
[----:B------:R-:W-:Y:S01]  /*6270*/  NOP ;  /* 0x0000000000007918 */ /* 0x000fe20000000000 */
.L_x_2803:
        /* <DEDUP_REMOVED lines=22> */
.L_x_2725:
[----:B------:R-:W-:Y:S05]  /*63e0*/  BSYNC B1 ;  /* 0x0000000000017941 */ /* 0x000fea0003800000 */
.L_x_2724:
        /* <DEDUP_REMOVED lines=19> */
.L_x_2727:
[----:B------:R-:W-:Y:S05]  /*6520*/  BSYNC B1 ;  /* 0x0000000000017941 */ /* 0x000fea0003800000 */
.L_x_2726:
        /* <DEDUP_REMOVED lines=20> */
.L_x_2729:
[----:B------:R-:W-:Y:S05]  /*6670*/  BSYNC B1 ;  /* 0x0000000000017941 */ /* 0x000fea0003800000 */
.L_x_2728:
[----:B------:R-:W-:Y:S06]  /*6680*/  BAR.ARV 0xa, 0xa0 ;  /* 0x0282800000007b1d */ /* 0x000fec0000002000 */
[----:B------:R-:W-:Y:S04]  /*6690*/  BSSY B1, `(.L_x_2730) ;  /* 0x0000003000017945 */ /* 0x000fe80003800000 */
[----:B------:R-:W-:Y:S05]  /*66a0*/  @!P0 BRA `(.L_x_2731) ;  /* 0x0000000000048947 */ /* 0x000fea0003800000 */
[----:B------:R-:W-:-:S04]  /*66b0*/  DEPBAR.LE SB0, 0x1 ;  /* 0x000080400000791a */ /* 0x000fc80000000000 */
.L_x_2731:
[----:B------:R-:W-:Y:S05]  /*66c0*/  BSYNC B1 ;  /* 0x0000000000017941 */ /* 0x000fea0003800000 */
.L_x_2730:
[----:B------:R-:W-:Y:S06]  /*66d0*/  BAR.ARV 0xb, 0xa0 ;  /* 0x02c2800000007b1d */ /* 0x000fec0000002000 */
[----:B------:R-:W-:Y:S04]  /*66e0*/  BSSY B1, `(.L_x_2732) ;  /* 0x0000003000017945 */ /* 0x000fe80003800000 */
[----:B------:R-:W-:Y:S05]  /*66f0*/  @!P0 BRA `(.L_x_2733) ;  /* 0x0000000000048947 */ /* 0x000fea0003800000 */
[----:B------:R-:W-:-:S04]  /*6700*/  DEPBAR.LE SB0, 0x0 ;  /* 0x000080000000791a */ /* 0x000fc80000000000 */
.L_x_2733:
[----:B------:R-:W-:Y:S05]  /*6710*/  BSYNC B1 ;  /* 0x0000000000017941 */ /* 0x000fea0003800000 */
.L_x_2732:
        /* <DEDUP_REMOVED lines=19> */
.L_x_2735:
[----:B------:R-:W-:Y:S05]  /*6850*/  BSYNC B1 ;  /* 0x0000000000017941 */ /* 0x000fea0003800000 */
.L_x_2734:
[----:B------:R-:W-:Y:S01]  /*6860*/  UIADD3 UR17, UR8, 0x1, URZ ;  /* 0x0000000108117890 */ /* 0x000fe2000fffe03f */
[----:B------:R-:W-:Y:S11]  /*6870*/  BRA `(.L_x_2736) ;  /* 0x0000000000047947 */ /* 0x000ff60003800000 */
.L_x_2719:
[----:B------:R-:W-:-:S05]  /*6880*/  UMOV UR17, UR8 ;  /* 0x0000000800117c82 */ /* 0x000fca0008000000 */
.L_x_2736:
[----:B------:R-:W-:-:S04]  /*6890*/  UIADD3 UR4, UR8, 0x1, URZ ;  /* 0x0000000108047890 */ /* 0x000fc8000fffe03f */
[----:B------:R-:W-:-:S06]  /*68a0*/  UISETP.NE.AND UP0, UPT, UR5, UR4, UPT ;  /* 0x000000040500728c */ /* 0x000fcc000bf05270 */
[----:B------:R-:W-:-:S13]  /*68b0*/  PLOP3.LUT P1, PT, PT, PT, UP0, 0x80, 0x0 ;  /* 0x000000000000781c */ /* 0x000fda0003f2f008 */
[----:B------:R-:W-:Y:S05]  /*68c0*/  @!P1 BRA `(.L_x_2716) ;  /* 0x0000003400549947 */ /* 0x000fea0003800000 */
[----:B------:R-:W-:Y:S01]  /*68d0*/  ULDC.64 UR14, c[0x0][0x2c0] ;  /* 0x0000b000000e7ab9 */ /* 0x000fe20000000a00 */
[----:B------:R-:W-:Y:S02]  /*68e0*/  UIADD3 UR21, UR9, UR7, URZ ;  /* 0x0000000709157290 */ /* 0x000fe4000fffe03f */
[----:B------:R-:W-:Y:S01]  /*68f0*/  ULEA UR20, UP0, UR6, UR14, 0x2 ;  /* 0x0000000e06147291 */ /* 0x000fe2000f80103f */
[----:B------:R-:W-:Y:S01]  /*6900*/  UMOV UR22, UR17 ;  /* 0x0000001100167c82 */ /* 0x000fe20008000000 */
[----:B------:R-:W-:Y:S02]  /*6910*/  UMOV UR4, URZ ;  /* 0x0000003f00047c82 */ /* 0x000fe40008000000 */
[----:B------:R-:W-:Y:S02]  /*6920*/  ULEA.HI.X UR21, UR6, UR15, UR21, 0x2, UP0 ;  /* 0x0000000f06157291 */ /* 0x000fe400080f1415 */
[----:B------:R-:W-:-:S04]  /*6930*/  UIADD3 UR20, UP0, UR20, 0x4000, URZ ;  /* 0x0000400014147890 */ /* 0x000fc8000ff1e03f */
[----:B------:R-:W-:-:S12]  /*6940*/  UIADD3.X UR21, URZ, UR21, URZ, UP0, !UPT ;  /* 0x000000153f157290 */ /* 0x000fd800087fe43f */
.L_x_2769:
[----:B------:R-:W-:Y:S01]  /*6950*/  UIMAD UR23, UR12, UR17, URZ ;  /* 0x000000110c1772a4 */ /* 0x000fe2000f8e023f */
[----:B------:R-:W-:Y:S01]  /*6960*/  ISETP.NE.AND P2, PT, R0, RZ, PT ;  /* 0x000000ff0000720c */ /* 0x000fe20003f45270 */
[----:B------:R-:W-:Y:S01]  /*6970*/  ULDC.64 UR14, c[0x0][0x768] ;  /* 0x0001da00000e7ab9 */ /* 0x000fe20000000a00 */
[----:B------:R-:W-:Y:S01]  /*6980*/  ULEA UR28, UR17, UR10, 0x6 ;  /* 0x0000000a111c7291 */ /* 0x000fe2000f8e303f */
        /* <DEDUP_REMOVED lines=8> */
[----:B------:R-:W-:-:S04]  /*6a10*/  UIMAD.WIDE UR18, UR28, 0x2aaaaaab, URZ ;  /* 0x2aaaaaab1c1278a5 */ /* 0x000fc8000f8e023f */
[----:B------:R-:W-:-:S04]  /*6a20*/  USHF.R.U32.HI UR18, URZ, 0x1f, UR19 ;  /* 0x0000001f3f127899 */ /* 0x000fc80008011613 */
[----:B------:R-:W-:-:S04]  /*6a30*/  ULEA.HI.SX32 UR18, UR19, UR18, 0x1c ;  /* 0x0000001213127291 */ /* 0x000fc8000f8fe23f */
[----:B------:R-:W-:-:S04]  /*6a40*/  UISETP.LT.AND UP0, UPT, UR16, UR18, UPT ;  /* 0x000000121000728c */ /* 0x000fc8000bf01270 */
[----:B------:R-:W-:-:S06]  /*6a50*/  USEL UR18, UR16, UR18, UP0 ;  /* 0x0000001210127287 */ /* 0x000fcc0008000000 */
[----:B------:R-:W-:-:S07]  /*6a60*/  VIADD R5, R10, UR18 ;  /* 0x000000120a057c36 */ /* 0x000fce0008000000 */
.L_x_2739:
[----:B------:R-:W2:Y:S04]  /*6a70*/  LDG.E.STRONG.GPU R4, desc[UR38][R2.64] ;  /* 0x0000002602047981 */ /* 0x000ea8000c1ef900 */
[----:B--2---:R-:W-:Y:S01]  /*6a80*/  CCTL.IVALL ;  /* 0x00000000ff00798f */ /* 0x004fe20002000000 */
[----:B------:R-:W-:Y:S05]  /*6a90*/  YIELD ;  /* 0x0000000000007946 */ /* 0x000fea0003800000 */
[----:B------:R-:W-:-:S13]  /*6aa0*/  ISETP.NE.AND P1, PT, R4, R5, PT ;  /* 0x000000050400720c */ /* 0x000fda0003f25270 */
[----:B------:R-:W-:Y:S05]  /*6ab0*/  @P1 BRA `(.L_x_2739) ;  /* 0xfffffffc00ec1947 */ /* 0x000fea000383ffff */
.L_x_2738:
[----:B------:R-:W-:Y:S05]  /*6ac0*/  BSYNC B1 ;  /* 0x0000000000017941 */ /* 0x000fea0003800000 */
.L_x_2737:
[----:B------:R-:W-:-:S03]  /*6ad0*/  UMOV UR18, 0xffffffff ;  /* 0xffffffff00127882 */ /* 0x000fc60000000000 */
[----:B------:R-:W-:Y:S05]  /*6ae0*/  BRA.DIV UR18, `(.L_x_2740) ;  /* 0x0000003612487947 */ /* 0x000fea000b800000 */
[----:B------:R-:W-:Y:S01]  /*6af0*/  NOP ;  /* 0x0000000000007918 */ /* 0x000fe20000000000 */
.L_x_2806:
        /* <DEDUP_REMOVED lines=19> */
.L_x_2742:
[----:B------:R-:W-:Y:S05]  /*6c30*/  BSYNC B1 ;  /* 0x0000000000017941 */ /* 0x000fea0003800000 */
.L_x_2741:
        /* <DEDUP_REMOVED lines=14> */
.L_x_2744:
[----:B------:R-:W-:Y:S05]  /*6d20*/  BSYNC B1 ;  /* 0x0000000000017941 */ /* 0x000fea0003800000 */
.L_x_2743:
        /* <DEDUP_REMOVED lines=15> */
.L_x_2746:
[----:B------:R-:W-:Y:S05]  /*6e20*/  BSYNC B1 ;  /* 0x0000000000017941 */ /* 0x000fea0003800000 */
.L_x_2745:
[----:B------:R-:W-:Y:S06]  /*6e30*/  BAR.ARV 0xa, 0xa0 ;  /* 0x0282800000007b1d */ /* 0x000fec0000002000 */
[----:B------:R-:W-:Y:S04]  /*6e40*/  BSSY B1, `(.L_x_2747) ;  /* 0x0000003000017945 */ /* 0x000fe80003800000 */
[----:B------:R-:W-:Y:S05]  /*6e50*/  @!P0 BRA `(.L_x_2748) ;  /* 0x0000000000048947 */ /* 0x000fea0003800000 */
[----:B------:R-:W-:-:S04]  /*6e60*/  DEPBAR.LE SB0, 0x1 ;  /* 0x000080400000791a */ /* 0x000fc80000000000 */
.L_x_2748:
[----:B------:R-:W-:Y:S05]  /*6e70*/  BSYNC B1 ;  /* 0x0000000000017941 */ /* 0x000fea0003800000 */
.L_x_2747:
[----:B------:R-:W-:Y:S06]  /*6e80*/  BAR.ARV 0xb, 0xa0 ;  /* 0x02c2800000007b1d */ /* 0x000fec0000002000 */
[----:B------:R-:W-:Y:S04]  /*6e90*/  BSSY B1, `(.L_x_2749) ;  /* 0x0000003000017945 */ /* 0x000fe80003800000 */
[----:B------:R-:W-:Y:S05]  /*6ea0*/  @!P0 BRA `(.L_x_2750) ;  /* 0x0000000000048947 */ /* 0x000fea0003800000 */
[----:B------:R-:W-:-:S04]  /*6eb0*/  DEPBAR.LE SB0, 0x0 ;  /* 0x000080000000791a */ /* 0x000fc80000000000 */
.L_x_2750:
[----:B------:R-:W-:Y:S05]  /*6ec0*/  BSYNC B1 ;  /* 0x0000000000017941 */ /* 0x000fea0003800000 */
.L_x_2749:
        /* <DEDUP_REMOVED lines=19> */
.L_x_2752:
[----:B------:R-:W-:Y:S05]  /*7000*/  BSYNC B1 ;  /* 0x0000000000017941 */ /* 0x000fea0003800000 */
.L_x_2751:
        /* <DEDUP_REMOVED lines=9> */
[----:B------:R-:W-:-:S04]  /*70a0*/  UIADD3 UR14, UR28, 0x40, URZ ;  /* 0x000000401c0e7890 */ /* 0x000fc8000fffe03f */
[----:B------:R-:W-:-:S04]  /*70b0*/  UIMAD.WIDE UR14, UR14, 0x2aaaaaab, URZ ;  /* 0x2aaaaaab0e0e78a5 */ /* 0x000fc8000f8e023f */
[----:B------:R-:W-:-:S04]  /*70c0*/  USHF.R.U32.HI UR14, URZ, 0x1f, UR15 ;  /* 0x0000001f3f0e7899 */ /* 0x000fc8000801160f */
[----:B------:R-:W-:-:S04]  /*70d0*/  ULEA.HI.SX32 UR14, UR15, UR14, 0x1c ;  /* 0x0000000e0f0e7291 */ /* 0x000fc8000f8fe23f */
[----:B------:R-:W-:-:S04]  /*70e0*/  UISETP.LT.AND UP0, UPT, UR16, UR14, UPT ;  /* 0x0000000e1000728c */ /* 0x000fc8000bf01270 */
[----:B------:R-:W-:-:S06]  /*70f0*/  USEL UR14, UR16, UR14, UP0 ;  /* 0x0000000e100e7287 */ /* 0x000fcc0008000000 */
[----:B------:R-:W-:-:S07]  /*7100*/  VIADD R5, R10, UR14 ;  /* 0x0000000e0a057c36 */ /* 0x000fce0008000000 */
.L_x_2755:
[----:B------:R-:W2:Y:S04]  /*7110*/  LDG.E.STRONG.GPU R4, desc[UR38][R2.64] ;  /* 0x0000002602047981 */ /* 0x000ea8000c1ef900 */
[----:B--2---:R-:W-:Y:S01]  /*7120*/  CCTL.IVALL ;  /* 0x00000000ff00798f */ /* 0x004fe20002000000 */
[----:B------:R-:W-:Y:S05]  /*7130*/  YIELD ;  /* 0x0000000000007946 */ /* 0x000fea0003800000 */
[----:B------:R-:W-:-:S13]  /*7140*/  ISETP.NE.AND P1, PT, R4, R5, PT ;  /* 0x000000050400720c */ /* 0x000fda0003f25270 */
[----:B------:R-:W-:Y:S05]  /*7150*/  @P1 BRA `(.L_x_2755) ;  /* 0xfffffffc00ec1947 */ /* 0x000fea000383ffff */
.L_x_2754:
[----:B------:R-:W-:Y:S05]  /*7160*/  BSYNC B1 ;  /* 0x0000000000017941 */ /* 0x000fea0003800000 */
.L_x_2753:
[----:B------:R-:W-:-:S03]  /*7170*/  UMOV UR14, 0xffffffff ;  /* 0xffffffff000e7882 */ /* 0x000fc60000000000 */
[----:B------:R-:W-:Y:S05]  /*7180*/  BRA.DIV UR14, `(.L_x_2756) ;  /* 0x0000002e0ebc7947 */ /* 0x000fea000b800000 */
[----:B------:R-:W-:Y:S01]  /*7190*/  NOP ;  /* 0x0000000000007918 */ /* 0x000fe20000000000 */
.L_x_2809:
        /* <DEDUP_REMOVED lines=15> */
.L_x_2758:
[----:B------:R-:W-:Y:S05]  /*7290*/  BSYNC B1 ;  /* 0x0000000000017941 */ /* 0x000fea0003800000 */
.L_x_2757:
        /* <DEDUP_REMOVED lines=14> */
.L_x_2760:
[----:B------:R-:W-:Y:S05]  /*7380*/  BSYNC B1 ;  /* 0x0000000000017941 */ /* 0x000fea0003800000 */
.L_x_2759:
        /* <DEDUP_REMOVED lines=15> */
.L_x_2762:
[----:B------:R-:W-:Y:S05]  /*7480*/  BSYNC B1 ;  /* 0x0000000000017941 */ /* 0x000fea0003800000 */
.L_x_2761:
[----:B------:R-:W-:Y:S06]  /*7490*/  BAR.ARV 0xa, 0xa0 ;  /* 0x0282800000007b1d */ /* 0x000fec0000002000 */
[----:B------:R-:W-:Y:S04]  /*74a0*/  BSSY B1, `(.L_x_2763) ;  /* 0x0000003000017945 */ /* 0x000fe80003800000 */
[----:B------:R-:W-:Y:S05]  /*74b0*/  @!P0 BRA `(.L_x_2764) ;  /* 0x0000000000048947 */ /* 0x000fea0003800000 */
[----:B------:R-:W-:-:S04]  /*74c0*/  DEPBAR.LE SB0, 0x1 ;  /* 0x000080400000791a */ /* 0x000fc80000000000 */
.L_x_2764:
[----:B------:R-:W-:Y:S05]  /*74d0*/  BSYNC B1 ;  /* 0x0000000000017941 */ /* 0x000fea0003800000 */
.L_x_2763:
[----:B------:R-:W-:Y:S06]  /*74e0*/  BAR.ARV 0xb, 0xa0 ;  /* 0x02c2800000007b1d */ /* 0x000fec0000002000 */
[----:B------:R-:W-:Y:S04]  /*74f0*/  BSSY B1, `(.L_x_2765) ;  /* 0x0000003000017945 */ /* 0x000fe80003800000 */
[----:B------:R-:W-:Y:S05]  /*7500*/  @!P0 BRA `(.L_x_2766) ;  /* 0x0000000000048947 */ /* 0x000fea0003800000 */
[----:B------:R-:W-:-:S04]  /*7510*/  DEPBAR.LE SB0, 0x0 ;  /* 0x000080000000791a */ /* 0x000fc80000000000 */
.L_x_2766:
[----:B------:R-:W-:Y:S05]  /*7520*/  BSYNC B1 ;  /* 0x0000000000017941 */ /* 0x000fea0003800000 */
.L_x_2765:
        /* <DEDUP_REMOVED lines=19> */
.L_x_2768:
[----:B------:R-:W-:Y:S05]  /*7660*/  BSYNC B1 ;  /* 0x0000000000017941 */ /* 0x000fea0003800000 */
.L_x_2767:
[----:B------:R-:W-:Y:S02]  /*7670*/  UIADD3 UR17, UR17, 0x2, URZ ;  /* 0x0000000211117890 */ /* 0x000fe4000fffe03f */
[----:B------:R-:W-:Y:S02]  /*7680*/  UIADD3 UR4, UR4, 0x6000, URZ ;  /* 0x0000600004047890 */ /* 0x000fe4000fffe03f */
[----:B------:R-:W-:-:S06]  /*7690*/  UISETP.GE.AND UP0, UPT, UR17, UR5, UPT ;  /* 0x000000051100728c */ /* 0x000fcc000bf06270 */
[----:B------:R-:W-:-:S13]  /*76a0*/  PLOP3.LUT P1, PT, PT, PT, UP0, 0x80, 0x0 ;  /* 0x000000000000781c */ /* 0x000fda0003f2f008 */
[----:B------:R-:W-:Y:S05]  /*76b0*/  @!P1 BRA `(.L_x_2769) ;  /* 0xfffffff000a49947 */ /* 0x000fea000383ffff */
[----:B------:R-:W-:Y:S05]  /*76c0*/  BRA `(.L_x_2716) ;  /* 0x0000002400d47947 */ /* 0x000fea0003800000 */
.L_x_2715:
        /* <DEDUP_REMOVED lines=21> */
.L_x_2770:
[----:B------:R-:W-:Y:S01]  /*7820*/  ULDC UR9, c[0x0][0xb44] ;  /* 0x0002d10000097ab9 */ /* 0x000fe20000000800 */
[----:B------:R-:W-:Y:S01]  /*7830*/  UMOV UR7, UR8 ;  /* 0x0000000800077c82 */ /* 0x000fe20008000000 */
[----:B------:R-:W-:-:S11]  /*7840*/  UISETP.NE.AND UP0, UPT, UR9, 0x1, UPT ;  /* 0x000000010900788c */ /* 0x000fd6000bf05270 */
[----:B------:R-:W-:Y:S02]  /*7850*/  @UP0 ULDC.64 UR10, c[0x0][0xb48] ;  /* 0x0002d200000a0ab9 */ /* 0x000fe40000000a00 */
[----:B------:R-:W-:-:S04]  /*7860*/  UIMAD.WIDE.U32 UR4, UR8, UR10, URZ ;  /* 0x0000000a080472a5 */ /* 0x000fc8000f8e003f */
[----:B------:R-:W-:-:S04]  /*7870*/  @UP0 USHF.R.U32.HI UR7, URZ, UR11, UR5 ;  /* 0x0000000b3f070299 */ /* 0x000fc80008011605 */
[----:B------:R-:W-:-:S12]  /*7880*/  UIMAD UR4, UR7, UR9, URZ ;  /* 0x00000009070472a4 */ /* 0x000fd8000f8e023f */
.L_x_2771:
        /* <DEDUP_REMOVED lines=18> */
[----:B------:R-:W-:Y:S01]  /*79b0*/  ULOP3.LUT UR7, URZ, UR7, URZ, 0x33, !UPT ;  /* 0x000000073f077292 */ /* 0x000fe2000f8e333f */
[----:B------:R-:W-:-:S03]  /*79c0*/  ULDC UR4, c[0x0][0xb2c] ;  /* 0x0002cb0000047ab9 */ /* 0x000fc60000000800 */
[----:B------:R-:W-:-:S03]  /*79d0*/  UIADD3 UR7, UR7, UR4, URZ ;  /* 0x0000000407077290 */ /* 0x000fc6000fffe03f */
[----:B------:R-:W1:Y:S01]  /*79e0*/  LDC R3, c[0x0][0x290] ;  /* 0x0000a400ff037b82 */ /* 0x000e620000000800 */
[----:B------:R-:W-:Y:S01]  /*79f0*/  UIMAD UR35, UR7, 0x60, URZ ;  /* 0x00000060072378a4 */ /* 0x000fe2000f8e023f */
[----:B------:R-:W-:-:S05]  /*7a00*/  ULDC UR4, c[0x0][0x74c] ;  /* 0x0001d30000047ab9 */ /* 0x000fca0000000800 */
        /* <DEDUP_REMOVED lines=56> */
.L_x_2810:
        /* <DEDUP_REMOVED lines=9> */
.L_x_2775:
        /* <DEDUP_REMOVED lines=108> */
.L_x_2786:
[----:B-1----:R-:W-:-:S05]  /*84e0*/  IMAD.MOV.U32 R13, RZ, RZ, 0x1 ;  /* 0x00000001ff0d7424 */ /* 0x002fca00078e00ff */
[----:B------:R-:W-:-:S04]  /*84f0*/  SHF.L.U32 R13, R13, 0x1f, RZ ;  /* 0x0000001f0d0d7819 */ /* 0x000fc800000006ff */
[----:B------:R-:W1:Y:S02]  /*8500*/  SYNCS.PHASECHK.TRANS64.TRYWAIT P1, [R12+URZ+0x36438], R13 ;  /* 0x0364380d0c0075a7 */ /* 0x000e64000802017f */
[----:B-1----:R-:W-:Y:S05]  /*8510*/  @!P1 BRA `(.L_x_2778) ;  /* 0x0000001c00089947 */ /* 0x002fea0003800000 */
.L_x_2811:
        /* <DEDUP_REMOVED lines=8> */
.L_x_2779:
        /* <DEDUP_REMOVED lines=48> */
.L_x_2812:
        /* <DEDUP_REMOVED lines=8> */
.L_x_2781:
        /* <DEDUP_REMOVED lines=46> */
.L_x_2813:
        /* <DEDUP_REMOVED lines=12> */
.L_x_2783:
        /* <DEDUP_REMOVED lines=37> */
.L_x_2815:
        /* <DEDUP_REMOVED lines=8> */
.L_x_2785:
        /* <DEDUP_REMOVED lines=41> */
.L_x_2777:
[----:B--2---:R-:W2:Y:S01]  /*9220*/  LDL.LU R4, [R1] ;  /* 0x0000000001047983 */ /* 0x004ea20000300800 */
[----:B------:R-:W-:-:S03]  /*9230*/  IMAD.MOV.U32 R10, RZ, RZ, 0x1 ;  /* 0x00000001ff0a7424 */ /* 0x000fc600078e00ff */
[----:B------:R3:W5:Y:S01]  /*9240*/  LDL R5, [R1+0x4] ;  /* 0x0000040001057983 */ /* 0x0007620000100800 */
[----:B--2---:R-:W-:-:S13]  /*9250*/  ISETP.NE.AND P1, PT, R4, RZ, PT ;  /* 0x000000ff0400720c */ /* 0x004fda0003f25270 */
[----:B---3--:R-:W-:Y:S05]  /*9260*/  @!P1 BRA `(.L_x_2776) ;  /* 0x0000000400889947 */ /* 0x008fea0003800000 */
[----:B------:R-:W2:Y:S02]  /*9270*/  SYNCS.PHASECHK.TRANS64.TRYWAIT P1, [R12+URZ+0x36438], R13 ;  /* 0x0364380d0c0075a7 */ /* 0x000ea4000802017f */
[----:B--2---:R-:W-:Y:S05]  /*9280*/  @!P1 BRA `(.L_x_2787) ;  /* 0x00000010000c9947 */ /* 0x004fea0003800000 */
.L_x_2816:
        /* <DEDUP_REMOVED lines=8> */
.L_x_2788:
        /* <DEDUP_REMOVED lines=41> */
.L_x_2817:
        /* <DEDUP_REMOVED lines=9> */
.L_x_2790:
        /* <DEDUP_REMOVED lines=38> */
.L_x_2776:
[----:B------:R-:W-:-:S04]  /*9890*/  SHF.L.U32 R3, R10, 0x1f, RZ ;  /* 0x0000001f0a037819 */ /* 0x000fc800000006ff */
[----:B------:R-:W2:Y:S02]  /*98a0*/  SYNCS.PHASECHK.TRANS64.TRYWAIT P1, [R12+URZ+0x36438], R3 ;  /* 0x036438030c0075a7 */ /* 0x000ea4000802017f */
[----:B--2---:R-:W-:Y:S05]  /*98b0*/  @!P1 BRA `(.L_x_2791) ;  /* 0x0000000800a89947 */ /* 0x004fea0003800000 */
.L_x_2818:
[----:B------:R-:W-:Y:S05]  /*98c0*/  @P0 BRA `(.L_x_2792) ;  /* 0x0000000000180947 */ /* 0x000fea0003800000 */
[----:B------:R-:W3:Y:S01]  /*98d0*/  S2R R0, SR_TID.X ;  /* 0x0000000000007919 */ /* 0x000ee20000002100 */
[----:B--2---:R-:W-:-:S04]  /*98e0*/  IMAD.MOV.U32 R3, RZ, RZ, 0x6100 ;  /* 0x00006100ff037424 */ /* 0x004fc800078e00ff */
[----:B------:R4:W-:Y:S01]  /*98f0*/  SYNCS.ARRIVE.TRANS64 RZ, [R12+URZ+0x36430], R3 ;  /* 0x036430030cff79a7 */ /* 0x0009e2000800003f */
[----:B---3--:R-:W-:-:S13]  /*9900*/  LOP3.LUT P0, RZ, R0, 0x1f, RZ, 0xc0, !PT ;  /* 0x0000001f00ff7812 */ /* 0x008fda000780c0ff */
[----:B----4-:R-:W-:Y:S05]  /*9910*/  @!P0 BRA `(.L_x_2792) ;  /* 0x0000000000048947 */ /* 0x010fea0003800000 */
[----:B------:R-:W-:Y:S01]  /*9920*/  BPT.TRAP 0x1 ;  /* 0x000000040000795c */ /* 0x000fe20000300000 */
.L_x_2792:
        /* <DEDUP_REMOVED lines=45> */
.L_x_2773:
[----:B------:R-:W-:Y:S05]  /*9c00*/  BSYNC B1 ;  /* 0x0000000000017941 */ /* 0x000fea0003800000 */
.L_x_2772:
[----:B------:R-:W-:-:S03]  /*9c10*/  UMOV UR4, 0xffffffff ;  /* 0xffffffff00047882 */ /* 0x000fc60000000000 */
[----:B------:R-:W-:Y:S05]  /*9c20*/  BRA.DIV UR4, `(.L_x_2793) ;  /* 0x0000000604e07947 */ /* 0x000fea000b800000 */
[----:B------:R-:W-:-:S13]  /*9c30*/  ELECT P6, URZ, PT ;  /* 0x00000000003f782f */ /* 0x000fda00038c0000 */
.L_x_2821:
[----:B------:R-:W-:Y:S05]  /*9c40*/  @!P6 BRA `(.L_x_2716) ;  /* 0x000000000074e947 */ /* 0x000fea0003800000 */
[----:B------:R-:W2:Y:S02]  /*9c50*/  LDL.LU R0, [R1+0x8] ;  /* 0x0000080001007983 */ /* 0x000ea40000300800 */
[----:B--2---:R-:W-:-:S04]  /*9c60*/  LOP3.LUT R0, R0, 0x2, RZ, 0xfc, !PT ;  /* 0x0000000200007812 */ /* 0x004fc800078efcff */
[----:B------:R-:W-:-:S13]  /*9c70*/  ISETP.NE.AND P2, PT, R0, 0x3, PT ;  /* 0x000000030000780c */ /* 0x000fda0003f45270 */
[----:B------:R-:W-:Y:S05]  /*9c80*/  @!P2 BRA `(.L_x_2794) ;  /* 0x000000000004a947 */ /* 0x000fea0003800000 */
[----:B------:R-:W-:Y:S01]  /*9c90*/  BPT.TRAP 0x1 ;  /* 0x000000040000795c */ /* 0x000fe20000300000 */
.L_x_2794:
        /* <DEDUP_REMOVED lines=15> */
.L_x_2822:
[----:B------:R-:W3:Y:S02]  /*9d90*/  SYNCS.PHASECHK.TRANS64.TRYWAIT P0, [R23+URZ], R0 ;  /* 0x00000000170075a7 */ /* 0x000ee4000800017f */
[----:B---3--:R-:W-:Y:S05]  /*9da0*/  @!P0 BRA `(.L_x_2796) ;  /* 0x0000000400b48947 */ /* 0x008fea0003800000 */
.L_x_2823:
[----:B------:R-:W-:Y:S05]  /*9db0*/  @!P2 BRA `(.L_x_2797) ;  /* 0x000000000004a947 */ /* 0x000fea0003800000 */
[----:B------:R-:W-:Y:S01]  /*9dc0*/  BPT.TRAP 0x1 ;  /* 0x000000040000795c */ /* 0x000fe20000300000 */
.L_x_2797:
[----:B------:R-:W-:-:S07]  /*9dd0*/  SHF.L.U32 R10, R10, 0x1f, RZ ;  /* 0x0000001f0a0a7819 */ /* 0x000fce00000006ff */
.L_x_2798:
[----:B----4-:R4:W1:Y:S02]  /*9de0*/  SYNCS.PHASECHK.TRANS64.TRYWAIT P0, [R7+URZ+0x36438], R10 ;  /* 0x0364380a070075a7 */ /* 0x010864000800017f */
[----:B-1----:R-:W-:Y:S05]  /*9df0*/  @!P0 NANOSLEEP.SYNCS 0x989680 ;  /* 0x009896800000895d */ /* 0x002fea0003900000 */
[----:B------:R-:W1:Y:S02]  /*9e00*/  @!P0 SYNCS.PHASECHK.TRANS64 P0, [R7+URZ+0x36438], R10 ;  /* 0x0364380a070085a7 */ /* 0x000e64000800007f */
[----:B-1----:R-:W-:Y:S05]  /*9e10*/  @!P0 BRA `(.L_x_2798) ;  /* 0xfffffffc00f08947 */ /* 0x002fea000383ffff */
.L_x_2716:
[----:B------:R-:W-:Y:S05]  /*9e20*/  BSYNC B0 ;  /* 0x0000000000007941 */ /* 0x000fea0003800000 */
.L_x_2714:
[----:B------:R-:W-:Y:S05]  /*9e30*/  EXIT ;  /* 0x000000000000794d */ /* 0x000fea0003800000 */
.L_x_2669:
[----:B------:R-:W-:Y:S02]  /*9e40*/  IMAD.MOV.U32 R12, RZ, RZ, RZ ;  /* 0x000000ffff0c7224 */ /* 0x000fe400078e00ff */
[----:B------:R-:W-:Y:S02]  /*9e50*/  IMAD.MOV.U32 R11, RZ, RZ, 0x1f ;  /* 0x0000001fff0b7424 */ /* 0x000fe400078e00ff */
[----:B------:R-:W-:-:S07]  /*9e60*/  IMAD.MOV.U32 R15, RZ, RZ, -0x1 ;  /* 0xffffffffff0f7424 */ /* 0x000fce00078e00ff */
[----:B------:R-:W-:Y:S05]  /*9e70*/  WARPSYNC.COLLECTIVE R15, `(.L_x_2799) ;  /* 0x000000000f087348 */ /* 0x000fea0003c00000 */
[----:B------:R1:W2:Y:S02]  /*9e80*/  SHFL.IDX P6, R14, R13, R12, R11 ;  /* 0x0000000c0d0e7389 */ /* 0x0002a400000c000b */
[----:B-12---:R-:W-:Y:S01]  /*9e90*/  ENDCOLLECTIVE ;  /* 0x000000000000791b */ /* 0x006fe20003800000 */
.L_x_2799:
[----:B------:R-:W-:Y:S05]  /*9ea0*/  BRA `(.L_x_2800) ;  /* 0xffffff7000ec7947 */ /* 0x000fea000383ffff */
.L_x_2671:
[----:B--2---:R2:W3:Y:S02]  /*9eb0*/  SYNCS.PHASECHK.TRANS64.TRYWAIT P0, [R19+URZ+0x36400], R10 ;  /* 0x0364000a130075a7 */ /* 0x0044e4000800017f */
[----:B---3--:R-:W-:Y:S05]  /*9ec0*/  @!P0 NANOSLEEP.SYNCS 0x989680 ;  /* 0x009896800000895d */ /* 0x008fea0003900000 */
[----:B------:R-:W3:Y:S02]  /*9ed0*/  @!P0 SYNCS.PHASECHK.TRANS64 P0, [R19+URZ+0x36400], R10 ;  /* 0x0364000a130085a7 */ /* 0x000ee4000800007f */
[----:B---3--:R-:W-:Y:S05]  /*9ee0*/  @!P0 BRA `(.L_x_2671) ;  /* 0xfffffffc00f08947 */ /* 0x008fea000383ffff */
[----:B------:R-:W-:Y:S05]  /*9ef0*/  BRA `(.L_x_2670) ;  /* 0xffffff7400247947 */ /* 0x000fea000383ffff */
.L_x_2675:
[----:B--2---:R2:W3:Y:S02]  /*9f00*/  SYNCS.PHASECHK.TRANS64.TRYWAIT P1, [R3+URZ+0x36410], R12 ;  /* 0x0364100c030075a7 */ /* 0x0044e4000802017f */
[----:B---3--:R-:W-:Y:S05]  /*9f10*/  @!P1 NANOSLEEP.SYNCS 0x989680 ;  /* 0x009896800000995d */ /* 0x008fea0003900000 */
[----:B------:R-:W3:Y:S02]  /*9f20*/  @!P1 SYNCS.PHASECHK.TRANS64 P1, [R3+URZ+0x36410], R12 ;  /* 0x0364100c030095a7 */ /* 0x000ee4000802007f */
[----:B---3--:R-:W-:Y:S05]  /*9f30*/  @!P1 BRA `(.L_x_2675) ;  /* 0xfffffffc00f09947 */ /* 0x008fea000383ffff */
[----:B------:R-:W-:Y:S05]  /*9f40*/  BRA `(.L_x_2674) ;  /* 0xffffff7800ec7947 */ /* 0x000fea000383ffff */
.L_x_2679:
[----:B------:R1:W1:Y:S02]  /*9f50*/  SYNCS.PHASECHK.TRANS64.TRYWAIT P1, [R19+URZ+0x36430], R14 ;  /* 0x0364300e130075a7 */ /* 0x000264000802017f */
[----:B-1----:R-:W-:Y:S05]  /*9f60*/  @!P1 NANOSLEEP.SYNCS 0x989680 ;  /* 0x009896800000995d */ /* 0x002fea0003900000 */
[----:B------:R-:W1:Y:S02]  /*9f70*/  @!P1 SYNCS.PHASECHK.TRANS64 P1, [R19+URZ+0x36430], R14 ;  /* 0x0364300e130095a7 */ /* 0x000e64000802007f */
[----:B-1----:R-:W-:Y:S05]  /*9f80*/  @!P1 BRA `(.L_x_2679) ;  /* 0xfffffffc00f09947 */ /* 0x002fea000383ffff */
[----:B------:R-:W-:Y:S05]  /*9f90*/  BRA `(.L_x_2678) ;  /* 0xffffff8000907947 */ /* 0x000fea000383ffff */
.L_x_2723:
[----:B------:R-:W-:Y:S01]  /*9fa0*/  BSSY B1, `(.L_x_2801) ;  /* 0x0000005000017945 */ /* 0x000fe20003800000 */
[----:B------:R-:W-:-:S07]  /*9fb0*/  IMAD.MOV.U32 R15, RZ, RZ, -0x1 ;  /* 0xffffffffff0f7424 */ /* 0x000fce00078e00ff */
[----:B------:R-:W-:Y:S05]  /*9fc0*/  WARPSYNC.COLLECTIVE R15, `(.L_x_2802) ;  /* 0x000000000f087348 */ /* 0x000fea0003c00000 */
[----:B------:R-:W-:Y:S01]  /*9fd0*/  NOP ;  /* 0x0000000000007918 */ /* 0x000fe20000000000 */
[----:B------:R-:W-:Y:S01]  /*9fe0*/  ENDCOLLECTIVE ;  /* 0x000000000000791b */ /* 0x000fe20003800000 */
.L_x_2802:
[----:B------:R-:W-:Y:S05]  /*9ff0*/  BSYNC B1 ;  /* 0x0000000000017941 */ /* 0x000fea0003800000 */
.L_x_2801:
[----:B------:R-:W-:Y:S05]  /*a000*/  BRA `(.L_x_2803) ;  /* 0xffffffc0009c7947 */ /* 0x000fea000383ffff */
.L_x_2740:
[----:B------:R-:W-:Y:S01]  /*a010*/  BSSY B1, `(.L_x_2804) ;  /* 0x0000005000017945 */ /* 0x000fe20003800000 */
[----:B------:R-:W-:-:S07]  /*a020*/  IMAD.MOV.U32 R15, RZ, RZ, -0x1 ;  /* 0xffffffffff0f7424 */ /* 0x000fce00078e00ff */
[----:B------:R-:W-:Y:S05]  /*a030*/  WARPSYNC.COLLECTIVE R15, `(.L_x_2805) ;  /* 0x000000000f087348 */ /* 0x000fea0003c00000 */
[----:B------:R-:W-:Y:S01]  /*a040*/  NOP ;  /* 0x0000000000007918 */ /* 0x000fe20000000000 */
[----:B------:R-:W-:Y:S01]  /*a050*/  ENDCOLLECTIVE ;  /* 0x000000000000791b */ /* 0x000fe20003800000 */
.L_x_2805:
[----:B------:R-:W-:Y:S05]  /*a060*/  BSYNC B1 ;  /* 0x0000000000017941 */ /* 0x000fea0003800000 */
.L_x_2804:
[----:B------:R-:W-:Y:S05]  /*a070*/  BRA `(.L_x_2806) ;  /* 0xffffffc800a07947 */ /* 0x000fea000383ffff */
.L_x_2756:
[----:B------:R-:W-:Y:S01]  /*a080*/  BSSY B1, `(.L_x_2807) ;  /* 0x0000005000017945 */ /* 0x000fe20003800000 */
[----:B------:R-:W-:-:S07]  /*a090*/  IMAD.MOV.U32 R15, RZ, RZ, -0x1 ;  /* 0xffffffffff0f7424 */ /* 0x000fce00078e00ff */
[----:B------:R-:W-:Y:S05]  /*a0a0*/  WARPSYNC.COLLECTIVE R15, `(.L_x_2808) ;  /* 0x000000000f087348 */ /* 0x000fea0003c00000 */
[----:B------:R-:W-:Y:S01]  /*a0b0*/  NOP ;  /* 0x0000000000007918 */ /* 0x000fe20000000000 */
[----:B------:R-:W-:Y:S01]  /*a0c0*/  ENDCOLLECTIVE ;  /* 0x000000000000791b */ /* 0x000fe20003800000 */
.L_x_2808:
[----:B------:R-:W-:Y:S05]  /*a0d0*/  BSYNC B1 ;  /* 0x0000000000017941 */ /* 0x000fea0003800000 */
.L_x_2807:
[----:B------:R-:W-:Y:S05]  /*a0e0*/  BRA `(.L_x_2809) ;  /* 0xffffffd0002c7947 */ /* 0x000fea000383ffff */
.L_x_2774:
[----:B-1----:R1:W2:Y:S02]  /*a0f0*/  SYNCS.PHASECHK.TRANS64.TRYWAIT P1, [R12+URZ+0x36420], R13 ;  /* 0x0364200d0c0075a7 */ /* 0x0022a4000802017f */
[----:B--2---:R-:W-:Y:S05]  /*a100*/  @!P1 NANOSLEEP.SYNCS 0x989680 ;  /* 0x009896800000995d */ /* 0x004fea0003900000 */
[----:B------:R-:W2:Y:S02]  /*a110*/  @!P1 SYNCS.PHASECHK.TRANS64 P1, [R12+URZ+0x36420], R13 ;  /* 0x0364200d0c0095a7 */ /* 0x000ea4000802007f */
[----:B--2---:R-:W-:Y:S05]  /*a120*/  @!P1 BRA `(.L_x_2774) ;  /* 0xfffffffc00f09947 */ /* 0x004fea000383ffff */
[----:B------:R-:W-:Y:S05]  /*a130*/  BRA `(.L_x_2810) ;  /* 0xffffffdc00147947 */ /* 0x000fea000383ffff */
.L_x_2778:
[----:B-1----:R1:W3:Y:S02]  /*a140*/  SYNCS.PHASECHK.TRANS64.TRYWAIT P1, [R12+URZ+0x36438], R13 ;  /* 0x0364380d0c0075a7 */ /* 0x0022e4000802017f */
[----:B---3--:R-:W-:Y:S05]  /*a150*/  @!P1 NANOSLEEP.SYNCS 0x989680 ;  /* 0x009896800000995d */ /* 0x008fea0003900000 */
[----:B------:R-:W3:Y:S02]  /*a160*/  @!P1 SYNCS.PHASECHK.TRANS64 P1, [R12+URZ+0x36438], R13 ;  /* 0x0364380d0c0095a7 */ /* 0x000ee4000802007f */
[----:B---3--:R-:W-:Y:S05]  /*a170*/  @!P1 BRA `(.L_x_2778) ;  /* 0xfffffffc00f09947 */ /* 0x008fea000383ffff */
[----:B------:R-:W-:Y:S05]  /*a180*/  BRA `(.L_x_2811) ;  /* 0xffffffe000e47947 */ /* 0x000fea000383ffff */
.L_x_2780:
[----:B--2---:R2:W3:Y:S02]  /*a190*/  SYNCS.PHASECHK.TRANS64.TRYWAIT P1, [R12+URZ+0x36428], R0 ;  /* 0x036428000c0075a7 */ /* 0x0044e4000802017f */
[----:B---3--:R-:W-:Y:S05]  /*a1a0*/  @!P1 NANOSLEEP.SYNCS 0x989680 ;  /* 0x009896800000995d */ /* 0x008fea0003900000 */
[----:B------:R-:W3:Y:S02]  /*a1b0*/  @!P1 SYNCS.PHASECHK.TRANS64 P1, [R12+URZ+0x36428], R0 ;  /* 0x036428000c0095a7 */ /* 0x000ee4000802007f */
[----:B---3--:R-:W-:Y:S05]  /*a1c0*/  @!P1 BRA `(.L_x_2780) ;  /* 0xfffffffc00f09947 */ /* 0x008fea000383ffff */
[----:B------:R-:W-:Y:S05]  /*a1d0*/  BRA `(.L_x_2812) ;  /* 0xffffffe400b07947 */ /* 0x000fea000383ffff */
.L_x_2782:
        /* <DEDUP_REMOVED lines=8> */
.L_x_2784:
[----:B------:R-:W-:-:S07]  /*a260*/  SHF.L.U32 R5, R16, 0x1f, RZ ;  /* 0x0000001f10057819 */ /* 0x000fce00000006ff */
.L_x_2814:
[----:B---3--:R3:W4:Y:S02]  /*a270*/  SYNCS.PHASECHK.TRANS64.TRYWAIT P1, [R12+URZ+0x36420], R5 ;  /* 0x036420050c0075a7 */ /* 0x008724000802017f */
[----:B----4-:R-:W-:Y:S05]  /*a280*/  @!P1 NANOSLEEP.SYNCS 0x989680 ;  /* 0x009896800000995d */ /* 0x010fea0003900000 */
[----:B------:R-:W4:Y:S02]  /*a290*/  @!P1 SYNCS.PHASECHK.TRANS64 P1, [R12+URZ+0x36420], R5 ;  /* 0x036420050c0095a7 */ /* 0x000f24000802007f */
[----:B----4-:R-:W-:Y:S05]  /*a2a0*/  @!P1 BRA `(.L_x_2814) ;  /* 0xfffffffc00f09947 */ /* 0x010fea000383ffff */
[----:B------:R-:W-:Y:S05]  /*a2b0*/  BRA `(.L_x_2815) ;  /* 0xffffffec00147947 */ /* 0x000fea000383ffff */
.L_x_2787:
[----:B--2---:R2:W3:Y:S02]  /*a2c0*/  SYNCS.PHASECHK.TRANS64.TRYWAIT P1, [R12+URZ+0x36438], R13 ;  /* 0x0364380d0c0075a7 */ /* 0x0044e4000802017f */
[----:B---3--:R-:W-:Y:S05]  /*a2d0*/  @!P1 NANOSLEEP.SYNCS 0x989680 ;  /* 0x009896800000995d */ /* 0x008fea0003900000 */
[----:B------:R-:W3:Y:S02]  /*a2e0*/  @!P1 SYNCS.PHASECHK.TRANS64 P1, [R12+URZ+0x36438], R13 ;  /* 0x0364380d0c0095a7 */ /* 0x000ee4000802007f */
[----:B---3--:R-:W-:Y:S05]  /*a2f0*/  @!P1 BRA `(.L_x_2787) ;  /* 0xfffffffc00f09947 */ /* 0x008fea000383ffff */
[----:B------:R-:W-:Y:S05]  /*a300*/  BRA `(.L_x_2816) ;  /* 0xffffffec00e07947 */ /* 0x000fea000383ffff */
.L_x_2789:
[----:B-1----:R1:W2:Y:S02]  /*a310*/  SYNCS.PHASECHK.TRANS64.TRYWAIT P1, [R12+URZ+0x36428], R5 ;  /* 0x036428050c0075a7 */ /* 0x0022a4000802017f */
[----:B--2---:R-:W-:Y:S05]  /*a320*/  @!P1 NANOSLEEP.SYNCS 0x989680 ;  /* 0x009896800000995d */ /* 0x004fea0003900000 */
[----:B------:R-:W2:Y:S02]  /*a330*/  @!P1 SYNCS.PHASECHK.TRANS64 P1, [R12+URZ+0x36428], R5 ;  /* 0x036428050c0095a7 */ /* 0x000ea4000802007f */
[----:B--2---:R-:W-:Y:S05]  /*a340*/  @!P1 BRA `(.L_x_2789) ;  /* 0xfffffffc00f09947 */ /* 0x004fea000383ffff */
[----:B------:R-:W-:Y:S05]  /*a350*/  BRA `(.L_x_2817) ;  /* 0xfffffff000907947 */ /* 0x000fea000383ffff */
.L_x_2791:
[----:B--2---:R2:W3:Y:S02]  /*a360*/  SYNCS.PHASECHK.TRANS64.TRYWAIT P1, [R12+URZ+0x36438], R3 ;  /* 0x036438030c0075a7 */ /* 0x0044e4000802017f */
[----:B---3--:R-:W-:Y:S05]  /*a370*/  @!P1 NANOSLEEP.SYNCS 0x989680 ;  /* 0x009896800000995d */ /* 0x008fea0003900000 */
[----:B------:R-:W3:Y:S02]  /*a380*/  @!P1 SYNCS.PHASECHK.TRANS64 P1, [R12+URZ+0x36438], R3 ;  /* 0x036438030c0095a7 */ /* 0x000ee4000802007f */
[----:B---3--:R-:W-:Y:S05]  /*a390*/  @!P1 BRA `(.L_x_2791) ;  /* 0xfffffffc00f09947 */ /* 0x008fea000383ffff */
[----:B------:R-:W-:Y:S05]  /*a3a0*/  BRA `(.L_x_2818) ;  /* 0xfffffff400447947 */ /* 0x000fea000383ffff */
.L_x_2793:
[----:B------:R-:W-:Y:S01]  /*a3b0*/  BSSY B1, `(.L_x_2819) ;  /* 0x0000006000017945 */ /* 0x000fe20003800000 */
[----:B------:R-:W-:-:S07]  /*a3c0*/  IMAD.MOV.U32 R15, RZ, RZ, -0x1 ;  /* 0xffffffffff0f7424 */ /* 0x000fce00078e00ff */
[----:B-1----:R-:W-:Y:S05]  /*a3d0*/  WARPSYNC.COLLECTIVE R15, `(.L_x_2820) ;  /* 0x000000000f0c7348 */ /* 0x002fea0003c00000 */
[----:B------:R-:W-:Y:S02]  /*a3e0*/  ELECT P6, UR62, PT ;  /* 0x00000000003e782f */ /* 0x000fe400038c0000 */
[----:B------:R-:W-:Y:S01]  /*a3f0*/  MOV R14, UR62 ;  /* 0x0000003e000e7c02 */ /* 0x000fe20008000f00 */
[----:B-1----:R-:W-:Y:S10]  /*a400*/  ENDCOLLECTIVE ;  /* 0x000000000000791b */ /* 0x002ff40003800000 */
.L_x_2820:
[----:B------:R-:W-:Y:S05]  /*a410*/  BSYNC B1 ;  /* 0x0000000000017941 */ /* 0x000fea0003800000 */
.L_x_2819:
[----:B------:R-:W-:Y:S05]  /*a420*/  BRA `(.L_x_2821) ;  /* 0xfffffff800047947 */ /* 0x000fea000383ffff */
.L_x_2795:
[----:B--2---:R2:W3:Y:S02]  /*a430*/  SYNCS.PHASECHK.TRANS64.TRYWAIT P0, [R5+URZ], R2 ;  /* 0x00000002050075a7 */ /* 0x0044e4000800017f */
[----:B---3--:R-:W-:Y:S05]  /*a440*/  @!P0 NANOSLEEP.SYNCS 0x989680 ;  /* 0x009896800000895d */ /* 0x008fea0003900000 */
[----:B------:R-:W3:Y:S02]  /*a450*/  @!P0 SYNCS.PHASECHK.TRANS64 P0, [R5+URZ], R2 ;  /* 0x00000002050085a7 */ /* 0x000ee4000800007f */
[----:B---3--:R-:W-:Y:S05]  /*a460*/  @!P0 BRA `(.L_x_2795) ;  /* 0xfffffffc00f08947 */ /* 0x008fea000383ffff */
[----:B------:R-:W-:Y:S05]  /*a470*/  BRA `(.L_x_2822) ;  /* 0xfffffff800447947 */ /* 0x000fea000383ffff */
.L_x_2796:
[----:B---3--:R3:W4:Y:S02]  /*a480*/  SYNCS.PHASECHK.TRANS64.TRYWAIT P0, [R23+URZ], R0 ;  /* 0x00000000170075a7 */ /* 0x008724000800017f */
[----:B----4-:R-:W-:Y:S05]  /*a490*/  @!P0 NANOSLEEP.SYNCS 0x989680 ;  /* 0x009896800000895d */ /* 0x010fea0003900000 */
[----:B------:R-:W4:Y:S02]  /*a4a0*/  @!P0 SYNCS.PHASECHK.TRANS64 P0, [R23+URZ], R0 ;  /* 0x00000000170085a7 */ /* 0x000f24000800007f */
[----:B----4-:R-:W-:Y:S05]  /*a4b0*/  @!P0 BRA `(.L_x_2796) ;  /* 0xfffffffc00f08947 */ /* 0x010fea000383ffff */
[----:B------:R-:W-:Y:S05]  /*a4c0*/  BRA `(.L_x_2823) ;  /* 0xfffffff800387947 */ /* 0x000fea000383ffff */
.L_x_2824:
        /* <DEDUP_REMOVED lines=11> */
.L_x_3872:


//--------------------- .text._ZN7cutlass13device_kernelIN5flash11enable_sm90INS1_16FlashAttnBwdSm90INS1_25CollectiveMainloopBwdSm90ILi2ELi1ELi1EN4cute5tupleIJNS5_1CILi1EEES8_S8_EEENS6_IJNS7_ILi64EEENS7_ILi96EEENS7_ILi192EEEEEENS_6half_tEfNS_4arch4Sm90ELb1ELb0ELb0ELb0ELb0ELb0ELb1ELb0ELi3ELi1ELi1ELi1ELb0EEENS1_24CollectiveEpilogueBwdGQAISD_fSG_Li384ELb0ELb0EEENS1_25SingleTileBwdLPTSchedulerILb0ELi96ELb0EEEEEEEEEvNT_6ParamsE --------------------------
	.section	.text._ZN7cutlass13device_kernelIN5flash11enable_sm90INS1_16FlashAttnBwdSm90INS1_25CollectiveMainloopBwdSm90ILi2ELi1ELi1EN4cute5tupleIJNS5_1CILi1EEES8_S8_EEENS6_IJNS7_ILi64EEENS7_ILi96EEENS7_ILi192EEEEEENS_6half_tEfNS_4arch4Sm90ELb1ELb0ELb0ELb0ELb0ELb0ELb1ELb0ELi3ELi1ELi1ELi1ELb0EEENS1_24CollectiveEpilogueBwdGQAISD_fSG_Li384ELb0ELb0EEENS1_25SingleTileBwdLPTSchedulerILb0ELi96ELb0EEEEEEEEEvNT_6ParamsE,"ax",@progbits
	.align	128
.text._ZN7cutlass13device_kernelIN5flash11enable_sm90INS1_16FlashAttnBwdSm90INS1_25CollectiveMainloopBwdSm90ILi2ELi1ELi1EN4cute5tupleIJNS5_1CILi1EEES8_S8_EEENS6_IJNS7_ILi64EEENS7_ILi96EEENS7_ILi192EEEEEENS_6half_tEfNS_4arch4Sm90ELb1ELb0ELb0ELb0ELb0ELb0ELb1ELb0ELi3ELi1ELi1ELi1ELb0EEENS1_24CollectiveEpilogueBwdGQAISD_fSG_Li384ELb0ELb0EEENS1_25SingleTileBwdLPTSchedulerILb0ELi96ELb0EEEEEEEEEvNT_6ParamsE:
        .type           _ZN7cutlass13device_kernelIN5flash11enable_sm90INS1_16FlashAttnBwdSm90INS1_25CollectiveMainloopBwdSm90ILi2ELi1ELi1EN4cute5tupleIJNS5_1CILi1EEES8_S8_EEENS6_IJNS7_ILi64EEENS7_ILi96EEENS7_ILi192EEEEEENS_6half_tEfNS_4arch4Sm90ELb1ELb0ELb0ELb0ELb0ELb0ELb1ELb0ELi3ELi1ELi1ELi1ELb0EEENS1_24CollectiveEpilogueBwdGQAISD_fSG_Li384ELb0ELb0EEENS1_25SingleTileBwdLPTSchedulerILb0ELi96ELb0EEEEEEEEEvNT_6ParamsE,@function
        .size           _ZN7cutlass13device_kernelIN5flash11enable_sm90INS1_16FlashAttnBwdSm90INS1_25CollectiveMainloopBwdSm90ILi2ELi1ELi1EN4cute5tupleIJNS5_1CILi1EEES8_S8_EEENS6_IJNS7_ILi64EEENS7_ILi96EEENS7_ILi192EEEEEENS_6half_tEfNS_4arch4Sm90ELb1ELb0ELb0ELb0ELb0ELb0ELb1ELb0ELi3ELi1ELi1ELi1ELb0EEENS1_24CollectiveEpilogueBwdGQAISD_fSG_Li384ELb0ELb0EEENS1_25SingleTileBwdLPTSchedulerILb0ELi96ELb0EEEEEEEEEvNT_6ParamsE,(.L_x_3873 - _ZN7cutlass13device_kernelIN5flash11enable_sm90INS1_16FlashAttnBwdSm90INS1_25CollectiveMainloopBwdSm90ILi2ELi1ELi1EN4cute5tupleIJNS5_1CILi1EEES8_S8_EEENS6_IJNS7_ILi64EEENS7_ILi96EEENS7_ILi192EEEEEENS_6half_tEfNS_4arch4Sm90ELb1ELb0ELb0ELb0ELb0ELb0ELb1ELb0ELi3ELi1ELi1ELi1ELb0EEENS1_24CollectiveEpilogueBwdGQAISD_fSG_Li384ELb0ELb0EEENS1_25SingleTileBwdLPTSchedulerILb0ELi96ELb0EEEEEEEEEvNT_6ParamsE)
        .other          _ZN7cutlass13device_kernelIN5flash11enable_sm90INS1_16FlashAttnBwdSm90INS1_25CollectiveMainloopBwdSm90ILi2ELi1ELi1EN4cute5tupleIJNS5_1CILi1EEES8_S8_EEENS6_IJNS7_ILi64EEENS7_ILi96EEENS7_ILi192EEEEEENS_6half_tEfNS_4arch4Sm90ELb1ELb0ELb0ELb0ELb0ELb0ELb1ELb0ELi3ELi1ELi1ELi1ELb0EEENS1_24CollectiveEpilogueBwdGQAISD_fSG_Li384ELb0ELb0EEENS1_25SingleTileBwdLPTSchedulerILb0ELi96ELb0EEEEEEEEEvNT_6ParamsE,@"STO_CUDA_ENTRY STV_DEFAULT"
_ZN7cutlass13device_kernelIN5flash11enable_sm90INS1_16FlashAttnBwdSm90INS1_25CollectiveMainloopBwdSm90ILi2ELi1ELi1EN4cute5tupleIJNS5_1CILi1EEES8_S8_EEENS6_IJNS7_ILi64EEENS7_ILi96EEENS7_ILi192EEEEEENS_6half_tEfNS_4arch4Sm90ELb1ELb0ELb0ELb0ELb0ELb0ELb1ELb0ELi3ELi1ELi1ELi1ELb0EEENS1_24CollectiveEpilogueBwdGQAISD_fSG_Li384ELb0ELb0EEENS1_25SingleTileBwdLPTSchedulerILb0ELi96ELb0EEEEEEEEEvNT_6ParamsE:
        /* <DEDUP_REMOVED lines=23> */
.L_x_2826:
[----:B------:R-:W-:Y:S05]  /*0170*/  BSYNC B0 ;  /* 0x0000000000007941 */ /* 0x000fea0003800000 */
.L_x_2825:
        /* <DEDUP_REMOVED lines=34> */
.L_x_2827:
        /* <DEDUP_REMOVED lines=20> */
.L_x_2828:
[----:B---3--:R-:W-:Y:S01]  /*04e0*/  ISETP.NE.AND P0, PT, R2, RZ, PT ;  /* 0x000000ff0200720c */ /* 0x008fe20003f05270 */
[----:B------:R-:W-:Y:S01]  /*04f0*/  IMAD.MOV.U32 R2, RZ, RZ, 0x1 ;  /* 0x00000001ff027424 */ /* 0x000fe200078e00ff */
[----:B------:R-:W-:Y:S01]  /*0500*/  NOP ;  /* 0x0000000000007918 */ /* 0x000fe20000000000 */
[----:B------:R-:W-:Y:S03]  /*0510*/  BSSY B6, `(.L_x_2829) ;  /* 0x000078e000067945 */ /* 0x000fe60003800000 */
[----:B------:R-:W-:-:S05]  /*0520*/  SEL R2, R2, 0x2, !P0 ;  /* 0x0000000202027807 */ /* 0x000fca0004000000 */
[----:B------:R3:W-:Y:S01]  /*0530*/  STL [R1+0x8], R2 ;  /* 0x0000080201007387 */ /* 0x0007e20000100800 */
[----:B-12-4-:R-:W-:Y:S06]  /*0540*/  BAR.SYNC.DEFER_BLOCKING 0x0 ;  /* 0x0000000000007b1d */ /* 0x016fec0000010000 */
[----:B------:R-:W-:Y:S05]  /*0550*/  @!P0 BRA `(.L_x_2830) ;  /* 0x0000003c00b48947 */ /* 0x000fea0003800000 */
.L_x_2831:
        /* <DEDUP_REMOVED lines=32> */
.L_x_2832:
[----:B------:R-:W-:Y:S01]  /*0760*/  ULDC UR7, c[0x0][0x8cc] ;  /* 0x0002330000077ab9 */ /* 0x000fe20000000800 */
[----:B------:R-:W-:Y:S01]  /*0770*/  UMOV UR36, UR10 ;  /* 0x0000000a00247c82 */ /* 0x000fe20008000000 */
[----:B------:R-:W-:-:S11]  /*0780*/  UISETP.NE.AND UP0, UPT, UR7, 0x1, UPT ;  /* 0x000000010700788c */ /* 0x000fd6000bf05270 */
[----:B------:R-:W-:Y:S02]  /*0790*/  @UP0 ULDC.64 UR8, c[0x0][0x8d0] ;  /* 0x0002340000080ab9 */ /* 0x000fe40000000a00 */
[----:B------:R-:W-:-:S04]  /*07a0*/  UIMAD.WIDE.U32 UR4, UR10, UR8, URZ ;  /* 0x000000080a0472a5 */ /* 0x000fc8000f8e003f */
[----:B------:R-:W-:-:S04]  /*07b0*/  @UP0 USHF.R.U32.HI UR36, URZ, UR9, UR5 ;  /* 0x000000093f240299 */ /* 0x000fc80008011605 */
[----:B------:R-:W-:-:S12]  /*07c0*/  UIMAD UR4, UR36, UR7, URZ ;  /* 0x00000007240472a4 */ /* 0x000fd8000f8e023f */
.L_x_2833:
        /* <DEDUP_REMOVED lines=102> */
.L_x_2837:
        /* <DEDUP_REMOVED lines=15> */
.L_x_2836:
        /* <DEDUP_REMOVED lines=20> */
.L_x_2839:
        /* <DEDUP_REMOVED lines=15> */
.L_x_2838:
        /* <DEDUP_REMOVED lines=8> */
.L_x_2924:
        /* <DEDUP_REMOVED lines=19> */
.L_x_2841:
        /* <DEDUP_REMOVED lines=107> */
.L_x_2853:
[----:B------:R-:W-:-:S13]  /*19b0*/  ISETP.NE.AND P0, PT, R10, 0x3, PT ;  /* 0x000000030a00780c */ /* 0x000fda0003f05270 */
[----:B-1----:R-:W-:Y:S05]  /*19c0*/  @!P0 BRA `(.L_x_2843) ;  /* 0x0000000000048947 */ /* 0x002fea0003800000 */
[----:B------:R-:W-:Y:S01]  /*19d0*/  BPT.TRAP 0x1 ;  /* 0x000000040000795c */ /* 0x000fe20000300000 */
.L_x_2843:
[----:B------:R-:W-:Y:S02]  /*19e0*/  LEA R3, R2, UR40, 0x3 ;  /* 0x0000002802037c11 */ /* 0x000fe4000f8e18ff */
[----:B------:R-:W-:-:S04]  /*19f0*/  SHF.L.U32 R12, R7, 0x1f, RZ ;  /* 0x0000001f070c7819 */ /* 0x000fc800000006ff */
[----:B------:R1:W2:Y:S01]  /*1a00*/  SYNCS.PHASECHK.TRANS64.TRYWAIT P1, [R3+URZ+0x36410], R12 ;  /* 0x0364100c030075a7 */ /* 0x0002a2000802017f */
[----:B------:R-:W-:Y:S05]  /*1a10*/  @!P0 BRA `(.L_x_2844) ;  /* 0x0000000000048947 */ /* 0x000fea0003800000 */
[----:B------:R-:W-:Y:S01]  /*1a20*/  BPT.TRAP 0x1 ;  /* 0x000000040000795c */ /* 0x000fe20000300000 */
.L_x_2844:
[----:B--2---:R-:W-:Y:S05]  /*1a30*/  @P1 BRA `(.L_x_2845) ;  /* 0x0000000000081947 */ /* 0x004fea0003800000 */
[----:B------:R-:W2:Y:S02]  /*1a40*/  SYNCS.PHASECHK.TRANS64.TRYWAIT P1, [R3+URZ+0x36410], R12 ;  /* 0x0364100c030075a7 */ /* 0x000ea4000802017f */
[----:B--2---:R-:W-:Y:S05]  /*1a50*/  @!P1 BRA `(.L_x_2846) ;  /* 0x00000064001c9947 */ /* 0x004fea0003800000 */
.L_x_2845:
        /* <DEDUP_REMOVED lines=103> */
.L_x_2847:
[----:B------:R-:W-:-:S04]  /*20d0*/  SHF.L.U32 R14, R5, 0x1f, RZ ;  /* 0x0000001f050e7819 */ /* 0x000fc800000006ff */
[----:B------:R4:W1:Y:S01]  /*20e0*/  SYNCS.PHASECHK.TRANS64.TRYWAIT P1, [UR40+0x36430], R14 ;  /* 0x0364300eff0075a7 */ /* 0x0008620008020168 */
[----:B------:R-:W-:Y:S05]  /*20f0*/  @!P0 BRA `(.L_x_2848) ;  /* 0x0000000000048947 */ /* 0x000fea0003800000 */
[----:B------:R-:W-:Y:S01]  /*2100*/  BPT.TRAP 0x1 ;  /* 0x000000040000795c */ /* 0x000fe20000300000 */
.L_x_2848:
[----:B-1----:R-:W-:Y:S05]  /*2110*/  @P1 BRA `(.L_x_2849) ;  /* 0x0000000000081947 */ /* 0x002fea0003800000 */
[----:B------:R-:W1:Y:S02]  /*2120*/  SYNCS.PHASECHK.TRANS64.TRYWAIT P1, [UR40+0x36430], R14 ;  /* 0x0364300eff0075a7 */ /* 0x000e640008020168 */
[----:B-1----:R-:W-:Y:S05]  /*2130*/  @!P1 BRA `(.L_x_2850) ;  /* 0x0000005c00789947 */ /* 0x002fea0003800000 */
.L_x_2849:
        /* <DEDUP_REMOVED lines=315> */
.L_x_2851:
        /* <DEDUP_REMOVED lines=60> */
.L_x_2852:
        /* <DEDUP_REMOVED lines=62> */
.L_x_2835:
[----:B------:R-:W-:Y:S05]  /*3c90*/  @P0 BRA `(.L_x_2834) ;  /* 0x0000004000540947 */ /* 0x000fea0003800000 */
[----:B------:R-:W1:Y:S01]  /*3ca0*/  S2R R4, SR_TID.X ;  /* 0x0000000000047919 */ /* 0x000e620000002100 */
[----:B------:R-:W2:Y:S01]  /*3cb0*/  S2UR UR5, SR_CgaCtaId ;  /* 0x00000000000579c3 */ /* 0x000ea20000008800 */
[----:B------:R-:W-:Y:S01]  /*3cc0*/  ULDC UR4, c[0x0][0x850] ;  /* 0x0002140000047ab9 */ /* 0x000fe20000000800 */
[----:B------:R-:W-:Y:S01]  /*3cd0*/  UIMAD UR8, UR36, 0x4800, URZ ;  /* 0x00004800240878a4 */ /* 0x000fe2000f8e023f */
[----:B------:R-:W-:Y:S01]  /*3ce0*/  BSSY B0, `(.L_x_2854) ;  /* 0x0000050000007945 */ /* 0x000fe20003800000 */
[----:B------:R-:W-:Y:S01]  /*3cf0*/  UISETP.NE.AND UP0, UPT, UR4, 0x1, UPT ;  /* 0x000000010400788c */ /* 0x000fe2000bf05270 */
[----:B------:R-:W-:Y:S02]  /*3d00*/  ULDC.64 UR12, c[0x0][0x818] ;  /* 0x00020600000c7ab9 */ /* 0x000fe40000000a00 */
[----:B------:R-:W-:Y:S01]  /*3d10*/  UMOV UR4, 0x400 ;  /* 0x0000040000047882 */ /* 0x000fe20000000000 */
[----:B------:R-:W-:Y:S01]  /*3d20*/  USHF.R.S32.HI UR9, URZ, 0x1f, UR8 ;  /* 0x0000001f3f097899 */ /* 0x000fe20008011408 */
[----:B------:R-:W-:Y:S01]  /*3d30*/  ULDC.64 UR14, c[0x0][0x820] ;  /* 0x00020800000e7ab9 */ /* 0x000fe20000000a00 */
[----:B------:R-:W-:-:S05]  /*3d40*/  ULDC.64 UR16, c[0x0][0x848] ;  /* 0x0002120000107ab9 */ /* 0x000fca0000000a00 */
[----:B------:R-:W-:Y:S02]  /*3d50*/  @UP0 ULDC UR6, c[0x0][0x854] ;  /* 0x0002150000060ab9 */ /* 0x000fe40000000800 */
[----:B------:R-:W-:Y:S02]  /*3d60*/  UIMAD.WIDE.U32 UR6, UR39, UR6, URZ ;  /* 0x00000006270672a5 */ /* 0x000fe4000f8e003f */
[----:B--2---:R-:W-:-:S03]  /*3d70*/  ULEA UR4, UR5, UR4, 0x18 ;  /* 0x0000000405047291 */ /* 0x004fc6000f8ec03f */
[----:B------:R-:W-:Y:S02]  /*3d80*/  @UP0 ULDC UR5, c[0x0][0x858] ;  /* 0x0002160000050ab9 */ /* 0x000fe40000000800 */
[----:B------:R-:W-:Y:S01]  /*3d90*/  @UP0 USHF.R.U32.HI UR39, URZ, UR5, UR7 ;  /* 0x000000053f270299 */ /* 0x000fe20008011607 */
[----:B-1----:R-:W-:-:S03]  /*3da0*/  VIADD R3, R4, 0xffffff80 ;  /* 0xffffff8004037836 */ /* 0x002fc60000000000 */
[----:B------:R-:W-:Y:S02]  /*3db0*/  USHF.R.S32.HI UR5, URZ, 0x1f, UR39 ;  /* 0x0000001f3f057899 */ /* 0x000fe40008011427 */
[----:B------:R-:W-:Y:S01]  /*3dc0*/  UIMAD.WIDE.U32 UR6, UR39, UR12, UR8 ;  /* 0x0000000c270672a5 */ /* 0x000fe2000f8e0008 */
[----:B------:R-:W-:Y:S01]  /*3dd0*/  SHF.R.S32.HI R0, RZ, 0x1f, R3 ;  /* 0x0000001fff007819 */ /* 0x000fe20000011403 */
[----:B------:R-:W-:Y:S01]  /*3de0*/  UIMAD UR10, UR5, UR12, URZ ;  /* 0x0000000c050a72a4 */ /* 0x000fe2000f8e023f */
[----:B------:R-:W-:Y:S01]  /*3df0*/  BAR.SYNC.DEFER_BLOCKING 0x1, 0x180 ;  /* 0x0046000000007b1d */ /* 0x000fe20000010000 */
[----:B------:R-:W-:Y:S02]  /*3e00*/  ISETP.NE.AND P0, PT, R3, RZ, PT ;  /* 0x000000ff0300720c */ /* 0x000fe40003f05270 */
[----:B------:R-:W-:Y:S01]  /*3e10*/  LEA.HI R2, R0, R3, RZ, 0x7 ;  /* 0x0000000300027211 */ /* 0x000fe200078f38ff */
[----:B------:R-:W-:-:S03]  /*3e20*/  UIMAD UR10, UR39, UR13, UR10 ;  /* 0x0000000d270a72a4 */ /* 0x000fc6000f8e020a */
[----:B------:R-:W-:Y:S01]  /*3e30*/  LOP3.LUT R0, R2, 0x3fffff80, RZ, 0xc0, !PT ;  /* 0x3fffff8002007812 */ /* 0x000fe200078ec0ff */
[----:B------:R-:W-:Y:S01]  /*3e40*/  ULDC.64 UR12, c[0x0][0x840] ;  /* 0x00021000000c7ab9 */ /* 0x000fe20000000a00 */
[----:B------:R-:W-:Y:S01]  /*3e50*/  SHF.R.S32.HI R5, RZ, 0x7, R2 ;  /* 0x00000007ff057819 */ /* 0x000fe20000011402 */
[----:B------:R-:W-:Y:S02]  /*3e60*/  UIMAD UR5, UR5, UR12, URZ ;  /* 0x0000000c050572a4 */ /* 0x000fe4000f8e023f */
[----:B------:R-:W-:Y:S01]  /*3e70*/  IMAD.IADD R0, R3, 0x1, -R0 ;  /* 0x0000000103007824 */ /* 0x000fe200078e0a00 */
[----:B------:R-:W-:Y:S02]  /*3e80*/  UIMAD.WIDE.U32 UR8, UR39, UR12, UR8 ;  /* 0x0000000c270872a5 */ /* 0x000fe4000f8e0008 */
[----:B------:R-:W-:Y:S01]  /*3e90*/  UIMAD UR12, UR39, UR13, UR5 ;  /* 0x0000000d270c72a4 */ /* 0x000fe2000f8e0205 */
[----:B------:R-:W-:Y:S01]  /*3ea0*/  IMAD R0, R5, 0x600, R0 ;  /* 0x0000060005007824 */ /* 0x000fe200078e0200 */
[----:B------:R-:W-:-:S02]  /*3eb0*/  USHF.R.S32.HI UR5, URZ, 0x1f, UR37 ;  /* 0x0000001f3f057899 */ /* 0x000fc40008011425 */
[----:B------:R-:W-:Y:S01]  /*3ec0*/  UIADD3 UR7, UR7, UR10, URZ ;  /* 0x0000000a07077290 */ /* 0x000fe2000fffe03f */
[----:B------:R-:W-:Y:S01]  /*3ed0*/  IMAD.SHL.U32 R0, R0, 0x4, RZ ;  /* 0x0000000400007824 */ /* 0x000fe200078e00ff */
[----:B------:R-:W-:Y:S02]  /*3ee0*/  UIMAD UR11, UR5, UR14, URZ ;  /* 0x0000000e050b72a4 */ /* 0x000fe4000f8e023f */
[----:B------:R-:W-:Y:S02]  /*3ef0*/  UIMAD UR5, UR5, UR16, URZ ;  /* 0x00000010050572a4 */ /* 0x000fe4000f8e023f */
[----:B------:R-:W-:Y:S01]  /*3f00*/  LEA R0, R0, UR4, 0x2 ;  /* 0x0000000400007c11 */ /* 0x000fe2000f8e10ff */
[----:B------:R-:W-:Y:S02]  /*3f10*/  UIADD3 UR9, UR9, UR12, URZ ;  /* 0x0000000c09097290 */ /* 0x000fe4000fffe03f */
[----:B------:R-:W-:Y:S02]  /*3f20*/  UIMAD UR11, UR37, UR15, UR11 ;  /* 0x0000000f250b72a4 */ /* 0x000fe4000f8e020b */
[----:B------:R1:W-:Y:S01]  /*3f30*/  STS.128 [R0], R24 ;  /* 0x0000001800007388 */ /* 0x0003e20000000c00 */
        /* <DEDUP_REMOVED lines=35> */
.L_x_2856:
[----:B------:R-:W-:Y:S01]  /*4170*/  @P0 ELECT P1, URZ, PT ;  /* 0x00000000003f082f */ /* 0x000fe20003820000 */
[----:B------:R2:W-:-:S12]  /*4180*/  UBLKRED.G.S.ADD.F32.RN [UR6], [UR4], UR5, desc[UR8] ;  /* 0x00000806040073bb */ /* 0x0005d800080a1405 */
[----:B------:R-:W-:Y:S02]  /*4190*/  @P1 PLOP3.LUT P0, PT, P1, PT, PT, 0x8, 0x0 ;  /* 0x000000000000181c */ /* 0x000fe40000f0e170 */
[----:B------:R-:W-:-:S11]  /*41a0*/  PLOP3.LUT P1, PT, PT, PT, PT, 0x8, 0x0 ;  /* 0x000000000000781c */ /* 0x000fd60003f2e170 */
[----:B--2---:R-:W-:Y:S05]  /*41b0*/  @P0 BRA.U.ANY `(.L_x_2856) ;  /* 0xfffffffd00ec0947 */ /* 0x004fea000393ffff */
[----:B------:R0:W-:Y:S01]  /*41c0*/  UTMACMDFLUSH ;  /* 0x00000000000079b7 */ /* 0x0001e20000000000 */
[----:B------:R-:W-:-:S04]  /*41d0*/  DEPBAR.LE SB0, 0x0 ;  /* 0x000080000000791a */ /* 0x000fc80000000000 */
.L_x_2855:
[----:B------:R-:W-:Y:S05]  /*41e0*/  BSYNC B0 ;  /* 0x0000000000007941 */ /* 0x000fea0003800000 */
.L_x_2854:
        /* <DEDUP_REMOVED lines=28> */
.L_x_2857:
[----:B------:R-:W-:Y:S01]  /*43b0*/  @P0 ELECT P1, URZ, PT ;  /* 0x00000000003f082f */ /* 0x000fe20003820000 */
[----:B------:R3:W-:-:S12]  /*43c0*/  UBLKRED.G.S.ADD.F32.RN [UR6], [UR4], UR5, desc[UR8] ;  /* 0x00000806040073bb */ /* 0x0007d800080a1405 */
[----:B------:R-:W-:Y:S02]  /*43d0*/  @P1 PLOP3.LUT P0, PT, P1, PT, PT, 0x8, 0x0 ;  /* 0x000000000000181c */ /* 0x000fe40000f0e170 */
[----:B------:R-:W-:-:S11]  /*43e0*/  PLOP3.LUT P1, PT, PT, PT, PT, 0x8, 0x0 ;  /* 0x000000000000781c */ /* 0x000fd60003f2e170 */
[----:B---3--:R-:W-:Y:S05]  /*43f0*/  @P0 BRA.U.ANY `(.L_x_2857) ;  /* 0xfffffffd00ec0947 */ /* 0x008fea000393ffff */
[----:B------:R0:W-:Y:S01]  /*4400*/  UTMACMDFLUSH ;  /* 0x00000000000079b7 */ /* 0x0001e20000000000 */
[----:B------:R-:W-:-:S04]  /*4410*/  DEPBAR.LE SB0, 0x0 ;  /* 0x000080000000791a */ /* 0x000fc80000000000 */
[----:B------:R-:W-:Y:S05]  /*4420*/  BRA `(.L_x_2834) ;  /* 0x0000003800707947 */ /* 0x000fea0003800000 */
.L_x_2830:
[----:B------:R-:W-:-:S08]  /*4430*/  NOP ;  /* 0x0000000000007918 */ /* 0x000fd00000000000 */
[----:B---3--:R-:W1:-:S00]  /*4440*/  USETMAXREG.DEALLOC.CTAPOOL 0x20 ;  /* 0x00000020000079c8 */ /* 0x008e4000080e0500 */
[----:B-1----:R-:W-:-:S06]  /*4450*/  LOP3.LUT R0, R0, 0x3, RZ, 0xc0, !PT ;  /* 0x0000000300007812 */ /* 0x002fcc00078ec0ff */
        /* <DEDUP_REMOVED lines=26> */
.L_x_2859:
[----:B------:R-:W-:Y:S01]  /*4600*/  ULDC UR9, c[0x0][0x8cc] ;  /* 0x0002330000097ab9 */ /* 0x000fe20000000800 */
[----:B------:R-:W-:Y:S01]  /*4610*/  UMOV UR7, UR8 ;  /* 0x0000000800077c82 */ /* 0x000fe20008000000 */
[----:B------:R-:W-:-:S11]  /*4620*/  UISETP.NE.AND UP0, UPT, UR9, 0x1, UPT ;  /* 0x000000010900788c */ /* 0x000fd6000bf05270 */
[----:B------:R-:W-:Y:S02]  /*4630*/  @UP0 ULDC.64 UR10, c[0x0][0x8d0] ;  /* 0x00023400000a0ab9 */ /* 0x000fe40000000a00 */
[----:B------:R-:W-:-:S04]  /*4640*/  UIMAD.WIDE.U32 UR4, UR8, UR10, URZ ;  /* 0x0000000a080472a5 */ /* 0x000fc8000f8e003f */
[----:B------:R-:W-:-:S04]  /*4650*/  @UP0 USHF.R.U32.HI UR7, URZ, UR11, UR5 ;  /* 0x0000000b3f070299 */ /* 0x000fc80008011605 */
[----:B------:R-:W-:-:S12]  /*4660*/  UIMAD UR4, UR7, UR9, URZ ;  /* 0x00000009070472a4 */ /* 0x000fd8000f8e023f */
.L_x_2860:
        /* <DEDUP_REMOVED lines=67> */
.L_x_2863:
[----:B------:R-:W-:Y:S05]  /*4aa0*/  BSYNC B0 ;  /* 0x0000000000007941 */ /* 0x000fea0003800000 */
.L_x_2862:
        /* <DEDUP_REMOVED lines=18> */
.L_x_2865:
[----:B------:R-:W-:Y:S05]  /*4bd0*/  BSYNC B0 ;  /* 0x0000000000007941 */ /* 0x000fea0003800000 */
.L_x_2864:
        /* <DEDUP_REMOVED lines=19> */
.L_x_2867:
[----:B------:R-:W-:Y:S05]  /*4d10*/  BSYNC B0 ;  /* 0x0000000000007941 */ /* 0x000fea0003800000 */
.L_x_2866:
[----:B------:R-:W-:Y:S06]  /*4d20*/  BAR.ARV 0xa, 0xa0 ;  /* 0x0282800000007b1d */ /* 0x000fec0000002000 */
[----:B------:R-:W-:Y:S04]  /*4d30*/  BSSY B0, `(.L_x_2868) ;  /* 0x0000003000007945 */ /* 0x000fe80003800000 */
[----:B------:R-:W-:Y:S05]  /*4d40*/  @!P0 BRA `(.L_x_2869) ;  /* 0x0000000000048947 */ /* 0x000fea0003800000 */
[----:B------:R-:W-:-:S04]  /*4d50*/  DEPBAR.LE SB0, 0x1 ;  /* 0x000080400000791a */ /* 0x000fc80000000000 */
.L_x_2869:
[----:B------:R-:W-:Y:S05]  /*4d60*/  BSYNC B0 ;  /* 0x0000000000007941 */ /* 0x000fea0003800000 */
.L_x_2868:
[----:B------:R-:W-:Y:S06]  /*4d70*/  BAR.ARV 0xb, 0xa0 ;  /* 0x02c2800000007b1d */ /* 0x000fec0000002000 */
[----:B------:R-:W-:Y:S04]  /*4d80*/  BSSY B0, `(.L_x_2870) ;  /* 0x0000003000007945 */ /* 0x000fe80003800000 */
[----:B------:R-:W-:Y:S05]  /*4d90*/  @!P0 BRA `(.L_x_2871) ;  /* 0x0000000000048947 */ /* 0x000fea0003800000 */
[----:B------:R-:W-:-:S04]  /*4da0*/  DEPBAR.LE SB0, 0x0 ;  /* 0x000080000000791a */ /* 0x000fc80000000000 */
.L_x_2871:
[----:B------:R-:W-:Y:S05]  /*4db0*/  BSYNC B0 ;  /* 0x0000000000007941 */ /* 0x000fea0003800000 */
.L_x_2870:
[----:B------:R-:W-:Y:S06]  /*4dc0*/  BAR.ARV 0xc, 0xa0 ;  /* 0x0302800000007b1d */ /* 0x000fec0000002000 */
[----:B------:R-:W-:Y:S01]  /*4dd0*/  UIADD3 UR12, UR8, 0x1, URZ ;  /* 0x00000001080c7890 */ /* 0x000fe2000fffe03f */
[----:B------:R-:W-:Y:S11]  /*4de0*/  BRA `(.L_x_2872) ;  /* 0x0000000000047947 */ /* 0x000ff60003800000 */
.L_x_2861:
[----:B------:R-:W-:-:S05]  /*4df0*/  UMOV UR12, UR8 ;  /* 0x00000008000c7c82 */ /* 0x000fca0008000000 */
.L_x_2872:
        /* <DEDUP_REMOVED lines=22> */
.L_x_2893:
        /* <DEDUP_REMOVED lines=22> */
.L_x_2874:
[----:B------:R-:W-:Y:S05]  /*50c0*/  BSYNC B0 ;  /* 0x0000000000007941 */ /* 0x000fea0003800000 */
.L_x_2873:
        /* <DEDUP_REMOVED lines=12> */
.L_x_2876:
[----:B------:R-:W-:Y:S05]  /*5190*/  BSYNC B0 ;  /* 0x0000000000007941 */ /* 0x000fea0003800000 */
.L_x_2875:
        /* <DEDUP_REMOVED lines=13> */
.L_x_2878:
[----:B------:R-:W-:Y:S05]  /*5270*/  BSYNC B0 ;  /* 0x0000000000007941 */ /* 0x000fea0003800000 */
.L_x_2877:
[----:B------:R-:W-:Y:S06]  /*5280*/  BAR.ARV 0xa, 0xa0 ;  /* 0x0282800000007b1d */ /* 0x000fec0000002000 */
[----:B------:R-:W-:Y:S04]  /*5290*/  BSSY B0, `(.L_x_2879) ;  /* 0x0000003000007945 */ /* 0x000fe80003800000 */
[----:B------:R-:W-:Y:S05]  /*52a0*/  @!P0 BRA `(.L_x_2880) ;  /* 0x0000000000048947 */ /* 0x000fea0003800000 */
[----:B------:R-:W-:-:S04]  /*52b0*/  DEPBAR.LE SB0, 0x1 ;  /* 0x000080400000791a */ /* 0x000fc80000000000 */
.L_x_2880:
[----:B------:R-:W-:Y:S05]  /*52c0*/  BSYNC B0 ;  /* 0x0000000000007941 */ /* 0x000fea0003800000 */
.L_x_2879:
[----:B------:R-:W-:Y:S06]  /*52d0*/  BAR.ARV 0xb, 0xa0 ;  /* 0x02c2800000007b1d */ /* 0x000fec0000002000 */
[----:B------:R-:W-:Y:S04]  /*52e0*/  BSSY B0, `(.L_x_2881) ;  /* 0x0000003000007945 */ /* 0x000fe80003800000 */
[----:B------:R-:W-:Y:S05]  /*52f0*/  @!P0 BRA `(.L_x_2882) ;  /* 0x0000000000048947 */ /* 0x000fea0003800000 */
[----:B------:R-:W-:-:S04]  /*5300*/  DEPBAR.LE SB0, 0x0 ;  /* 0x000080000000791a */ /* 0x000fc80000000000 */
.L_x_2882:
[----:B------:R-:W-:Y:S05]  /*5310*/  BSYNC B0 ;  /* 0x0000000000007941 */ /* 0x000fea0003800000 */
.L_x_2881:
        /* <DEDUP_REMOVED lines=13> */
.L_x_2884:
[----:B------:R-:W-:Y:S05]  /*53f0*/  BSYNC B0 ;  /* 0x0000000000007941 */ /* 0x000fea0003800000 */
.L_x_2883:
        /* <DEDUP_REMOVED lines=12> */
.L_x_2886:
[----:B------:R-:W-:Y:S05]  /*54c0*/  BSYNC B0 ;  /* 0x0000000000007941 */ /* 0x000fea0003800000 */
.L_x_2885:
        /* <DEDUP_REMOVED lines=13> */
.L_x_2888:
[----:B------:R-:W-:Y:S05]  /*55a0*/  BSYNC B0 ;  /* 0x0000000000007941 */ /* 0x000fea0003800000 */
.L_x_2887:
[----:B------:R-:W-:Y:S06]  /*55b0*/  BAR.ARV 0xa, 0xa0 ;  /* 0x0282800000007b1d */ /* 0x000fec0000002000 */
[----:B------:R-:W-:Y:S04]  /*55c0*/  BSSY B0, `(.L_x_2889) ;  /* 0x0000003000007945 */ /* 0x000fe80003800000 */
[----:B------:R-:W-:Y:S05]  /*55d0*/  @!P0 BRA `(.L_x_2890) ;  /* 0x0000000000048947 */ /* 0x000fea0003800000 */
[----:B------:R-:W-:-:S04]  /*55e0*/  DEPBAR.LE SB0, 0x1 ;  /* 0x000080400000791a */ /* 0x000fc80000000000 */
.L_x_2890:
[----:B------:R-:W-:Y:S05]  /*55f0*/  BSYNC B0 ;  /* 0x0000000000007941 */ /* 0x000fea0003800000 */
.L_x_2889:
[----:B------:R-:W-:Y:S01]  /*5600*/  UIADD3 UR12, UR12, 0x2, URZ ;  /* 0x000000020c0c7890 */ /* 0x000fe2000fffe03f */
[----:B------:R-:W-:Y:S06]  /*5610*/  BAR.ARV 0xb, 0xa0 ;  /* 0x02c2800000007b1d */ /* 0x000fec0000002000 */
[----:B------:R-:W-:Y:S01]  /*5620*/  UISETP.GE.AND UP0, UPT, UR12, UR5, UPT ;  /* 0x000000050c00728c */ /* 0x000fe2000bf06270 */
[----:B------:R-:W-:Y:S04]  /*5630*/  BSSY B0, `(.L_x_2891) ;  /* 0x0000003000007945 */ /* 0x000fe80003800000 */
[----:B------:R-:W-:Y:S06]  /*5640*/  @!P0 BRA `(.L_x_2892) ;  /* 0x0000000000048947 */ /* 0x000fec0003800000 */
[----:B------:R-:W-:-:S04]  /*5650*/  DEPBAR.LE SB0, 0x0 ;  /* 0x000080000000791a */ /* 0x000fc80000000000 */
.L_x_2892:
[----:B------:R-:W-:Y:S05]  /*5660*/  BSYNC B0 ;  /* 0x0000000000007941 */ /* 0x000fea0003800000 */
.L_x_2891:
[----:B------:R-:W-:Y:S06]  /*5670*/  BAR.ARV 0xc, 0xa0 ;  /* 0x0302800000007b1d */ /* 0x000fec0000002000 */
[----:B------:R-:W-:Y:S01]  /*5680*/  PLOP3.LUT P1, PT, PT, PT, UP0, 0x80, 0x0 ;  /* 0x000000000000781c */ /* 0x000fe20003f2f008 */
[----:B------:R-:W-:Y:S02]  /*5690*/  UIADD3 UR24, UR24, 0x6000, URZ ;  /* 0x0000600018187890 */ /* 0x000fe4000fffe03f */
[----:B------:R-:W-:-:S10]  /*56a0*/  UIADD3 UR4, UR4, 0x6000, URZ ;  /* 0x0000600004047890 */ /* 0x000fd4000fffe03f */
[----:B------:R-:W-:Y:S05]  /*56b0*/  @!P1 BRA `(.L_x_2893) ;  /* 0xfffffff800289947 */ /* 0x000fea000383ffff */
[----:B------:R-:W-:Y:S05]  /*56c0*/  BRA `(.L_x_2834) ;  /* 0x0000002400c87947 */ /* 0x000fea0003800000 */
.L_x_2858:
        /* <DEDUP_REMOVED lines=21> */
.L_x_2894:
[----:B------:R-:W-:Y:S01]  /*5820*/  ULDC UR8, c[0x0][0x8cc] ;  /* 0x0002330000087ab9 */ /* 0x000fe20000000800 */
[----:B------:R-:W-:Y:S01]  /*5830*/  UMOV UR35, UR7 ;  /* 0x0000000700237c82 */ /* 0x000fe20008000000 */
[----:B------:R-:W-:-:S11]  /*5840*/  UISETP.NE.AND UP0, UPT, UR8, 0x1, UPT ;  /* 0x000000010800788c */ /* 0x000fd6000bf05270 */
[----:B------:R-:W-:Y:S02]  /*5850*/  @UP0 ULDC.64 UR10, c[0x0][0x8d0] ;  /* 0x00023400000a0ab9 */ /* 0x000fe40000000a00 */
[----:B------:R-:W-:-:S04]  /*5860*/  UIMAD.WIDE.U32 UR4, UR7, UR10, URZ ;  /* 0x0000000a070472a5 */ /* 0x000fc8000f8e003f */
[----:B------:R-:W-:-:S04]  /*5870*/  @UP0 USHF.R.U32.HI UR35, URZ, UR11, UR5 ;  /* 0x0000000b3f230299 */ /* 0x000fc80008011605 */
[----:B------:R-:W-:-:S12]  /*5880*/  UIMAD UR4, UR35, UR8, URZ ;  /* 0x00000008230472a4 */ /* 0x000fd8000f8e023f */
.L_x_2895:
        /* <DEDUP_REMOVED lines=77> */
.L_x_2925:
        /* <DEDUP_REMOVED lines=9> */
.L_x_2899:
        /* <DEDUP_REMOVED lines=108> */
.L_x_2910:
[----:B-1----:R-:W-:-:S05]  /*64b0*/  IMAD.MOV.U32 R13, RZ, RZ, 0x1 ;  /* 0x00000001ff0d7424 */ /* 0x002fca00078e00ff */
[----:B------:R-:W-:-:S04]  /*64c0*/  SHF.L.U32 R13, R13, 0x1f, RZ ;  /* 0x0000001f0d0d7819 */ /* 0x000fc800000006ff */
[----:B------:R-:W1:Y:S02]  /*64d0*/  SYNCS.PHASECHK.TRANS64.TRYWAIT P1, [R12+URZ+0x36438], R13 ;  /* 0x0364380d0c0075a7 */ /* 0x000e64000802017f */
[----:B-1----:R-:W-:Y:S05]  /*64e0*/  @!P1 BRA `(.L_x_2902) ;  /* 0x0000001800b49947 */ /* 0x002fea0003800000 */
.L_x_2926:
        /* <DEDUP_REMOVED lines=8> */
.L_x_2903:
        /* <DEDUP_REMOVED lines=48> */
.L_x_2927:
        /* <DEDUP_REMOVED lines=8> */
.L_x_2905:
        /* <DEDUP_REMOVED lines=46> */
.L_x_2928:
        /* <DEDUP_REMOVED lines=12> */
.L_x_2907:
        /* <DEDUP_REMOVED lines=37> */
.L_x_2930:
        /* <DEDUP_REMOVED lines=8> */
.L_x_2909:
        /* <DEDUP_REMOVED lines=41> */
.L_x_2901:
[----:B--2---:R-:W2:Y:S01]  /*71f0*/  LDL.LU R4, [R1] ;  /* 0x0000000001047983 */ /* 0x004ea20000300800 */
[----:B------:R-:W-:-:S03]  /*7200*/  IMAD.MOV.U32 R10, RZ, RZ, 0x1 ;  /* 0x00000001ff0a7424 */ /* 0x000fc600078e00ff */
[----:B------:R3:W5:Y:S01]  /*7210*/  LDL R5, [R1+0x4] ;  /* 0x0000040001057983 */ /* 0x0007620000100800 */
[----:B--2---:R-:W-:-:S13]  /*7220*/  ISETP.NE.AND P1, PT, R4, RZ, PT ;  /* 0x000000ff0400720c */ /* 0x004fda0003f25270 */
[----:B---3--:R-:W-:Y:S05]  /*7230*/  @!P1 BRA `(.L_x_2900) ;  /* 0x0000000400889947 */ /* 0x008fea0003800000 */
[----:B------:R-:W2:Y:S02]  /*7240*/  SYNCS.PHASECHK.TRANS64.TRYWAIT P1, [R12+URZ+0x36438], R13 ;  /* 0x0364380d0c0075a7 */ /* 0x000ea4000802017f */
[----:B--2---:R-:W-:Y:S05]  /*7250*/  @!P1 BRA `(.L_x_2911) ;  /* 0x0000000c00b89947 */ /* 0x004fea0003800000 */
.L_x_2931:
        /* <DEDUP_REMOVED lines=8> */
.L_x_2912:
        /* <DEDUP_REMOVED lines=41> */
.L_x_2932:
        /* <DEDUP_REMOVED lines=9> */
.L_x_2914:
        /* <DEDUP_REMOVED lines=38> */
.L_x_2900:
[----:B------:R-:W-:-:S04]  /*7860*/  SHF.L.U32 R3, R10, 0x1f, RZ ;  /* 0x0000001f0a037819 */ /* 0x000fc800000006ff */
[----:B------:R-:W2:Y:S02]  /*7870*/  SYNCS.PHASECHK.TRANS64.TRYWAIT P1, [R12+URZ+0x36438], R3 ;  /* 0x036438030c0075a7 */ /* 0x000ea4000802017f */
[----:B--2---:R-:W-:Y:S05]  /*7880*/  @!P1 BRA `(.L_x_2915) ;  /* 0x0000000800549947 */ /* 0x004fea0003800000 */
.L_x_2933:
[----:B------:R-:W-:Y:S05]  /*7890*/  @P0 BRA `(.L_x_2916) ;  /* 0x0000000000180947 */ /* 0x000fea0003800000 */
[----:B------:R-:W3:Y:S01]  /*78a0*/  S2R R0, SR_TID.X ;  /* 0x0000000000007919 */ /* 0x000ee20000002100 */
[----:B--2---:R-:W-:-:S04]  /*78b0*/  IMAD.MOV.U32 R3, RZ, RZ, 0x6100 ;  /* 0x00006100ff037424 */ /* 0x004fc800078e00ff */
[----:B------:R4:W-:Y:S01]  /*78c0*/  SYNCS.ARRIVE.TRANS64 RZ, [R12+URZ+0x36430], R3 ;  /* 0x036430030cff79a7 */ /* 0x0009e2000800003f */
[----:B---3--:R-:W-:-:S13]  /*78d0*/  LOP3.LUT P0, RZ, R0, 0x1f, RZ, 0xc0, !PT ;  /* 0x0000001f00ff7812 */ /* 0x008fda000780c0ff */
[----:B----4-:R-:W-:Y:S05]  /*78e0*/  @!P0 BRA `(.L_x_2916) ;  /* 0x0000000000048947 */ /* 0x010fea0003800000 */
[----:B------:R-:W-:Y:S01]  /*78f0*/  BPT.TRAP 0x1 ;  /* 0x000000040000795c */ /* 0x000fe20000300000 */
.L_x_2916:
        /* <DEDUP_REMOVED lines=45> */
.L_x_2897:
[----:B------:R-:W-:Y:S05]  /*7bd0*/  BSYNC B0 ;  /* 0x0000000000007941 */ /* 0x000fea0003800000 */
.L_x_2896:
[----:B------:R-:W-:-:S03]  /*7be0*/  UMOV UR4, 0xffffffff ;  /* 0xffffffff00047882 */ /* 0x000fc60000000000 */
[----:B------:R-:W-:Y:S05]  /*7bf0*/  BRA.DIV UR4, `(.L_x_2917) ;  /* 0x00000006048c7947 */ /* 0x000fea000b800000 */
[----:B------:R-:W-:-:S13]  /*7c00*/  ELECT P0, URZ, PT ;  /* 0x00000000003f782f */ /* 0x000fda0003800000 */
.L_x_2936:
[----:B------:R-:W-:Y:S05]  /*7c10*/  @!P0 BRA `(.L_x_2834) ;  /* 0x0000000000748947 */ /* 0x000fea0003800000 */
[----:B------:R-:W2:Y:S02]  /*7c20*/  LDL.LU R0, [R1+0x8] ;  /* 0x0000080001007983 */ /* 0x000ea40000300800 */
[----:B--2---:R-:W-:-:S04]  /*7c30*/  LOP3.LUT R0, R0, 0x2, RZ, 0xfc, !PT ;  /* 0x0000000200007812 */ /* 0x004fc800078efcff */
[----:B------:R-:W-:-:S13]  /*7c40*/  ISETP.NE.AND P0, PT, R0, 0x3, PT ;  /* 0x000000030000780c */ /* 0x000fda0003f05270 */
[----:B------:R-:W-:Y:S05]  /*7c50*/  @!P0 BRA `(.L_x_2918) ;  /* 0x0000000000048947 */ /* 0x000fea0003800000 */
[----:B------:R-:W-:Y:S01]  /*7c60*/  BPT.TRAP 0x1 ;  /* 0x000000040000795c */ /* 0x000fe20000300000 */
.L_x_2918:
        /* <DEDUP_REMOVED lines=15> */
.L_x_2937:
[----:B------:R-:W3:Y:S02]  /*7d60*/  SYNCS.PHASECHK.TRANS64.TRYWAIT P1, [R23+URZ], R0 ;  /* 0x00000000170075a7 */ /* 0x000ee4000802017f */
[----:B---3--:R-:W-:Y:S05]  /*7d70*/  @!P1 BRA `(.L_x_2920) ;  /* 0x0000000400649947 */ /* 0x008fea0003800000 */
.L_x_2938:
[----:B------:R-:W-:Y:S05]  /*7d80*/  @!P0 BRA `(.L_x_2921) ;  /* 0x0000000000048947 */ /* 0x000fea0003800000 */
[----:B------:R-:W-:Y:S01]  /*7d90*/  BPT.TRAP 0x1 ;  /* 0x000000040000795c */ /* 0x000fe20000300000 */
.L_x_2921:
[----:B------:R-:W-:-:S07]  /*7da0*/  SHF.L.U32 R10, R10, 0x1f, RZ ;  /* 0x0000001f0a0a7819 */ /* 0x000fce00000006ff */
.L_x_2922:
[----:B----4-:R4:W1:Y:S02]  /*7db0*/  SYNCS.PHASECHK.TRANS64.TRYWAIT P0, [R7+URZ+0x36438], R10 ;  /* 0x0364380a070075a7 */ /* 0x010864000800017f */
[----:B-1----:R-:W-:Y:S05]  /*7dc0*/  @!P0 NANOSLEEP.SYNCS 0x989680 ;  /* 0x009896800000895d */ /* 0x002fea0003900000 */
[----:B------:R-:W1:Y:S02]  /*7dd0*/  @!P0 SYNCS.PHASECHK.TRANS64 P0, [R7+URZ+0x36438], R10 ;  /* 0x0364380a070085a7 */ /* 0x000e64000800007f */
[----:B-1----:R-:W-:Y:S05]  /*7de0*/  @!P0 BRA `(.L_x_2922) ;  /* 0xfffffffc00f08947 */ /* 0x002fea000383ffff */
.L_x_2834:
[----:B------:R-:W-:Y:S05]  /*7df0*/  BSYNC B6 ;  /* 0x0000000000067941 */ /* 0x000fea0003800000 */
.L_x_2829:
[----:B------:R-:W-:Y:S05]  /*7e00*/  EXIT ;  /* 0x000000000000794d */ /* 0x000fea0003800000 */
.L_x_2840:
[----:B------:R-:W-:Y:S02]  /*7e10*/  IMAD.MOV.U32 R12, RZ, RZ, RZ ;  /* 0x000000ffff0c7224 */ /* 0x000fe400078e00ff */
[----:B------:R-:W-:Y:S02]  /*7e20*/  IMAD.MOV.U32 R11, RZ, RZ, 0x1f ;  /* 0x0000001fff0b7424 */ /* 0x000fe400078e00ff */
[----:B------:R-:W-:-:S07]  /*7e30*/  IMAD.MOV.U32 R15, RZ, RZ, -0x1 ;  /* 0xffffffffff0f7424 */ /* 0x000fce00078e00ff */
[----:B------:R-:W-:Y:S05]  /*7e40*/  WARPSYNC.COLLECTIVE R15, `(.L_x_2923) ;  /* 0x000000000f087348 */ /* 0x000fea0003c00000 */
[----:B------:R1:W2:Y:S02]  /*7e50*/  SHFL.IDX P6, R14, R13, R12, R11 ;  /* 0x0000000c0d0e7389 */ /* 0x0002a400000c000b */
[----:B-12---:R-:W-:Y:S01]  /*7e60*/  ENDCOLLECTIVE ;  /* 0x000000000000791b */ /* 0x006fe20003800000 */
.L_x_2923:
[----:B------:R-:W-:Y:S05]  /*7e70*/  BRA `(.L_x_2924) ;  /* 0xffffff9000d47947 */ /* 0x000fea000383ffff */
.L_x_2842:
[----:B--2---:R2:W3:Y:S02]  /*7e80*/  SYNCS.PHASECHK.TRANS64.TRYWAIT P0, [R19+URZ+0x36400], R10 ;  /* 0x0364000a130075a7 */ /* 0x0044e4000800017f */
[----:B---3--:R-:W-:Y:S05]  /*7e90*/  @!P0 NANOSLEEP.SYNCS 0x989680 ;  /* 0x009896800000895d */ /* 0x008fea0003900000 */
[----:B------:R-:W3:Y:S02]  /*7ea0*/  @!P0 SYNCS.PHASECHK.TRANS64 P0, [R19+URZ+0x36400], R10 ;  /* 0x0364000a130085a7 */ /* 0x000ee4000800007f */
[----:B---3--:R-:W-:Y:S05]  /*7eb0*/  @!P0 BRA `(.L_x_2842) ;  /* 0xfffffffc00f08947 */ /* 0x008fea000383ffff */
[----:B------:R-:W-:Y:S05]  /*7ec0*/  BRA `(.L_x_2841) ;  /* 0xffffff94000c7947 */ /* 0x000fea000383ffff */
.L_x_2846:
[----:B--2---:R2:W3:Y:S02]  /*7ed0*/  SYNCS.PHASECHK.TRANS64.TRYWAIT P1, [R3+URZ+0x36410], R12 ;  /* 0x0364100c030075a7 */ /* 0x0044e4000802017f */
[----:B---3--:R-:W-:Y:S05]  /*7ee0*/  @!P1 NANOSLEEP.SYNCS 0x989680 ;  /* 0x009896800000995d */ /* 0x008fea0003900000 */
[----:B------:R-:W3:Y:S02]  /*7ef0*/  @!P1 SYNCS.PHASECHK.TRANS64 P1, [R3+URZ+0x36410], R12 ;  /* 0x0364100c030095a7 */ /* 0x000ee4000802007f */
[----:B---3--:R-:W-:Y:S05]  /*7f00*/  @!P1 BRA `(.L_x_2846) ;  /* 0xfffffffc00f09947 */ /* 0x008fea000383ffff */
[----:B------:R-:W-:Y:S05]  /*7f10*/  BRA `(.L_x_2845) ;  /* 0xffffff9800d07947 */ /* 0x000fea000383ffff */
.L_x_2850:
[----:B------:R1:W1:Y:S02]  /*7f20*/  SYNCS.PHASECHK.TRANS64.TRYWAIT P1, [R19+URZ+0x36430], R14 ;  /* 0x0364300e130075a7 */ /* 0x000264000802017f */
[----:B-1----:R-:W-:Y:S05]  /*7f30*/  @!P1 NANOSLEEP.SYNCS 0x989680 ;  /* 0x009896800000995d */ /* 0x002fea0003900000 */
[----:B------:R-:W1:Y:S02]  /*7f40*/  @!P1 SYNCS.PHASECHK.TRANS64 P1, [R19+URZ+0x36430], R14 ;  /* 0x0364300e130095a7 */ /* 0x000e64000802007f */
[----:B-1----:R-:W-:Y:S05]  /*7f50*/  @!P1 BRA `(.L_x_2850) ;  /* 0xfffffffc00f09947 */ /* 0x002fea000383ffff */
[----:B------:R-:W-:Y:S05]  /*7f60*/  BRA `(.L_x_2849) ;  /* 0xffffffa000747947 */ /* 0x000fea000383ffff */
.L_x_2898:
[----:B-1----:R1:W2:Y:S02]  /*7f70*/  SYNCS.PHASECHK.TRANS64.TRYWAIT P1, [R12+URZ+0x36420], R13 ;  /* 0x0364200d0c0075a7 */ /* 0x0022a4000802017f */
[----:B--2---:R-:W-:Y:S05]  /*7f80*/  @!P1 NANOSLEEP.SYNCS 0x989680 ;  /* 0x009896800000995d */ /* 0x004fea0003900000 */
[----:B------:R-:W2:Y:S02]  /*7f90*/  @!P1 SYNCS.PHASECHK.TRANS64 P1, [R12+URZ+0x36420], R13 ;  /* 0x0364200d0c0095a7 */ /* 0x000ea4000802007f */
[----:B--2---:R-:W-:Y:S05]  /*7fa0*/  @!P1 BRA `(.L_x_2898) ;  /* 0xfffffffc00f09947 */ /* 0x004fea000383ffff */
[----:B------:R-:W-:Y:S05]  /*7fb0*/  BRA `(.L_x_2925) ;  /* 0xffffffdc00687947 */ /* 0x000fea000383ffff */
.L_x_2902:
[----:B-1----:R1:W3:Y:S02]  /*7fc0*/  SYNCS.PHASECHK.TRANS64.TRYWAIT P1, [R12+URZ+0x36438], R13 ;  /* 0x0364380d0c0075a7 */ /* 0x0022e4000802017f */
[----:B---3--:R-:W-:Y:S05]  /*7fd0*/  @!P1 NANOSLEEP.SYNCS 0x989680 ;  /* 0x009896800000995d */ /* 0x008fea0003900000 */
[----:B------:R-:W3:Y:S02]  /*7fe0*/  @!P1 SYNCS.PHASECHK.TRANS64 P1, [R12+URZ+0x36438], R13 ;  /* 0x0364380d0c0095a7 */ /* 0x000ee4000802007f */
[----:B---3--:R-:W-:Y:S05]  /*7ff0*/  @!P1 BRA `(.L_x_2902) ;  /* 0xfffffffc00f09947 */ /* 0x008fea000383ffff */
[----:B------:R-:W-:Y:S05]  /*8000*/  BRA `(.L_x_2926) ;  /* 0xffffffe400387947 */ /* 0x000fea000383ffff */
.L_x_2904:
[----:B--2---:R2:W3:Y:S02]  /*8010*/  SYNCS.PHASECHK.TRANS64.TRYWAIT P1, [R12+URZ+0x36428], R0 ;  /* 0x036428000c0075a7 */ /* 0x0044e4000802017f */
[----:B---3--:R-:W-:Y:S05]  /*8020*/  @!P1 NANOSLEEP.SYNCS 0x989680 ;  /* 0x009896800000995d */ /* 0x008fea0003900000 */
[----:B------:R-:W3:Y:S02]  /*8030*/  @!P1 SYNCS.PHASECHK.TRANS64 P1, [R12+URZ+0x36428], R0 ;  /* 0x036428000c0095a7 */ /* 0x000ee4000802007f */
[----:B---3--:R-:W-:Y:S05]  /*8040*/  @!P1 BRA `(.L_x_2904) ;  /* 0xfffffffc00f09947 */ /* 0x008fea000383ffff */
[----:B------:R-:W-:Y:S05]  /*8050*/  BRA `(.L_x_2927) ;  /* 0xffffffe800047947 */ /* 0x000fea000383ffff */
.L_x_2906:
        /* <DEDUP_REMOVED lines=8> */
.L_x_2908:
[----:B------:R-:W-:-:S07]  /*80e0*/  SHF.L.U32 R5, R16, 0x1f, RZ ;  /* 0x0000001f10057819 */ /* 0x000fce00000006ff */
.L_x_2929:
[----:B---3--:R3:W4:Y:S02]  /*80f0*/  SYNCS.PHASECHK.TRANS64.TRYWAIT P1, [R12+URZ+0x36420], R5 ;  /* 0x036420050c0075a7 */ /* 0x008724000802017f */
[----:B----4-:R-:W-:Y:S05]  /*8100*/  @!P1 NANOSLEEP.SYNCS 0x989680 ;  /* 0x009896800000995d */ /* 0x010fea0003900000 */
[----:B------:R-:W4:Y:S02]  /*8110*/  @!P1 SYNCS.PHASECHK.TRANS64 P1, [R12+URZ+0x36420], R5 ;  /* 0x036420050c0095a7 */ /* 0x000f24000802007f */
[----:B----4-:R-:W-:Y:S05]  /*8120*/  @!P1 BRA `(.L_x_2929) ;  /* 0xfffffffc00f09947 */ /* 0x010fea000383ffff */
[----:B------:R-:W-:Y:S05]  /*8130*/  BRA `(.L_x_2930) ;  /* 0xffffffec00687947 */ /* 0x000fea000383ffff */
.L_x_2911:
[----:B--2---:R2:W3:Y:S02]  /*8140*/  SYNCS.PHASECHK.TRANS64.TRYWAIT P1, [R12+URZ+0x36438], R13 ;  /* 0x0364380d0c0075a7 */ /* 0x0044e4000802017f */
[----:B---3--:R-:W-:Y:S05]  /*8150*/  @!P1 NANOSLEEP.SYNCS 0x989680 ;  /* 0x009896800000995d */ /* 0x008fea0003900000 */
[----:B------:R-:W3:Y:S02]  /*8160*/  @!P1 SYNCS.PHASECHK.TRANS64 P1, [R12+URZ+0x36438], R13 ;  /* 0x0364380d0c0095a7 */ /* 0x000ee4000802007f */
[----:B---3--:R-:W-:Y:S05]  /*8170*/  @!P1 BRA `(.L_x_2911) ;  /* 0xfffffffc00f09947 */ /* 0x008fea000383ffff */
[----:B------:R-:W-:Y:S05]  /*8180*/  BRA `(.L_x_2931) ;  /* 0xfffffff000347947 */ /* 0x000fea000383ffff */
.L_x_2913:
[----:B-1----:R1:W2:Y:S02]  /*8190*/  SYNCS.PHASECHK.TRANS64.TRYWAIT P1, [R12+URZ+0x36428], R5 ;  /* 0x036428050c0075a7 */ /* 0x0022a4000802017f */
[----:B--2---:R-:W-:Y:S05]  /*81a0*/  @!P1 NANOSLEEP.SYNCS 0x989680 ;  /* 0x009896800000995d */ /* 0x004fea0003900000 */
[----:B------:R-:W2:Y:S02]  /*81b0*/  @!P1 SYNCS.PHASECHK.TRANS64 P1, [R12+URZ+0x36428], R5 ;  /* 0x036428050c0095a7 */ /* 0x000ea4000802007f */
[----:B--2---:R-:W-:Y:S05]  /*81c0*/  @!P1 BRA `(.L_x_2913) ;  /* 0xfffffffc00f09947 */ /* 0x004fea000383ffff */
[----:B------:R-:W-:Y:S05]  /*81d0*/  BRA `(.L_x_2932) ;  /* 0xfffffff000e47947 */ /* 0x000fea000383ffff */
.L_x_2915:
[----:B--2---:R2:W3:Y:S02]  /*81e0*/  SYNCS.PHASECHK.TRANS64.TRYWAIT P1, [R12+URZ+0x36438], R3 ;  /* 0x036438030c0075a7 */ /* 0x0044e4000802017f */
[----:B---3--:R-:W-:Y:S05]  /*81f0*/  @!P1 NANOSLEEP.SYNCS 0x989680 ;  /* 0x009896800000995d */ /* 0x008fea0003900000 */
[----:B------:R-:W3:Y:S02]  /*8200*/  @!P1 SYNCS.PHASECHK.TRANS64 P1, [R12+URZ+0x36438], R3 ;  /* 0x036438030c0095a7 */ /* 0x000ee4000802007f */
[----:B---3--:R-:W-:Y:S05]  /*8210*/  @!P1 BRA `(.L_x_2915) ;  /* 0xfffffffc00f09947 */ /* 0x008fea000383ffff */
[----:B------:R-:W-:Y:S05]  /*8220*/  BRA `(.L_x_2933) ;  /* 0xfffffff400987947 */ /* 0x000fea000383ffff */
.L_x_2917:
[----:B------:R-:W-:Y:S01]  /*8230*/  BSSY B0, `(.L_x_2934) ;  /* 0x0000006000007945 */ /* 0x000fe20003800000 */
[----:B------:R-:W-:-:S07]  /*8240*/  IMAD.MOV.U32 R15, RZ, RZ, -0x1 ;  /* 0xffffffffff0f7424 */ /* 0x000fce00078e00ff */
[----:B-1----:R-:W-:Y:S05]  /*8250*/  WARPSYNC.COLLECTIVE R15, `(.L_x_2935) ;  /* 0x000000000f0c7348 */ /* 0x002fea0003c00000 */
[----:B------:R-:W-:Y:S02]  /*8260*/  ELECT P6, UR62, PT ;  /* 0x00000000003e782f */ /* 0x000fe400038c0000 */
[----:B------:R-:W-:Y:S01]  /*8270*/  MOV R14, UR62 ;  /* 0x0000003e000e7c02 */ /* 0x000fe20008000f00 */
[----:B-1----:R-:W-:Y:S10]  /*8280*/  ENDCOLLECTIVE ;  /* 0x000000000000791b */ /* 0x002ff40003800000 */
.L_x_2935:
[----:B------:R-:W-:Y:S05]  /*8290*/  BSYNC B0 ;  /* 0x0000000000007941 */ /* 0x000fea0003800000 */
.L_x_2934:
[----:B------:R-:W-:Y:S01]  /*82a0*/  PLOP3.LUT P0, PT, P6, PT, PT, 0x80, 0x0 ;  /* 0x000000000000781c */ /* 0x000fe2000370f070 */
[----:B------:R-:W-:-:S12]  /*82b0*/  BRA `(.L_x_2936) ;  /* 0xfffffff800547947 */ /* 0x000fd8000383ffff */
.L_x_2919:
[----:B--2---:R2:W3:Y:S02]  /*82c0*/  SYNCS.PHASECHK.TRANS64.TRYWAIT P1, [R5+URZ], R2 ;  /* 0x00000002050075a7 */ /* 0x0044e4000802017f */
[----:B---3--:R-:W-:Y:S05]  /*82d0*/  @!P1 NANOSLEEP.SYNCS 0x989680 ;  /* 0x009896800000995d */ /* 0x008fea0003900000 */
[----:B------:R-:W3:Y:S02]  /*82e0*/  @!P1 SYNCS.PHASECHK.TRANS64 P1, [R5+URZ], R2 ;  /* 0x00000002050095a7 */ /* 0x000ee4000802007f */
[----:B---3--:R-:W-:Y:S05]  /*82f0*/  @!P1 BRA `(.L_x_2919) ;  /* 0xfffffffc00f09947 */ /* 0x008fea000383ffff */
[----:B------:R-:W-:Y:S05]  /*8300*/  BRA `(.L_x_2937) ;  /* 0xfffffff800947947 */ /* 0x000fea000383ffff */
.L_x_2920:
[----:B---3--:R3:W4:Y:S02]  /*8310*/  SYNCS.PHASECHK.TRANS64.TRYWAIT P1, [R23+URZ], R0 ;  /* 0x00000000170075a7 */ /* 0x008724000802017f */
[----:B----4-:R-:W-:Y:S05]  /*8320*/  @!P1 NANOSLEEP.SYNCS 0x989680 ;  /* 0x009896800000995d */ /* 0x010fea0003900000 */
[----:B------:R-:W4:Y:S02]  /*8330*/  @!P1 SYNCS.PHASECHK.TRANS64 P1, [R23+URZ], R0 ;  /* 0x00000000170095a7 */ /* 0x000f24000802007f */
[----:B----4-:R-:W-:Y:S05]  /*8340*/  @!P1 BRA `(.L_x_2920) ;  /* 0xfffffffc00f09947 */ /* 0x010fea000383ffff */
[----:B------:R-:W-:Y:S05]  /*8350*/  BRA `(.L_x_2938) ;  /* 0xfffffff800887947 */ /* 0x000fea000383ffff */
.L_x_2939:
        /* <DEDUP_REMOVED lines=10> */
.L_x_3873:


//--------------------- .text._ZN7cutlass13device_kernelIN5flash11enable_sm90INS1_16FlashAttnBwdSm90INS1_25CollectiveMainloopBwdSm90ILi2ELi1ELi1EN4cute5tupleIJNS5_1CILi1EEES8_S8_EEENS6_IJNS7_ILi64EEENS7_ILi96EEENS7_ILi192EEEEEENS_6half_tEfNS_4arch4Sm90ELb1ELb0ELb0ELb0ELb1ELb0ELb1ELb0ELi3ELi1ELi1ELi1ELb0EEENS1_24CollectiveEpilogueBwdGQAISD_fSG_Li384ELb0ELb1EEENS1_25SingleTileBwdLPTSchedulerILb0ELi96ELb1EEEEEEEEEvNT_6ParamsE --------------------------
	.section	.text._ZN7cutlass13device_kernelIN5flash11enable_sm90INS1_16FlashAttnBwdSm90INS1_25CollectiveMainloopBwdSm90ILi2ELi1ELi1EN4cute5tupleIJNS5_1CILi1EEES8_S8_EEENS6_IJNS7_ILi64EEENS7_ILi96EEENS7_ILi192EEEEEENS_6half_tEfNS_4arch4Sm90ELb1ELb0ELb0ELb0ELb1ELb0ELb1ELb0ELi3ELi1ELi1ELi1ELb0EEENS1_24CollectiveEpilogueBwdGQAISD_fSG_Li384ELb0ELb1EEENS1_25SingleTileBwdLPTSchedulerILb0ELi96ELb1EEEEEEEEEvNT_6ParamsE,"ax",@progbits
	.align	128
.text._ZN7cutlass13device_kernelIN5flash11enable_sm90INS1_16FlashAttnBwdSm90INS1_25CollectiveMainloopBwdSm90ILi2ELi1ELi1EN4cute5tupleIJNS5_1CILi1EEES8_S8_EEENS6_IJNS7_ILi64EEENS7_ILi96EEENS7_ILi192EEEEEENS_6half_tEfNS_4arch4Sm90ELb1ELb0ELb0ELb0ELb1ELb0ELb1ELb0ELi3ELi1ELi1ELi1ELb0EEENS1_24CollectiveEpilogueBwdGQAISD_fSG_Li384ELb0ELb1EEENS1_25SingleTileBwdLPTSchedulerILb0ELi96ELb1EEEEEEEEEvNT_6ParamsE:
        .type           _ZN7cutlass13device_kernelIN5flash11enable_sm90INS1_16FlashAttnBwdSm90INS1_25CollectiveMainloopBwdSm90ILi2ELi1ELi1EN4cute5tupleIJNS5_1CILi1EEES8_S8_EEENS6_IJNS7_ILi64EEENS7_ILi96EEENS7_ILi192EEEEEENS_6half_tEfNS_4arch4Sm90ELb1ELb0ELb0ELb0ELb1ELb0ELb1ELb0ELi3ELi1ELi1ELi1ELb0EEENS1_24CollectiveEpilogueBwdGQAISD_fSG_Li384ELb0ELb1EEENS1_25SingleTileBwdLPTSchedulerILb0ELi96ELb1EEEEEEEEEvNT_6ParamsE,@function
        .size           _ZN7cutlass13device_kernelIN5flash11enable_sm90INS1_16FlashAttnBwdSm90INS1_25CollectiveMainloopBwdSm90ILi2ELi1ELi1EN4cute5tupleIJNS5_1CILi1EEES8_S8_EEENS6_IJNS7_ILi64EEENS7_ILi96EEENS7_ILi192EEEEEENS_6half_tEfNS_4arch4Sm90ELb1ELb0ELb0ELb0ELb1ELb0ELb1ELb0ELi3ELi1ELi1ELi1ELb0EEENS1_24CollectiveEpilogueBwdGQAISD_fSG_Li384ELb0ELb1EEENS1_25SingleTileBwdLPTSchedulerILb0ELi96ELb1EEEEEEEEEvNT_6ParamsE,(.L_x_3874 - _ZN7cutlass13device_kernelIN5flash11enable_sm90INS1_16FlashAttnBwdSm90INS1_25CollectiveMainloopBwdSm90ILi2ELi1ELi1EN4cute5tupleIJNS5_1CILi1EEES8_S8_EEENS6_IJNS7_ILi64EEENS7_ILi96EEENS7_ILi192EEEEEENS_6half_tEfNS_4arch4Sm90ELb1ELb0ELb0ELb0ELb1ELb0ELb1ELb0ELi3ELi1ELi1ELi1ELb0EEENS1_24CollectiveEpilogueBwdGQAISD_fSG_Li384ELb0ELb1EEENS1_25SingleTileBwdLPTSchedulerILb0ELi96ELb1EEEEEEEEEvNT_6ParamsE)
        .other          _ZN7cutlass13device_kernelIN5flash11enable_sm90INS1_16FlashAttnBwdSm90INS1_25CollectiveMainloopBwdSm90ILi2ELi1ELi1EN4cute5tupleIJNS5_1CILi1EEES8_S8_EEENS6_IJNS7_ILi64EEENS7_ILi96EEENS7_ILi192EEEEEENS_6half_tEfNS_4arch4Sm90ELb1ELb0ELb0ELb0ELb1ELb0ELb1ELb0ELi3ELi1ELi1ELi1ELb0EEENS1_24CollectiveEpilogueBwdGQAISD_fSG_Li384ELb0ELb1EEENS1_25SingleTileBwdLPTSchedulerILb0ELi96ELb1EEEEEEEEEvNT_6ParamsE,@"STO_CUDA_ENTRY STV_DEFAULT"
_ZN7cutlass13device_kernelIN5flash11enable_sm90INS1_16FlashAttnBwdSm90INS1_25CollectiveMainloopBwdSm90ILi2ELi1ELi1EN4cute5tupleIJNS5_1CILi1EEES8_S8_EEENS6_IJNS7_ILi64EEENS7_ILi96EEENS7_ILi192EEEEEENS_6half_tEfNS_4arch4Sm90ELb1ELb0ELb0ELb0ELb1ELb0ELb1ELb0ELi3ELi1ELi1ELi1ELb0EEENS1_24CollectiveEpilogueBwdGQAISD_fSG_Li384ELb0ELb1EEENS1_25SingleTileBwdLPTSchedulerILb0ELi96ELb1EEEEEEEEEvNT_6ParamsE:
        /* <DEDUP_REMOVED lines=23> */
.L_x_2941:
[----:B------:R-:W-:Y:S05]  /*0170*/  BSYNC B0 ;  /* 0x0000000000007941 */ /* 0x000fea0003800000 */
.L_x_2940:
        /* <DEDUP_REMOVED lines=34> */
.L_x_2942:
        /* <DEDUP_REMOVED lines=20> */
.L_x_2943:
[----:B---3--:R-:W-:Y:S01]  /*04e0*/  ISETP.NE.AND P0, PT, R2, RZ, PT ;  /* 0x000000ff0200720c */ /* 0x008fe20003f05270 */
[----:B------:R-:W-:Y:S01]  /*04f0*/  IMAD.MOV.U32 R2, RZ, RZ, 0x1 ;  /* 0x00000001ff027424 */ /* 0x000fe200078e00ff */
[----:B------:R-:W-:Y:S01]  /*0500*/  NOP ;  /* 0x0000000000007918 */ /* 0x000fe20000000000 */
[----:B------:R-:W-:Y:S01]  /*0510*/  ULDC.64 UR38, c[0x0][0x208] ;  /* 0x0000820000267ab9 */ /* 0x000fe20000000a00 */
[----:B------:R-:W-:Y:S02]  /*0520*/  BSSY B6, `(.L_x_2944) ;  /* 0x0000881000067945 */ /* 0x000fe40003800000 */
[----:B------:R-:W-:-:S05]  /*0530*/  SEL R2, R2, 0x2, !P0 ;  /* 0x0000000202027807 */ /* 0x000fca0004000000 */
[----:B------:R3:W-:Y:S01]  /*0540*/  STL [R1+0x8], R2 ;  /* 0x0000080201007387 */ /* 0x0007e20000100800 */
[----:B-12-4-:R-:W-:Y:S06]  /*0550*/  BAR.SYNC.DEFER_BLOCKING 0x0 ;  /* 0x0000000000007b1d */ /* 0x016fec0000010000 */
[----:B------:R-:W-:Y:S05]  /*0560*/  @!P0 BRA `(.L_x_2945) ;  /* 0x0000004400008947 */ /* 0x000fea0003800000 */
.L_x_2946:
        /* <DEDUP_REMOVED lines=32> */
.L_x_2947:
[----:B------:R-:W-:Y:S01]  /*0770*/  ULDC UR7, c[0x0][0x8cc] ;  /* 0x0002330000077ab9 */ /* 0x000fe20000000800 */
[----:B------:R-:W-:Y:S01]  /*0780*/  UMOV UR40, UR10 ;  /* 0x0000000a00287c82 */ /* 0x000fe20008000000 */
[----:B------:R-:W-:-:S11]  /*0790*/  UISETP.NE.AND UP0, UPT, UR7, 0x1, UPT ;  /* 0x000000010700788c */ /* 0x000fd6000bf05270 */
[----:B------:R-:W-:Y:S02]  /*07a0*/  @UP0 ULDC.64 UR8, c[0x0][0x8d0] ;  /* 0x0002340000080ab9 */ /* 0x000fe40000000a00 */
[----:B------:R-:W-:-:S04]  /*07b0*/  UIMAD.WIDE.U32 UR4, UR10, UR8, URZ ;  /* 0x000000080a0472a5 */ /* 0x000fc8000f8e003f */
[----:B------:R-:W-:-:S04]  /*07c0*/  @UP0 USHF.R.U32.HI UR40, URZ, UR9, UR5 ;  /* 0x000000093f280299 */ /* 0x000fc80008011605 */
[----:B------:R-:W-:-:S12]  /*07d0*/  UIMAD UR4, UR40, UR7, URZ ;  /* 0x00000007280472a4 */ /* 0x000fd8000f8e023f */
.L_x_2948:
        /* <DEDUP_REMOVED lines=105> */
.L_x_2952:
        /* <DEDUP_REMOVED lines=15> */
.L_x_2951:
        /* <DEDUP_REMOVED lines=20> */
.L_x_2954:
        /* <DEDUP_REMOVED lines=15> */
.L_x_2953:
        /* <DEDUP_REMOVED lines=8> */
.L_x_3069:
        /* <DEDUP_REMOVED lines=19> */
.L_x_2956:
        /* <DEDUP_REMOVED lines=107> */
.L_x_2968:
[----:B------:R-:W-:-:S13]  /*19f0*/  ISETP.NE.AND P0, PT, R10, 0x3, PT ;  /* 0x000000030a00780c */ /* 0x000fda0003f05270 */
[----:B-1----:R-:W-:Y:S05]  /*1a00*/  @!P0 BRA `(.L_x_2958) ;  /* 0x0000000000048947 */ /* 0x002fea0003800000 */
[----:B------:R-:W-:Y:S01]  /*1a10*/  BPT.TRAP 0x1 ;  /* 0x000000040000795c */ /* 0x000fe20000300000 */
.L_x_2958:
[----:B------:R-:W-:Y:S02]  /*1a20*/  LEA R3, R2, UR43, 0x3 ;  /* 0x0000002b02037c11 */ /* 0x000fe4000f8e18ff */
[----:B------:R-:W-:-:S04]  /*1a30*/  SHF.L.U32 R12, R7, 0x1f, RZ ;  /* 0x0000001f070c7819 */ /* 0x000fc800000006ff */
[----:B------:R1:W2:Y:S01]  /*1a40*/  SYNCS.PHASECHK.TRANS64.TRYWAIT P1, [R3+URZ+0x36410], R12 ;  /* 0x0364100c030075a7 */ /* 0x0002a2000802017f */
[----:B------:R-:W-:Y:S05]  /*1a50*/  @!P0 BRA `(.L_x_2959) ;  /* 0x0000000000048947 */ /* 0x000fea0003800000 */
[----:B------:R-:W-:Y:S01]  /*1a60*/  BPT.TRAP 0x1 ;  /* 0x000000040000795c */ /* 0x000fe20000300000 */
.L_x_2959:
[----:B--2---:R-:W-:Y:S05]  /*1a70*/  @P1 BRA `(.L_x_2960) ;  /* 0x0000000000081947 */ /* 0x004fea0003800000 */
[----:B------:R-:W2:Y:S02]  /*1a80*/  SYNCS.PHASECHK.TRANS64.TRYWAIT P1, [R3+URZ+0x36410], R12 ;  /* 0x0364100c030075a7 */ /* 0x000ea4000802017f */
[----:B--2---:R-:W-:Y:S05]  /*1a90*/  @!P1 BRA `(.L_x_2961) ;  /* 0x0000007000dc9947 */ /* 0x004fea0003800000 */
.L_x_2960:
        /* <DEDUP_REMOVED lines=103> */
.L_x_2962:
[----:B------:R-:W-:-:S04]  /*2110*/  SHF.L.U32 R14, R5, 0x1f, RZ ;  /* 0x0000001f050e7819 */ /* 0x000fc800000006ff */
[----:B------:R4:W1:Y:S01]  /*2120*/  SYNCS.PHASECHK.TRANS64.TRYWAIT P1, [UR43+0x36430], R14 ;  /* 0x0364300eff0075a7 */ /* 0x000862000802016b */
[----:B------:R-:W-:Y:S05]  /*2130*/  @!P0 BRA `(.L_x_2963) ;  /* 0x0000000000048947 */ /* 0x000fea0003800000 */
[----:B------:R-:W-:Y:S01]  /*2140*/  BPT.TRAP 0x1 ;  /* 0x000000040000795c */ /* 0x000fe20000300000 */
.L_x_2963:
[----:B-1----:R-:W-:Y:S05]  /*2150*/  @P1 BRA `(.L_x_2964) ;  /* 0x0000000000081947 */ /* 0x002fea0003800000 */
[----:B------:R-:W1:Y:S02]  /*2160*/  SYNCS.PHASECHK.TRANS64.TRYWAIT P1, [UR43+0x36430], R14 ;  /* 0x0364300eff0075a7 */ /* 0x000e64000802016b */
[----:B-1----:R-:W-:Y:S05]  /*2170*/  @!P1 BRA `(.L_x_2965) ;  /* 0x0000006c00389947 */ /* 0x002fea0003800000 */
.L_x_2964:
        /* <DEDUP_REMOVED lines=314> */
.L_x_2966:
        /* <DEDUP_REMOVED lines=60> */
.L_x_2967:
        /* <DEDUP_REMOVED lines=62> */
.L_x_2950:
[----:B------:R-:W-:Y:S05]  /*3cc0*/  @P0 BRA `(.L_x_2949) ;  /* 0x0000005000180947 */ /* 0x000fea0003800000 */
[----:B------:R-:W1:Y:S01]  /*3cd0*/  S2R R4, SR_TID.X ;  /* 0x0000000000047919 */ /* 0x000e620000002100 */
[----:B------:R-:W-:Y:S01]  /*3ce0*/  ULDC UR8, c[0x0][0x850] ;  /* 0x0002140000087ab9 */ /* 0x000fe20000000800 */
[----:B------:R-:W-:Y:S01]  /*3cf0*/  UMOV UR10, UR36 ;  /* 0x00000024000a7c82 */ /* 0x000fe20008000000 */
[----:B------:R-:W-:Y:S01]  /*3d00*/  UISETP.NE.AND UP0, UPT, UR8, 0x1, UPT ;  /* 0x000000010800788c */ /* 0x000fe2000bf05270 */
[----:B------:R-:W2:Y:S01]  /*3d10*/  S2UR UR17, SR_CgaCtaId ;  /* 0x00000000001179c3 */ /* 0x000ea20000008800 */
[----:B------:R-:W-:Y:S01]  /*3d20*/  ULDC.64 UR12, c[0x0][0x818] ;  /* 0x00020600000c7ab9 */ /* 0x000fe20000000a00 */
[----:B------:R-:W-:Y:S01]  /*3d30*/  ULOP3.LUT UR40, URZ, UR40, URZ, 0x33, !UPT ;  /* 0x000000283f287292 */ /* 0x000fe2000f8e333f */
[----:B------:R-:W-:Y:S01]  /*3d40*/  BSSY B0, `(.L_x_2969) ;  /* 0x0000056000007945 */ /* 0x000fe20003800000 */
[----:B------:R-:W-:Y:S01]  /*3d50*/  ULDC UR6, c[0x0][0x8b4] ;  /* 0x00022d0000067ab9 */ /* 0x000fe20000000800 */
[----:B------:R-:W-:Y:S01]  /*3d60*/  ULDC UR14, c[0x0][0x80c] ;  /* 0x00020300000e7ab9 */ /* 0x000fe20000000800 */
[----:B------:R-:W-:-:S02]  /*3d70*/  UIADD3 UR40, UR40, UR6, URZ ;  /* 0x0000000628287290 */ /* 0x000fc4000fffe03f */
[----:B------:R-:W-:Y:S02]  /*3d80*/  UIMAD UR11, UR37, UR14, URZ ;  /* 0x0000000e250b72a4 */ /* 0x000fe4000f8e023f */
[----:B------:R-:W-:Y:S01]  /*3d90*/  @UP0 ULDC UR4, c[0x0][0x854] ;  /* 0x0002150000040ab9 */ /* 0x000fe20000000800 */
[----:B------:R-:W-:Y:S01]  /*3da0*/  @UP0 ULDC UR7, c[0x0][0x858] ;  /* 0x0002160000070ab9 */ /* 0x000fe20000000800 */
[----:B------:R-:W-:Y:S01]  /*3db0*/  UIMAD.WIDE.U32 UR4, UR36, UR4, URZ ;  /* 0x00000004240472a5 */ /* 0x000fe2000f8e003f */
[----:B------:R-:W-:Y:S01]  /*3dc0*/  UMOV UR16, 0x400 ;  /* 0x0000040000107882 */ /* 0x000fe20000000000 */
[----:B------:R-:W-:Y:S02]  /*3dd0*/  UIMAD UR6, UR40, 0x4800, URZ ;  /* 0x00004800280678a4 */ /* 0x000fe4000f8e023f */
[----:B------:R-:W-:Y:S02]  /*3de0*/  @UP0 USHF.R.U32.HI UR10, URZ, UR7, UR5 ;  /* 0x000000073f0a0299 */ /* 0x000fe40008011605 */
[----:B------:R-:W-:-:S02]  /*3df0*/  USHF.R.S32.HI UR7, URZ, 0x1f, UR6 ;  /* 0x0000001f3f077899 */ /* 0x000fc40008011406 */
[----:B------:R-:W-:Y:S01]  /*3e00*/  USHF.R.S32.HI UR15, URZ, 0x1f, UR10 ;  /* 0x0000001f3f0f7899 */ /* 0x000fe2000801140a */
[----:B------:R-:W-:Y:S01]  /*3e10*/  ULDC.64 UR20, c[0x0][0x840] ;  /* 0x0002100000147ab9 */ /* 0x000fe20000000a00 */
[----:B------:R-:W-:Y:S02]  /*3e20*/  UIMAD.WIDE.U32 UR4, UR10, UR12, UR6 ;  /* 0x0000000c0a0472a5 */ /* 0x000fe4000f8e0006 */
[----:B------:R-:W-:Y:S01]  /*3e30*/  UIMAD UR9, UR15, UR12, URZ ;  /* 0x0000000c0f0972a4 */ /* 0x000fe2000f8e023f */
[C---:B-1----:R-:W-:Y:S01]  /*3e40*/  VIADD R3, R4.reuse, 0xffffff80 ;  /* 0xffffff8004037836 */ /* 0x042fe20000000000 */
[----:B------:R-:W-:Y:S01]  /*3e50*/  UIMAD UR19, UR15, UR20, URZ ;  /* 0x000000140f1372a4 */ /* 0x000fe2000f8e023f */
[----:B------:R-:W-:Y:S01]  /*3e60*/  BAR.SYNC.DEFER_BLOCKING 0x1, 0x180 ;  /* 0x0046000000007b1d */ /* 0x000fe20000010000 */
[----:B------:R-:W-:Y:S01]  /*3e70*/  UIMAD UR18, UR10, UR13, UR9 ;  /* 0x0000000d0a1272a4 */ /* 0x000fe2000f8e0209 */
[----:B------:R-:W-:Y:S01]  /*3e80*/  ISETP.NE.AND P1, PT, R4, 0x80, PT ;  /* 0x000000800400780c */ /* 0x000fe20003f25270 */
[----:B------:R-:W-:Y:S01]  /*3e90*/  UIMAD.WIDE.U32 UR6, UR10, UR20, UR6 ;  /* 0x000000140a0672a5 */ /* 0x000fe2000f8e0006 */
[----:B------:R-:W-:Y:S01]  /*3ea0*/  SHF.R.S32.HI R0, RZ, 0x1f, R3 ;  /* 0x0000001fff007819 */ /* 0x000fe20000011403 */
[----:B------:R-:W-:Y:S01]  /*3eb0*/  UIMAD UR19, UR10, UR21, UR19 ;  /* 0x000000150a1372a4 */ /* 0x000fe2000f8e0213 */
[----:B------:R-:W-:Y:S01]  /*3ec0*/  ISETP.NE.AND P0, PT, R3, RZ, PT ;  /* 0x000000ff0300720c */ /* 0x000fe20003f05270 */
[----:B------:R-:W-:Y:S01]  /*3ed0*/  ULDC UR9, c[0x0][0x870] ;  /* 0x00021c0000097ab9 */ /* 0x000fe20000000800 */
[----:B------:R-:W-:Y:S01]  /*3ee0*/  LEA.HI R2, R0, R3, RZ, 0x7 ;  /* 0x0000000300027211 */ /* 0x000fe200078f38ff */
[----:B------:R-:W-:Y:S01]  /*3ef0*/  UIMAD UR9, UR9, UR40, URZ ;  /* 0x00000028090972a4 */ /* 0x000fe2000f8e023f */
[----:B------:R-:W-:-:S02]  /*3f00*/  ULDC.64 UR12, c[0x0][0x868] ;  /* 0x00021a00000c7ab9 */ /* 0x000fc40000000a00 */
[----:B------:R-:W-:Y:S01]  /*3f10*/  LOP3.LUT R0, R2, 0x3fffff80, RZ, 0xc0, !PT ;  /* 0x3fffff8002007812 */ /* 0x000fe200078ec0ff */
[----:B------:R-:W-:Y:S01]  /*3f20*/  UIMAD UR14, UR9, UR14, URZ ;  /* 0x0000000e090e72a4 */ /* 0x000fe2000f8e023f */
[----:B------:R-:W-:Y:S01]  /*3f30*/  SHF.R.S32.HI R5, RZ, 0x7, R2 ;  /* 0x00000007ff057819 */ /* 0x000fe20000011402 */
[----:B--2---:R-:W-:Y:S02]  /*3f40*/  ULEA UR9, UR17, UR16, 0x18 ;  /* 0x0000001011097291 */ /* 0x004fe4000f8ec03f */
[----:B------:R-:W-:Y:S01]  /*3f50*/  IMAD.IADD R0, R3, 0x1, -R0 ;  /* 0x0000000103007824 */ /* 0x000fe200078e0a00 */
[----:B------:R-:W-:Y:S02]  /*3f60*/  USHF.R.S32.HI UR16, URZ, 0x1f, UR11 ;  /* 0x0000001f3f107899 */ /* 0x000fe4000801140b */
[----:B------:R-:W-:Y:S01]  /*3f70*/  USHF.R.S32.HI UR17, URZ, 0x1f, UR14 ;  /* 0x0000001f3f117899 */ /* 0x000fe2000801140e */
[----:B------:R-:W-:Y:S01]  /*3f80*/  IMAD R0, R5, 0x600, R0 ;  /* 0x0000060005007824 */ /* 0x000fe200078e0200 */
[----:B------:R-:W-:Y:S01]  /*3f90*/  UIADD3 UR11, UP0, UP1, UR14, UR11, UR10 ;  /* 0x0000000b0e0b7290 */ /* 0x000fe2000f91e00a */
[----:B------:R-:W-:-:S02]  /*3fa0*/  ULDC.64 UR20, c[0x0][0x820] ;  /* 0x0002080000147ab9 */ /* 0x000fc40000000a00 */
[----:B------:R-:W-:Y:S01]  /*3fb0*/  IMAD.SHL.U32 R0, R0, 0x4, RZ ;  /* 0x0000000400007824 */ /* 0x000fe200078e00ff */
[----:B------:R-:W-:Y:S02]  /*3fc0*/  UIADD3.X UR16, UR17, UR16, UR15, UP0, UP1 ;  /* 0x0000001011107290 */ /* 0x000fe400087e240f */
[----:B------:R-:W-:Y:S02]  /*3fd0*/  USHF.L.U32 UR14, UR11, 0x2, URZ ;  /* 0x000000020b0e7899 */ /* 0x000fe4000800063f */
[----:B------:R-:W-:Y:S01]  /*3fe0*/  LEA R0, R0, UR9, 0x2 ;  /* 0x0000000900007c11 */ /* 0x000fe2000f8e10ff */
[----:B------:R-:W-:Y:S02]  /*3ff0*/  USHF.L.U64.HI UR11, UR11, 0x2, UR16 ;  /* 0x000000020b0b7899 */ /* 0x000fe40008010210 */
[----:B------:R-:W-:Y:S02]  /*4000*/  UIADD3 UR15, UP0, UR14, UR12, URZ ;  /* 0x0000000c0e0f7290 */ /* 0x000fe4000ff1e03f */
[----:B------:R1:W-:Y:S01]  /*4010*/  STS.128 [R0], R24 ;  /* 0x0000001800007388 */ /* 0x0003e20000000c00 */
[----:B------:R-:W-:-:S02]  /*4020*/  USHF.R.S32.HI UR12, URZ, 0x1f, UR37 ;  /* 0x0000001f3f0c7899 */ /* 0x000fc40008011425 */
[----:B------:R-:W-:Y:S01]  /*4030*/  UIADD3.X UR16, UR11, UR13, URZ, UP0, !UPT ;  /* 0x0000000d0b107290 */ /* 0x000fe200087fe43f */
[----:B------:R1:W-:Y:S01]  /*4040*/  STS.128 [R0+0x800], R28 ;  /* 0x0008001c00007388 */ /* 0x0003e20000000c00 */
[----:B------:R-:W-:Y:S01]  /*4050*/  ULDC.64 UR22, c[0x0][0x848] ;  /* 0x0002120000167ab9 */ /* 0x000fe20000000a00 */
[----:B------:R-:W-:Y:S01]  /*4060*/  UIMAD UR13, UR12, UR20, URZ ;  /* 0x000000140c0d72a4 */ /* 0x000fe2000f8e023f */
[----:B------:R-:W-:Y:S01]  /*4070*/  IMAD.U32 R2, RZ, RZ, UR15 ;  /* 0x0000000fff027e24 */ /* 0x000fe2000f8e00ff */
[----:B------:R1:W-:Y:S01]  /*4080*/  STS.128 [R0+0x1000], R32 ;  /* 0x0010002000007388 */ /* 0x0003e20000000c00 */
[----:B------:R-:W-:Y:S01]  /*4090*/  UIADD3 UR5, UR5, UR18, URZ ;  /* 0x0000001205057290 */ /* 0x000fe2000fffe03f */
[----:B------:R-:W-:Y:S01]  /*40a0*/  IMAD.U32 R3, RZ, RZ, UR16 ;  /* 0x00000010ff037e24 */ /* 0x000fe2000f8e00ff */
[----:B------:R-:W-:Y:S01]  /*40b0*/  UIMAD UR12, UR12, UR22, URZ ;  /* 0x000000160c0c72a4 */ /* 0x000fe2000f8e023f */
[----:B------:R1:W-:Y:S01]  /*40c0*/  STS.128 [R0+0x1800], R36 ;  /* 0x0018002400007388 */ /* 0x0003e20000000c00 */
[----:B------:R-:W-:-:S02]  /*40d0*/  UIADD3 UR7, UR7, UR19, URZ ;  /* 0x0000001307077290 */ /* 0x000fc4000fffe03f */
[----:B------:R-:W-:Y:S01]  /*40e0*/  UIMAD UR13, UR37, UR21, UR13 ;  /* 0x00000015250d72a4 */ /* 0x000fe2000f8e020d */
[----:B------:R1:W-:Y:S01]  /*40f0*/  STS.128 [R0+0x2000], R40 ;  /* 0x0020002800007388 */ /* 0x0003e20000000c00 */
[----:B------:R-:W-:Y:S02]  /*4100*/  UIMAD.WIDE.U32 UR4, UR37, UR20, UR4 ;  /* 0x00000014250472a5 */ /* 0x000fe4000f8e0004 */
[----:B------:R-:W-:Y:S01]  /*4110*/  UIMAD UR12, UR37, UR23, UR12 ;  /* 0x00000017250c72a4 */ /* 0x000fe2000f8e020c */
[----:B------:R1:W-:Y:S01]  /*4120*/  STS.128 [R0+0x2800], R44 ;  /* 0x0028002c00007388 */ /* 0x0003e20000000c00 */
[----:B------:R-:W-:Y:S01]  /*4130*/  UIMAD.WIDE.U32 UR6, UR37, UR22, UR6 ;  /* 0x00000016250672a5 */ /* 0x000fe2000f8e0006 */
[----:B------:R-:W-:Y:S02]  /*4140*/  ULDC.64 UR18, c[0x0][0x800] ;  /* 0x0002000000127ab9 */ /* 0x000fe40000000a00 */
[----:B------:R1:W-:Y:S01]  /*4150*/  STS.128 [R0+0x3000], R48 ;  /* 0x0030003000007388 */ /* 0x0003e20000000c00 */
[----:B------:R-:W-:Y:S01]  /*4160*/  ULDC.64 UR20, c[0x0][0x828] ;  /* 0x00020a0000147ab9 */ /* 0x000fe20000000a00 */
[----:B------:R-:W-:-:S02]  /*4170*/  UIADD3 UR17, -UR10, URZ, URZ ;  /* 0x0000003f0a117290 */ /* 0x000fc4000fffe13f */
[----:B------:R1:W-:Y:S01]  /*4180*/  STS.128 [R0+0x3800], R52 ;  /* 0x0038003400007388 */ /* 0x0003e20000000c00 */
[----:B------:R-:W-:Y:S02]  /*4190*/  UIADD3 UR10, UR5, UR13, URZ ;  /* 0x0000000d050a7290 */ /* 0x000fe4000fffe03f */
[----:B------:R-:W-:Y:S01]  /*41a0*/  ULEA UR18, UP0, UR4, UR18, 0x2 ;  /* 0x0000001204127291 */ /* 0x000fe2000f80103f */
[----:B------:R1:W-:Y:S01]  /*41b0*/  STS.128 [R0+0x4000], R56 ;  /* 0x0040003800007388 */ /* 0x0003e20000000c00 */
[----:B------:R-:W-:Y:S02]  /*41c0*/  UIADD3 UR5, UR7, UR12, URZ ;  /* 0x0000000c07057290 */ /* 0x000fe4000fffe03f */
[----:B------:R-:W-:Y:S01]  /*41d0*/  ULEA UR20, UP1, UR6, UR20, 0x2 ;  /* 0x0000001406147291 */ /* 0x000fe2000f82103f */
[----:B------:R1:W-:Y:S01]  /*41e0*/  STS.128 [R0+0x4800], R60 ;  /* 0x0048003c00007388 */ /* 0x0003e20000000c00 */
[----:B------:R-:W-:Y:S02]  /*41f0*/  ULEA.HI.X UR19, UR4, UR19, UR10, 0x2, UP0 ;  /* 0x0000001304137291 */ /* 0x000fe400080f140a */
[----:B------:R-:W-:Y:S01]  /*4200*/  ULEA.HI.X UR5, UR6, UR21, UR5, 0x2, UP1 ;  /* 0x0000001506057291 */ /* 0x000fe200088f1405 */
[----:B------:R1:W-:Y:S01]  /*4210*/  STS.128 [R0+0x5000], R64 ;  /* 0x0050004000007388 */ /* 0x0003e20000000c00 */
[----:B------:R-:W-:-:S03]  /*4220*/  UIMAD UR17, UR8, UR17, UR36 ;  /* 0x00000011081172a4 */ /* 0x000fc6000f8e0224 */
[----:B------:R1:W-:Y:S01]  /*4230*/  STS.128 [R0+0x5800], R68 ;  /* 0x0058004400007388 */ /* 0x0003e20000000c00 */
[----:B------:R-:W-:Y:S08]  /*4240*/  @P0 BRA `(.L_x_2970) ;  /* 0x0000000000140947 */ /* 0x000ff00003800000 */
.L_x_2971:
[----:B------:R-:W2:Y:S04]  /*4250*/  LDG.E.STRONG.GPU R4, desc[UR38][R2.64] ;  /* 0x0000002602047981 */ /* 0x000ea8000c1ef900 */
[----:B--2---:R-:W-:Y:S01]  /*4260*/  CCTL.IVALL ;  /* 0x00000000ff00798f */ /* 0x004fe20002000000 */
[----:B------:R-:W-:Y:S05]  /*4270*/  YIELD ;  /* 0x0000000000007946 */ /* 0x000fea0003800000 */
[----:B------:R-:W-:-:S13]  /*4280*/  ISETP.NE.AND P0, PT, R4, UR17, PT ;  /* 0x0000001104007c0c */ /* 0x000fda000bf05270 */
[----:B------:R-:W-:Y:S05]  /*4290*/  @P0 BRA `(.L_x_2971) ;  /* 0xfffffffc00ec0947 */ /* 0x000fea000383ffff */
.L_x_2970:
[----:B------:R-:W-:Y:S05]  /*42a0*/  BSYNC B0 ;  /* 0x0000000000007941 */ /* 0x000fea0003800000 */
.L_x_2969:
[----:B------:R-:W-:-:S03]  /*42b0*/  UMOV UR4, 0xffffffff ;  /* 0xffffffff00047882 */ /* 0x000fc60000000000 */
[----:B------:R-:W-:Y:S05]  /*42c0*/  BRA.DIV UR4, `(.L_x_2972) ;  /* 0x0000004a04f87947 */ /* 0x000fea000b800000 */
[----:B------:R-:W-:Y:S01]  /*42d0*/  NOP ;  /* 0x0000000000007918 */ /* 0x000fe20000000000 */
.L_x_3072:
        /* <DEDUP_REMOVED lines=15> */
.L_x_2975:
[----:B------:R-:W-:Y:S01]  /*43d0*/  @P0 ELECT P2, URZ, PT ;  /* 0x00000000003f082f */ /* 0x000fe20003840000 */
[----:B------:R2:W-:-:S12]  /*43e0*/  UBLKRED.G.S.ADD.F32.RN [UR4], [UR9], UR6, desc[UR12] ;  /* 0x00000c04090073bb */ /* 0x0005d800080a1406 */
[----:B------:R-:W-:Y:S02]  /*43f0*/  @P2 PLOP3.LUT P0, PT, P2, PT, PT, 0x8, 0x0 ;  /* 0x000000000000281c */ /* 0x000fe4000170e170 */
[----:B------:R-:W-:-:S11]  /*4400*/  PLOP3.LUT P2, PT, PT, PT, PT, 0x8, 0x0 ;  /* 0x000000000000781c */ /* 0x000fd60003f4e170 */
[----:B--2---:R-:W-:Y:S05]  /*4410*/  @P0 BRA.U.ANY `(.L_x_2975) ;  /* 0xfffffffd00ec0947 */ /* 0x004fea000393ffff */
[----:B------:R0:W-:Y:S01]  /*4420*/  UTMACMDFLUSH ;  /* 0x00000000000079b7 */ /* 0x0001e20000000000 */
[----:B------:R-:W-:-:S04]  /*4430*/  DEPBAR.LE SB0, 0x0 ;  /* 0x000080000000791a */ /* 0x000fc80000000000 */
.L_x_2974:
[----:B------:R-:W-:Y:S05]  /*4440*/  BSYNC B0 ;  /* 0x0000000000007941 */ /* 0x000fea0003800000 */
.L_x_2973:
        /* <DEDUP_REMOVED lines=14> */
.L_x_2977:
[----:B------:R-:W-:Y:S05]  /*4530*/  BSYNC B0 ;  /* 0x0000000000007941 */ /* 0x000fea0003800000 */
.L_x_2976:
        /* <DEDUP_REMOVED lines=20> */
.L_x_2980:
[----:B-12---:R-:W2:Y:S04]  /*4680*/  LDG.E.STRONG.GPU R0, desc[UR38][R2.64] ;  /* 0x0000002602007981 */ /* 0x006ea8000c1ef900 */
[----:B--2---:R-:W-:Y:S01]  /*4690*/  CCTL.IVALL ;  /* 0x00000000ff00798f */ /* 0x004fe20002000000 */
[----:B------:R-:W-:Y:S05]  /*46a0*/  YIELD ;  /* 0x0000000000007946 */ /* 0x000fea0003800000 */
[----:B------:R-:W-:-:S13]  /*46b0*/  ISETP.NE.AND P0, PT, R0, UR17, PT ;  /* 0x0000001100007c0c */ /* 0x000fda000bf05270 */
[----:B------:R-:W-:Y:S05]  /*46c0*/  @P0 BRA `(.L_x_2980) ;  /* 0xfffffffc00ec0947 */ /* 0x000fea000383ffff */
.L_x_2979:
[----:B------:R-:W-:Y:S05]  /*46d0*/  BSYNC B0 ;  /* 0x0000000000007941 */ /* 0x000fea0003800000 */
.L_x_2978:
[----:B------:R-:W-:-:S03]  /*46e0*/  UMOV UR4, 0xffffffff ;  /* 0xffffffff00047882 */ /* 0x000fc60000000000 */
[----:B------:R-:W-:Y:S05]  /*46f0*/  BRA.DIV UR4, `(.L_x_2981) ;  /* 0x0000004a04087947 */ /* 0x000fea000b800000 */
[----:B------:R-:W-:Y:S01]  /*4700*/  NOP ;  /* 0x0000000000007918 */ /* 0x000fe20000000000 */
.L_x_3075:
        /* <DEDUP_REMOVED lines=16> */
.L_x_2984:
[----:B------:R-:W-:Y:S01]  /*4810*/  @P0 ELECT P2, URZ, PT ;  /* 0x00000000003f082f */ /* 0x000fe20003840000 */
[----:B------:R3:W-:-:S12]  /*4820*/  UBLKRED.G.S.ADD.F32.RN [UR4], [UR9], UR6, desc[UR10] ;  /* 0x00000a04090073bb */ /* 0x0007d800080a1406 */
[----:B------:R-:W-:Y:S02]  /*4830*/  @P2 PLOP3.LUT P0, PT, P2, PT, PT, 0x8, 0x0 ;  /* 0x000000000000281c */ /* 0x000fe4000170e170 */
[----:B------:R-:W-:-:S11]  /*4840*/  PLOP3.LUT P2, PT, PT, PT, PT, 0x8, 0x0 ;  /* 0x000000000000781c */ /* 0x000fd60003f4e170 */
[----:B---3--:R-:W-:Y:S05]  /*4850*/  @P0 BRA.U.ANY `(.L_x_2984) ;  /* 0xfffffffd00ec0947 */ /* 0x008fea000393ffff */
[----:B------:R0:W-:Y:S01]  /*4860*/  UTMACMDFLUSH ;  /* 0x00000000000079b7 */ /* 0x0001e20000000000 */
[----:B------:R-:W-:-:S04]  /*4870*/  DEPBAR.LE SB0, 0x0 ;  /* 0x000080000000791a */ /* 0x000fc80000000000 */
.L_x_2983:
[----:B------:R-:W-:Y:S05]  /*4880*/  BSYNC B0 ;  /* 0x0000000000007941 */ /* 0x000fea0003800000 */
.L_x_2982:
        /* <DEDUP_REMOVED lines=14> */
.L_x_2945:
        /* <DEDUP_REMOVED lines=29> */
.L_x_2986:
[----:B------:R-:W-:Y:S01]  /*4b40*/  ULDC UR9, c[0x0][0x8cc] ;  /* 0x0002330000097ab9 */ /* 0x000fe20000000800 */
[----:B------:R-:W-:Y:S01]  /*4b50*/  UMOV UR7, UR8 ;  /* 0x0000000800077c82 */ /* 0x000fe20008000000 */
[----:B------:R-:W-:-:S11]  /*4b60*/  UISETP.NE.AND UP0, UPT, UR9, 0x1, UPT ;  /* 0x000000010900788c */ /* 0x000fd6000bf05270 */
[----:B------:R-:W-:Y:S02]  /*4b70*/  @UP0 ULDC.64 UR10, c[0x0][0x8d0] ;  /* 0x00023400000a0ab9 */ /* 0x000fe40000000a00 */
[----:B------:R-:W-:-:S04]  /*4b80*/  UIMAD.WIDE.U32 UR4, UR8, UR10, URZ ;  /* 0x0000000a080472a5 */ /* 0x000fc8000f8e003f */
[----:B------:R-:W-:-:S04]  /*4b90*/  @UP0 USHF.R.U32.HI UR7, URZ, UR11, UR5 ;  /* 0x0000000b3f070299 */ /* 0x000fc80008011605 */
[----:B------:R-:W-:-:S12]  /*4ba0*/  UIMAD UR4, UR7, UR9, URZ ;  /* 0x00000009070472a4 */ /* 0x000fd8000f8e023f */
.L_x_2987:
        /* <DEDUP_REMOVED lines=85> */
.L_x_2991:
[----:B------:R-:W2:Y:S04]  /*5100*/  LDG.E.STRONG.GPU R4, desc[UR38][R2.64] ;  /* 0x0000002602047981 */ /* 0x000ea8000c1ef900 */
[----:B--2---:R-:W-:Y:S01]  /*5110*/  CCTL.IVALL ;  /* 0x00000000ff00798f */ /* 0x004fe20002000000 */
[----:B------:R-:W-:Y:S05]  /*5120*/  YIELD ;  /* 0x0000000000007946 */ /* 0x000fea0003800000 */
[----:B------:R-:W-:-:S13]  /*5130*/  ISETP.NE.AND P2, PT, R4, R5, PT ;  /* 0x000000050400720c */ /* 0x000fda0003f45270 */
[----:B------:R-:W-:Y:S05]  /*5140*/  @P2 BRA `(.L_x_2991) ;  /* 0xfffffffc00ec2947 */ /* 0x000fea000383ffff */
.L_x_2990:
[----:B------:R-:W-:Y:S05]  /*5150*/  BSYNC B0 ;  /* 0x0000000000007941 */ /* 0x000fea0003800000 */
.L_x_2989:
[----:B------:R-:W-:-:S03]  /*5160*/  UMOV UR4, 0xffffffff ;  /* 0xffffffff00047882 */ /* 0x000fc60000000000 */
[----:B------:R-:W-:Y:S05]  /*5170*/  BRA.DIV UR4, `(.L_x_2992) ;  /* 0x0000003e04847947 */ /* 0x000fea000b800000 */
[----:B------:R-:W-:Y:S01]  /*5180*/  NOP ;  /* 0x0000000000007918 */ /* 0x000fe20000000000 */
.L_x_3078:
        /* <DEDUP_REMOVED lines=22> */
.L_x_2994:
[----:B------:R-:W-:Y:S05]  /*52f0*/  BSYNC B0 ;  /* 0x0000000000007941 */ /* 0x000fea0003800000 */
.L_x_2993:
        /* <DEDUP_REMOVED lines=19> */
.L_x_2996:
[----:B------:R-:W-:Y:S05]  /*5430*/  BSYNC B0 ;  /* 0x0000000000007941 */ /* 0x000fea0003800000 */
.L_x_2995:
        /* <DEDUP_REMOVED lines=20> */
.L_x_2998:
[----:B------:R-:W-:Y:S05]  /*5580*/  BSYNC B0 ;  /* 0x0000000000007941 */ /* 0x000fea0003800000 */
.L_x_2997:
[----:B------:R-:W-:Y:S06]  /*5590*/  BAR.ARV 0xa, 0xa0 ;  /* 0x0282800000007b1d */ /* 0x000fec0000002000 */
[----:B------:R-:W-:Y:S04]  /*55a0*/  BSSY B0, `(.L_x_2999) ;  /* 0x0000003000007945 */ /* 0x000fe80003800000 */
[----:B------:R-:W-:Y:S05]  /*55b0*/  @!P0 BRA `(.L_x_3000) ;  /* 0x0000000000048947 */ /* 0x000fea0003800000 */
[----:B------:R-:W-:-:S04]  /*55c0*/  DEPBAR.LE SB0, 0x1 ;  /* 0x000080400000791a */ /* 0x000fc80000000000 */
.L_x_3000:
[----:B------:R-:W-:Y:S05]  /*55d0*/  BSYNC B0 ;  /* 0x0000000000007941 */ /* 0x000fea0003800000 */
.L_x_2999:
[----:B------:R-:W-:Y:S06]  /*55e0*/  BAR.ARV 0xb, 0xa0 ;  /* 0x02c2800000007b1d */ /* 0x000fec0000002000 */
[----:B------:R-:W-:Y:S04]  /*55f0*/  BSSY B0, `(.L_x_3001) ;  /* 0x0000003000007945 */ /* 0x000fe80003800000 */
[----:B------:R-:W-:Y:S05]  /*5600*/  @!P0 BRA `(.L_x_3002) ;  /* 0x0000000000048947 */ /* 0x000fea0003800000 */
[----:B------:R-:W-:-:S04]  /*5610*/  DEPBAR.LE SB0, 0x0 ;  /* 0x000080000000791a */ /* 0x000fc80000000000 */
.L_x_3002:
[----:B------:R-:W-:Y:S05]  /*5620*/  BSYNC B0 ;  /* 0x0000000000007941 */ /* 0x000fea0003800000 */
.L_x_3001:
        /* <DEDUP_REMOVED lines=19> */
.L_x_3004:
[----:B------:R-:W-:Y:S05]  /*5760*/  BSYNC B0 ;  /* 0x0000000000007941 */ /* 0x000fea0003800000 */
.L_x_3003:
[----:B------:R-:W-:Y:S01]  /*5770*/  UIADD3 UR17, UR8, 0x1, URZ ;  /* 0x0000000108117890 */ /* 0x000fe2000fffe03f */
[----:B------:R-:W-:Y:S11]  /*5780*/  BRA `(.L_x_3005) ;  /* 0x0000000000047947 */ /* 0x000ff60003800000 */
.L_x_2988:
[----:B------:R-:W-:-:S05]  /*5790*/  UMOV UR17, UR8 ;  /* 0x0000000800117c82 */ /* 0x000fca0008000000 */
.L_x_3005:
        /* <DEDUP_REMOVED lines=12> */
.L_x_3038:
        /* <DEDUP_REMOVED lines=18> */
.L_x_3008:
[----:B------:R-:W2:Y:S04]  /*5980*/  LDG.E.STRONG.GPU R4, desc[UR38][R2.64] ;  /* 0x0000002602047981 */ /* 0x000ea8000c1ef900 */
[----:B--2---:R-:W-:Y:S01]  /*5990*/  CCTL.IVALL ;  /* 0x00000000ff00798f */ /* 0x004fe20002000000 */
[----:B------:R-:W-:Y:S05]  /*59a0*/  YIELD ;  /* 0x0000000000007946 */ /* 0x000fea0003800000 */
[----:B------:R-:W-:-:S13]  /*59b0*/  ISETP.NE.AND P2, PT, R4, R5, PT ;  /* 0x000000050400720c */ /* 0x000fda0003f45270 */
[----:B------:R-:W-:Y:S05]  /*59c0*/  @P2 BRA `(.L_x_3008) ;  /* 0xfffffffc00ec2947 */ /* 0x000fea000383ffff */
.L_x_3007:
[----:B------:R-:W-:Y:S05]  /*59d0*/  BSYNC B0 ;  /* 0x0000000000007941 */ /* 0x000fea0003800000 */
.L_x_3006:
[----:B------:R-:W-:-:S03]  /*59e0*/  UMOV UR18, 0xffffffff ;  /* 0xffffffff00127882 */ /* 0x000fc60000000000 */
[----:B------:R-:W-:Y:S05]  /*59f0*/  BRA.DIV UR18, `(.L_x_3009) ;  /* 0x0000003612807947 */ /* 0x000fea000b800000 */
[----:B------:R-:W-:Y:S01]  /*5a00*/  NOP ;  /* 0x0000000000007918 */ /* 0x000fe20000000000 */
.L_x_3081:
        /* <DEDUP_REMOVED lines=19> */
.L_x_3011:
[----:B------:R-:W-:Y:S05]  /*5b40*/  BSYNC B0 ;  /* 0x0000000000007941 */ /* 0x000fea0003800000 */
.L_x_3010:
        /* <DEDUP_REMOVED lines=14> */
.L_x_3013:
[----:B------:R-:W-:Y:S05]  /*5c30*/  BSYNC B0 ;  /* 0x0000000000007941 */ /* 0x000fea0003800000 */
.L_x_3012:
        /* <DEDUP_REMOVED lines=15> */
.L_x_3015:
[----:B------:R-:W-:Y:S05]  /*5d30*/  BSYNC B0 ;  /* 0x0000000000007941 */ /* 0x000fea0003800000 */
.L_x_3014:
[----:B------:R-:W-:Y:S06]  /*5d40*/  BAR.ARV 0xa, 0xa0 ;  /* 0x0282800000007b1d */ /* 0x000fec0000002000 */
[----:B------:R-:W-:Y:S04]  /*5d50*/  BSSY B0, `(.L_x_3016) ;  /* 0x0000003000007945 */ /* 0x000fe80003800000 */
[----:B------:R-:W-:Y:S05]  /*5d60*/  @!P0 BRA `(.L_x_3017) ;  /* 0x0000000000048947 */ /* 0x000fea0003800000 */
[----:B------:R-:W-:-:S04]  /*5d70*/  DEPBAR.LE SB0, 0x1 ;  /* 0x000080400000791a */ /* 0x000fc80000000000 */
.L_x_3017:
[----:B------:R-:W-:Y:S05]  /*5d80*/  BSYNC B0 ;  /* 0x0000000000007941 */ /* 0x000fea0003800000 */
.L_x_3016:
[----:B------:R-:W-:Y:S06]  /*5d90*/  BAR.ARV 0xb, 0xa0 ;  /* 0x02c2800000007b1d */ /* 0x000fec0000002000 */
[----:B------:R-:W-:Y:S04]  /*5da0*/  BSSY B0, `(.L_x_3018) ;  /* 0x0000003000007945 */ /* 0x000fe80003800000 */
[----:B------:R-:W-:Y:S05]  /*5db0*/  @!P0 BRA `(.L_x_3019) ;  /* 0x0000000000048947 */ /* 0x000fea0003800000 */
[----:B------:R-:W-:-:S04]  /*5dc0*/  DEPBAR.LE SB0, 0x0 ;  /* 0x000080000000791a */ /* 0x000fc80000000000 */
.L_x_3019:
[----:B------:R-:W-:Y:S05]  /*5dd0*/  BSYNC B0 ;  /* 0x0000000000007941 */ /* 0x000fea0003800000 */
.L_x_3018:
        /* <DEDUP_REMOVED lines=19> */
.L_x_3021:
[----:B------:R-:W-:Y:S05]  /*5f10*/  BSYNC B0 ;  /* 0x0000000000007941 */ /* 0x000fea0003800000 */
.L_x_3020:
        /* <DEDUP_REMOVED lines=16> */
.L_x_3024:
[----:B------:R-:W2:Y:S04]  /*6020*/  LDG.E.STRONG.GPU R4, desc[UR38][R2.64] ;  /* 0x0000002602047981 */ /* 0x000ea8000c1ef900 */
[----:B--2---:R-:W-:Y:S01]  /*6030*/  CCTL.IVALL ;  /* 0x00000000ff00798f */ /* 0x004fe20002000000 */
[----:B------:R-:W-:Y:S05]  /*6040*/  YIELD ;  /* 0x0000000000007946 */ /* 0x000fea0003800000 */
[----:B------:R-:W-:-:S13]  /*6050*/  ISETP.NE.AND P2, PT, R4, R5, PT ;  /* 0x000000050400720c */ /* 0x000fda0003f45270 */
[----:B------:R-:W-:Y:S05]  /*6060*/  @P2 BRA `(.L_x_3024) ;  /* 0xfffffffc00ec2947 */ /* 0x000fea000383ffff */
.L_x_3023:
[----:B------:R-:W-:Y:S05]  /*6070*/  BSYNC B0 ;  /* 0x0000000000007941 */ /* 0x000fea0003800000 */
.L_x_3022:
[----:B------:R-:W-:-:S03]  /*6080*/  UMOV UR14, 0xffffffff ;  /* 0xffffffff000e7882 */ /* 0x000fc60000000000 */
[----:B------:R-:W-:Y:S05]  /*6090*/  BRA.DIV UR14, `(.L_x_3025) ;  /* 0x0000002e0ef47947 */ /* 0x000fea000b800000 */
[----:B------:R-:W-:Y:S01]  /*60a0*/  NOP ;  /* 0x0000000000007918 */ /* 0x000fe20000000000 */
.L_x_3084:
        /* <DEDUP_REMOVED lines=15> */
.L_x_3027:
[----:B------:R-:W-:Y:S05]  /*61a0*/  BSYNC B0 ;  /* 0x0000000000007941 */ /* 0x000fea0003800000 */
.L_x_3026:
        /* <DEDUP_REMOVED lines=14> */
.L_x_3029:
[----:B------:R-:W-:Y:S05]  /*6290*/  BSYNC B0 ;  /* 0x0000000000007941 */ /* 0x000fea0003800000 */
.L_x_3028:
        /* <DEDUP_REMOVED lines=15> */
.L_x_3031:
[----:B------:R-:W-:Y:S05]  /*6390*/  BSYNC B0 ;  /* 0x0000000000007941 */ /* 0x000fea0003800000 */
.L_x_3030:
[----:B------:R-:W-:Y:S06]  /*63a0*/  BAR.ARV 0xa, 0xa0 ;  /* 0x0282800000007b1d */ /* 0x000fec0000002000 */
[----:B------:R-:W-:Y:S04]  /*63b0*/  BSSY B0, `(.L_x_3032) ;  /* 0x0000003000007945 */ /* 0x000fe80003800000 */
[----:B------:R-:W-:Y:S05]  /*63c0*/  @!P0 BRA `(.L_x_3033) ;  /* 0x0000000000048947 */ /* 0x000fea0003800000 */
[----:B------:R-:W-:-:S04]  /*63d0*/  DEPBAR.LE SB0, 0x1 ;  /* 0x000080400000791a */ /* 0x000fc80000000000 */
.L_x_3033:
[----:B------:R-:W-:Y:S05]  /*63e0*/  BSYNC B0 ;  /* 0x0000000000007941 */ /* 0x000fea0003800000 */
.L_x_3032:
[----:B------:R-:W-:Y:S06]  /*63f0*/  BAR.ARV 0xb, 0xa0 ;  /* 0x02c2800000007b1d */ /* 0x000fec0000002000 */
[----:B------:R-:W-:Y:S04]  /*6400*/  BSSY B0, `(.L_x_3034) ;  /* 0x0000003000007945 */ /* 0x000fe80003800000 */
[----:B------:R-:W-:Y:S05]  /*6410*/  @!P0 BRA `(.L_x_3035) ;  /* 0x0000000000048947 */ /* 0x000fea0003800000 */
[----:B------:R-:W-:-:S04]  /*6420*/  DEPBAR.LE SB0, 0x0 ;  /* 0x000080000000791a */ /* 0x000fc80000000000 */
.L_x_3035:
[----:B------:R-:W-:Y:S05]  /*6430*/  BSYNC B0 ;  /* 0x0000000000007941 */ /* 0x000fea0003800000 */
.L_x_3034:
        /* <DEDUP_REMOVED lines=19> */
.L_x_3037:
[----:B------:R-:W-:Y:S05]  /*6570*/  BSYNC B0 ;  /* 0x0000000000007941 */ /* 0x000fea0003800000 */
.L_x_3036:
[----:B------:R-:W-:Y:S02]  /*6580*/  UIADD3 UR17, UR17, 0x2, URZ ;  /* 0x0000000211117890 */ /* 0x000fe4000fffe03f */
[----:B------:R-:W-:Y:S02]  /*6590*/  UIADD3 UR4, UR4, 0x6000, URZ ;  /* 0x0000600004047890 */ /* 0x000fe4000fffe03f */
[----:B------:R-:W-:-:S06]  /*65a0*/  UISETP.GE.AND UP0, UPT, UR17, UR5, UPT ;  /* 0x000000051100728c */ /* 0x000fcc000bf06270 */
[----:B------:R-:W-:-:S13]  /*65b0*/  PLOP3.LUT P1, PT, PT, PT, UP0, 0x80, 0x0 ;  /* 0x000000000000781c */ /* 0x000fda0003f2f008 */
[----:B------:R-:W-:Y:S05]  /*65c0*/  @!P1 BRA `(.L_x_3038) ;  /* 0xfffffff000a49947 */ /* 0x000fea000383ffff */
[----:B------:R-:W-:Y:S05]  /*65d0*/  BRA `(.L_x_2949) ;  /* 0x0000002400d47947 */ /* 0x000fea0003800000 */
.L_x_2985:
        /* <DEDUP_REMOVED lines=21> */
.L_x_3039:
[----:B------:R-:W-:Y:S01]  /*6730*/  ULDC UR9, c[0x0][0x8cc] ;  /* 0x0002330000097ab9 */ /* 0x000fe20000000800 */
[----:B------:R-:W-:Y:S01]  /*6740*/  UMOV UR7, UR8 ;  /* 0x0000000800077c82 */ /* 0x000fe20008000000 */
[----:B------:R-:W-:-:S11]  /*6750*/  UISETP.NE.AND UP0, UPT, UR9, 0x1, UPT ;  /* 0x000000010900788c */ /* 0x000fd6000bf05270 */
[----:B------:R-:W-:Y:S02]  /*6760*/  @UP0 ULDC.64 UR10, c[0x0][0x8d0] ;  /* 0x00023400000a0ab9 */ /* 0x000fe40000000a00 */
[----:B------:R-:W-:-:S04]  /*6770*/  UIMAD.WIDE.U32 UR4, UR8, UR10, URZ ;  /* 0x0000000a080472a5 */ /* 0x000fc8000f8e003f */
[----:B------:R-:W-:-:S04]  /*6780*/  @UP0 USHF.R.U32.HI UR7, URZ, UR11, UR5 ;  /* 0x0000000b3f070299 */ /* 0x000fc80008011605 */
[----:B------:R-:W-:-:S12]  /*6790*/  UIMAD UR4, UR7, UR9, URZ ;  /* 0x00000009070472a4 */ /* 0x000fd8000f8e023f */
.L_x_3040:
        /* <DEDUP_REMOVED lines=80> */
.L_x_3085:
        /* <DEDUP_REMOVED lines=9> */
.L_x_3044:
        /* <DEDUP_REMOVED lines=108> */
.L_x_3055:
[----:B-1----:R-:W-:-:S05]  /*73f0*/  IMAD.MOV.U32 R13, RZ, RZ, 0x1 ;  /* 0x00000001ff0d7424 */ /* 0x002fca00078e00ff */
[----:B------:R-:W-:-:S04]  /*7400*/  SHF.L.U32 R13, R13, 0x1f, RZ ;  /* 0x0000001f0d0d7819 */ /* 0x000fc800000006ff */
[----:B------:R-:W1:Y:S02]  /*7410*/  SYNCS.PHASECHK.TRANS64.TRYWAIT P1, [R12+URZ+0x36438], R13 ;  /* 0x0364380d0c0075a7 */ /* 0x000e64000802017f */
[----:B-1----:R-:W-:Y:S05]  /*7420*/  @!P1 BRA `(.L_x_3047) ;  /* 0x0000001c00409947 */ /* 0x002fea0003800000 */
.L_x_3086:
        /* <DEDUP_REMOVED lines=8> */
.L_x_3048:
        /* <DEDUP_REMOVED lines=48> */
.L_x_3087:
        /* <DEDUP_REMOVED lines=8> */
.L_x_3050:
        /* <DEDUP_REMOVED lines=46> */
.L_x_3088:
        /* <DEDUP_REMOVED lines=12> */
.L_x_3052:
        /* <DEDUP_REMOVED lines=37> */
.L_x_3090:
        /* <DEDUP_REMOVED lines=8> */
.L_x_3054:
        /* <DEDUP_REMOVED lines=41> */
.L_x_3046:
[----:B--2---:R-:W2:Y:S01]  /*8130*/  LDL.LU R4, [R1] ;  /* 0x0000000001047983 */ /* 0x004ea20000300800 */
[----:B------:R-:W-:-:S03]  /*8140*/  IMAD.MOV.U32 R10, RZ, RZ, 0x1 ;  /* 0x00000001ff0a7424 */ /* 0x000fc600078e00ff */
[----:B------:R3:W5:Y:S01]  /*8150*/  LDL R5, [R1+0x4] ;  /* 0x0000040001057983 */ /* 0x0007620000100800 */
[----:B--2---:R-:W-:-:S13]  /*8160*/  ISETP.NE.AND P1, PT, R4, RZ, PT ;  /* 0x000000ff0400720c */ /* 0x004fda0003f25270 */
[----:B---3--:R-:W-:Y:S05]  /*8170*/  @!P1 BRA `(.L_x_3045) ;  /* 0x0000000400889947 */ /* 0x008fea0003800000 */
[----:B------:R-:W2:Y:S02]  /*8180*/  SYNCS.PHASECHK.TRANS64.TRYWAIT P1, [R12+URZ+0x36438], R13 ;  /* 0x0364380d0c0075a7 */ /* 0x000ea4000802017f */
[----:B--2---:R-:W-:Y:S05]  /*8190*/  @!P1 BRA `(.L_x_3056) ;  /* 0x0000001000449947 */ /* 0x004fea0003800000 */
.L_x_3091:
        /* <DEDUP_REMOVED lines=8> */
.L_x_3057:
        /* <DEDUP_REMOVED lines=41> */
.L_x_3092:
        /* <DEDUP_REMOVED lines=9> */
.L_x_3059:
        /* <DEDUP_REMOVED lines=38> */
.L_x_3045:
[----:B------:R-:W-:-:S04]  /*87a0*/  SHF.L.U32 R3, R10, 0x1f, RZ ;  /* 0x0000001f0a037819 */ /* 0x000fc800000006ff */
[----:B------:R-:W2:Y:S02]  /*87b0*/  SYNCS.PHASECHK.TRANS64.TRYWAIT P1, [R12+URZ+0x36438], R3 ;  /* 0x036438030c0075a7 */ /* 0x000ea4000802017f */
[----:B--2---:R-:W-:Y:S05]  /*87c0*/  @!P1 BRA `(.L_x_3060) ;  /* 0x0000000800e09947 */ /* 0x004fea0003800000 */
.L_x_3093:
[----:B------:R-:W-:Y:S05]  /*87d0*/  @P0 BRA `(.L_x_3061) ;  /* 0x0000000000180947 */ /* 0x000fea0003800000 */
[----:B------:R-:W3:Y:S01]  /*87e0*/  S2R R0, SR_TID.X ;  /* 0x0000000000007919 */ /* 0x000ee20000002100 */
[----:B--2---:R-:W-:-:S04]  /*87f0*/  IMAD.MOV.U32 R3, RZ, RZ, 0x6100 ;  /* 0x00006100ff037424 */ /* 0x004fc800078e00ff */
[----:B------:R4:W-:Y:S01]  /*8800*/  SYNCS.ARRIVE.TRANS64 RZ, [R12+URZ+0x36430], R3 ;  /* 0x036430030cff79a7 */ /* 0x0009e2000800003f */
[----:B---3--:R-:W-:-:S13]  /*8810*/  LOP3.LUT P0, RZ, R0, 0x1f, RZ, 0xc0, !PT ;  /* 0x0000001f00ff7812 */ /* 0x008fda000780c0ff */
[----:B----4-:R-:W-:Y:S05]  /*8820*/  @!P0 BRA `(.L_x_3061) ;  /* 0x0000000000048947 */ /* 0x010fea0003800000 */
[----:B------:R-:W-:Y:S01]  /*8830*/  BPT.TRAP 0x1 ;  /* 0x000000040000795c */ /* 0x000fe20000300000 */
.L_x_3061:
        /* <DEDUP_REMOVED lines=45> */
.L_x_3042:
[----:B------:R-:W-:Y:S05]  /*8b10*/  BSYNC B0 ;  /* 0x0000000000007941 */ /* 0x000fea0003800000 */
.L_x_3041:
[----:B------:R-:W-:-:S03]  /*8b20*/  UMOV UR4, 0xffffffff ;  /* 0xffffffff00047882 */ /* 0x000fc60000000000 */
[----:B------:R-:W-:Y:S05]  /*8b30*/  BRA.DIV UR4, `(.L_x_3062) ;  /* 0x0000000a04187947 */ /* 0x000fea000b800000 */
[----:B------:R-:W-:-:S13]  /*8b40*/  ELECT P0, URZ, PT ;  /* 0x00000000003f782f */ /* 0x000fda0003800000 */
.L_x_3096:
[----:B------:R-:W-:Y:S05]  /*8b50*/  @!P0 BRA `(.L_x_2949) ;  /* 0x0000000000748947 */ /* 0x000fea0003800000 */
[----:B------:R-:W2:Y:S02]  /*8b60*/  LDL.LU R0, [R1+0x8] ;  /* 0x0000080001007983 */ /* 0x000ea40000300800 */
[----:B--2---:R-:W-:-:S04]  /*8b70*/  LOP3.LUT R0, R0, 0x2, RZ, 0xfc, !PT ;  /* 0x0000000200007812 */ /* 0x004fc800078efcff */
[----:B------:R-:W-:-:S13]  /*8b80*/  ISETP.NE.AND P0, PT, R0, 0x3, PT ;  /* 0x000000030000780c */ /* 0x000fda0003f05270 */
[----:B------:R-:W-:Y:S05]  /*8b90*/  @!P0 BRA `(.L_x_3063) ;  /* 0x0000000000048947 */ /* 0x000fea0003800000 */
[----:B------:R-:W-:Y:S01]  /*8ba0*/  BPT.TRAP 0x1 ;  /* 0x000000040000795c */ /* 0x000fe20000300000 */
.L_x_3063:
        /* <DEDUP_REMOVED lines=15> */
.L_x_3097:
[----:B------:R-:W3:Y:S02]  /*8ca0*/  SYNCS.PHASECHK.TRANS64.TRYWAIT P1, [R23+URZ], R0 ;  /* 0x00000000170075a7 */ /* 0x000ee4000802017f */
[----:B---3--:R-:W-:Y:S05]  /*8cb0*/  @!P1 BRA `(.L_x_3065) ;  /* 0x0000000400f09947 */ /* 0x008fea0003800000 */
.L_x_3098:
[----:B------:R-:W-:Y:S05]  /*8cc0*/  @!P0 BRA `(.L_x_3066) ;  /* 0x0000000000048947 */ /* 0x000fea0003800000 */
[----:B------:R-:W-:Y:S01]  /*8cd0*/  BPT.TRAP 0x1 ;  /* 0x000000040000795c */ /* 0x000fe20000300000 */
.L_x_3066:
[----:B------:R-:W-:-:S07]  /*8ce0*/  SHF.L.U32 R10, R10, 0x1f, RZ ;  /* 0x0000001f0a0a7819 */ /* 0x000fce00000006ff */
.L_x_3067:
[----:B----4-:R4:W1:Y:S02]  /*8cf0*/  SYNCS.PHASECHK.TRANS64.TRYWAIT P0, [R7+URZ+0x36438], R10 ;  /* 0x0364380a070075a7 */ /* 0x010864000800017f */
[----:B-1----:R-:W-:Y:S05]  /*8d00*/  @!P0 NANOSLEEP.SYNCS 0x989680 ;  /* 0x009896800000895d */ /* 0x002fea0003900000 */
[----:B------:R-:W1:Y:S02]  /*8d10*/  @!P0 SYNCS.PHASECHK.TRANS64 P0, [R7+URZ+0x36438], R10 ;  /* 0x0364380a070085a7 */ /* 0x000e64000800007f */
[----:B-1----:R-:W-:Y:S05]  /*8d20*/  @!P0 BRA `(.L_x_3067) ;  /* 0xfffffffc00f08947 */ /* 0x002fea000383ffff */
.L_x_2949:
[----:B------:R-:W-:Y:S05]  /*8d30*/  BSYNC B6 ;  /* 0x0000000000067941 */ /* 0x000fea0003800000 */
.L_x_2944:
[----:B------:R-:W-:Y:S05]  /*8d40*/  EXIT ;  /* 0x000000000000794d */ /* 0x000fea0003800000 */
.L_x_2955:
[----:B------:R-:W-:Y:S02]  /*8d50*/  IMAD.MOV.U32 R12, RZ, RZ, RZ ;  /* 0x000000ffff0c7224 */ /* 0x000fe400078e00ff */
[----:B------:R-:W-:Y:S02]  /*8d60*/  IMAD.MOV.U32 R11, RZ, RZ, 0x1f ;  /* 0x0000001fff0b7424 */ /* 0x000fe400078e00ff */
[----:B------:R-:W-:-:S07]  /*8d70*/  IMAD.MOV.U32 R15, RZ, RZ, -0x1 ;  /* 0xffffffffff0f7424 */ /* 0x000fce00078e00ff */
[----:B------:R-:W-:Y:S05]  /*8d80*/  WARPSYNC.COLLECTIVE R15, `(.L_x_3068) ;  /* 0x000000000f087348 */ /* 0x000fea0003c00000 */
[----:B------:R1:W2:Y:S02]  /*8d90*/  SHFL.IDX P6, R14, R13, R12, R11 ;  /* 0x0000000c0d0e7389 */ /* 0x0002a400000c000b */
[----:B-12---:R-:W-:Y:S01]  /*8da0*/  ENDCOLLECTIVE ;  /* 0x000000000000791b */ /* 0x006fe20003800000 */
.L_x_3068:
[----:B------:R-:W-:Y:S05]  /*8db0*/  BRA `(.L_x_3069) ;  /* 0xffffff8400147947 */ /* 0x000fea000383ffff */
.L_x_2957:
[----:B--2---:R2:W3:Y:S02]  /*8dc0*/  SYNCS.PHASECHK.TRANS64.TRYWAIT P0, [R19+URZ+0x36400], R10 ;  /* 0x0364000a130075a7 */ /* 0x0044e4000800017f */
[----:B---3--:R-:W-:Y:S05]  /*8dd0*/  @!P0 NANOSLEEP.SYNCS 0x989680 ;  /* 0x009896800000895d */ /* 0x008fea0003900000 */
[----:B------:R-:W3:Y:S02]  /*8de0*/  @!P0 SYNCS.PHASECHK.TRANS64 P0, [R19+URZ+0x36400], R10 ;  /* 0x0364000a130085a7 */ /* 0x000ee4000800007f */
[----:B---3--:R-:W-:Y:S05]  /*8df0*/  @!P0 BRA `(.L_x_2957) ;  /* 0xfffffffc00f08947 */ /* 0x008fea000383ffff */
[----:B------:R-:W-:Y:S05]  /*8e00*/  BRA `(.L_x_2956) ;  /* 0xffffff84004c7947 */ /* 0x000fea000383ffff */
.L_x_2961:
[----:B--2---:R2:W3:Y:S02]  /*8e10*/  SYNCS.PHASECHK.TRANS64.TRYWAIT P1, [R3+URZ+0x36410], R12 ;  /* 0x0364100c030075a7 */ /* 0x0044e4000802017f */
[----:B---3--:R-:W-:Y:S05]  /*8e20*/  @!P1 NANOSLEEP.SYNCS 0x989680 ;  /* 0x009896800000995d */ /* 0x008fea0003900000 */
[----:B------:R-:W3:Y:S02]  /*8e30*/  @!P1 SYNCS.PHASECHK.TRANS64 P1, [R3+URZ+0x36410], R12 ;  /* 0x0364100c030095a7 */ /* 0x000ee4000802007f */
[----:B---3--:R-:W-:Y:S05]  /*8e40*/  @!P1 BRA `(.L_x_2961) ;  /* 0xfffffffc00f09947 */ /* 0x008fea000383ffff */
[----:B------:R-:W-:Y:S05]  /*8e50*/  BRA `(.L_x_2960) ;  /* 0xffffff8c00107947 */ /* 0x000fea000383ffff */
.L_x_2965:
[----:B------:R1:W1:Y:S02]  /*8e60*/  SYNCS.PHASECHK.TRANS64.TRYWAIT P1, [R19+URZ+0x36430], R14 ;  /* 0x0364300e130075a7 */ /* 0x000264000802017f */
[----:B-1----:R-:W-:Y:S05]  /*8e70*/  @!P1 NANOSLEEP.SYNCS 0x989680 ;  /* 0x009896800000995d */ /* 0x002fea0003900000 */
[----:B------:R-:W1:Y:S02]  /*8e80*/  @!P1 SYNCS.PHASECHK.TRANS64 P1, [R19+URZ+0x36430], R14 ;  /* 0x0364300e130095a7 */ /* 0x000e64000802007f */
[----:B-1----:R-:W-:Y:S05]  /*8e90*/  @!P1 BRA `(.L_x_2965) ;  /* 0xfffffffc00f09947 */ /* 0x002fea000383ffff */
[----:B------:R-:W-:Y:S05]  /*8ea0*/  BRA `(.L_x_2964) ;  /* 0xffffff9000b47947 */ /* 0x000fea000383ffff */
.L_x_2972:
[----:B------:R-:W-:Y:S01]  /*8eb0*/  BSSY B0, `(.L_x_3070) ;  /* 0x0000005000007945 */ /* 0x000fe20003800000 */
[----:B------:R-:W-:-:S07]  /*8ec0*/  IMAD.MOV.U32 R15, RZ, RZ, -0x1 ;  /* 0xffffffffff0f7424 */ /* 0x000fce00078e00ff */
[----:B-1----:R-:W-:Y:S05]  /*8ed0*/  WARPSYNC.COLLECTIVE R15, `(.L_x_3071) ;  /* 0x000000000f087348 */ /* 0x002fea0003c00000 */
[----:B------:R-:W-:Y:S01]  /*8ee0*/  NOP ;  /* 0x0000000000007918 */ /* 0x000fe20000000000 */
[----:B-1----:R-:W-:Y:S01]  /*8ef0*/  ENDCOLLECTIVE ;  /* 0x000000000000791b */ /* 0x002fe20003800000 */
.L_x_3071:
[----:B------:R-:W-:Y:S05]  /*8f00*/  BSYNC B0 ;  /* 0x0000000000007941 */ /* 0x000fea0003800000 */
.L_x_3070:
[----:B------:R-:W-:Y:S05]  /*8f10*/  BRA `(.L_x_3072) ;  /* 0xffffffb000f07947 */ /* 0x000fea000383ffff */
.L_x_2981:
[----:B------:R-:W-:Y:S01]  /*8f20*/  BSSY B0, `(.L_x_3073) ;  /* 0x0000005000007945 */ /* 0x000fe20003800000 */
[----:B------:R-:W-:-:S07]  /*8f30*/  IMAD.MOV.U32 R15, RZ, RZ, -0x1 ;  /* 0xffffffffff0f7424 */ /* 0x000fce00078e00ff */
[----:B-12---:R-:W-:Y:S05]  /*8f40*/  WARPSYNC.COLLECTIVE R15, `(.L_x_3074) ;  /* 0x000000000f087348 */ /* 0x006fea0003c00000 */
[----:B------:R-:W-:Y:S01]  /*8f50*/  NOP ;  /* 0x0000000000007918 */ /* 0x000fe20000000000 */
[----:B-12---:R-:W-:Y:S01]  /*8f60*/  ENDCOLLECTIVE ;  /* 0x000000000000791b */ /* 0x006fe20003800000 */
.L_x_3074:
[----:B------:R-:W-:Y:S05]  /*8f70*/  BSYNC B0 ;  /* 0x0000000000007941 */ /* 0x000fea0003800000 */
.L_x_3073:
[----:B------:R-:W-:Y:S05]  /*8f80*/  BRA `(.L_x_3075) ;  /* 0xffffffb400e07947 */ /* 0x000fea000383ffff */
.L_x_2992:
[----:B------:R-:W-:Y:S01]  /*8f90*/  BSSY B0, `(.L_x_3076) ;  /* 0x0000005000007945 */ /* 0x000fe20003800000 */
[----:B------:R-:W-:-:S07]  /*8fa0*/  IMAD.MOV.U32 R15, RZ, RZ, -0x1 ;  /* 0xffffffffff0f7424 */ /* 0x000fce00078e00ff */
[----:B------:R-:W-:Y:S05]  /*8fb0*/  WARPSYNC.COLLECTIVE R15, `(.L_x_3077) ;  /* 0x000000000f087348 */ /* 0x000fea0003c00000 */
[----:B------:R-:W-:Y:S01]  /*8fc0*/  NOP ;  /* 0x0000000000007918 */ /* 0x000fe20000000000 */
[----:B------:R-:W-:Y:S01]  /*8fd0*/  ENDCOLLECTIVE ;  /* 0x000000000000791b */ /* 0x000fe20003800000 */
.L_x_3077:
[----:B------:R-:W-:Y:S05]  /*8fe0*/  BSYNC B0 ;  /* 0x0000000000007941 */ /* 0x000fea0003800000 */
.L_x_3076:
[----:B------:R-:W-:Y:S05]  /*8ff0*/  BRA `(.L_x_3078) ;  /* 0xffffffc000647947 */ /* 0x000fea000383ffff */
.L_x_3009:
[----:B------:R-:W-:Y:S01]  /*9000*/  BSSY B0, `(.L_x_3079) ;  /* 0x0000005000007945 */ /* 0x000fe20003800000 */
[----:B------:R-:W-:-:S07]  /*9010*/  IMAD.MOV.U32 R15, RZ, RZ, -0x1 ;  /* 0xffffffffff0f7424 */ /* 0x000fce00078e00ff */
[----:B------:R-:W-:Y:S05]  /*9020*/  WARPSYNC.COLLECTIVE R15, `(.L_x_3080) ;  /* 0x000000000f087348 */ /* 0x000fea0003c00000 */
[----:B------:R-:W-:Y:S01]  /*9030*/  NOP ;  /* 0x0000000000007918 */ /* 0x000fe20000000000 */
[----:B------:R-:W-:Y:S01]  /*9040*/  ENDCOLLECTIVE ;  /* 0x000000000000791b */ /* 0x000fe20003800000 */
.L_x_3080:
[----:B------:R-:W-:Y:S05]  /*9050*/  BSYNC B0 ;  /* 0x0000000000007941 */ /* 0x000fea0003800000 */
.L_x_3079:
[----:B------:R-:W-:Y:S05]  /*9060*/  BRA `(.L_x_3081) ;  /* 0xffffffc800687947 */ /* 0x000fea000383ffff */
.L_x_3025:
[----:B------:R-:W-:Y:S01]  /*9070*/  BSSY B0, `(.L_x_3082) ;  /* 0x0000005000007945 */ /* 0x000fe20003800000 */
[----:B------:R-:W-:-:S07]  /*9080*/  IMAD.MOV.U32 R15, RZ, RZ, -0x1 ;  /* 0xffffffffff0f7424 */ /* 0x000fce00078e00ff */
[----:B------:R-:W-:Y:S05]  /*9090*/  WARPSYNC.COLLECTIVE R15, `(.L_x_3083) ;  /* 0x000000000f087348 */ /* 0x000fea0003c00000 */
[----:B------:R-:W-:Y:S01]  /*90a0*/  NOP ;  /* 0x0000000000007918 */ /* 0x000fe20000000000 */
[----:B------:R-:W-:Y:S01]  /*90b0*/  ENDCOLLECTIVE ;  /* 0x000000000000791b */ /* 0x000fe20003800000 */
.L_x_3083:
[----:B------:R-:W-:Y:S05]  /*90c0*/  BSYNC B0 ;  /* 0x0000000000007941 */ /* 0x000fea0003800000 */
.L_x_3082:
[----:B------:R-:W-:Y:S05]  /*90d0*/  BRA `(.L_x_3084) ;  /* 0xffffffcc00f47947 */ /* 0x000fea000383ffff */
.L_x_3043:
[----:B-1----:R1:W2:Y:S02]  /*90e0*/  SYNCS.PHASECHK.TRANS64.TRYWAIT P1, [R12+URZ+0x36420], R13 ;  /* 0x0364200d0c0075a7 */ /* 0x0022a4000802017f */
[----:B--2---:R-:W-:Y:S05]  /*90f0*/  @!P1 NANOSLEEP.SYNCS 0x989680 ;  /* 0x009896800000995d */ /* 0x004fea0003900000 */
[----:B------:R-:W2:Y:S02]  /*9100*/  @!P1 SYNCS.PHASECHK.TRANS64 P1, [R12+URZ+0x36420], R13 ;  /* 0x0364200d0c0095a7 */ /* 0x000ea4000802007f */
[----:B--2---:R-:W-:Y:S05]  /*9110*/  @!P1 BRA `(.L_x_3043) ;  /* 0xfffffffc00f09947 */ /* 0x004fea000383ffff */
[----:B------:R-:W-:Y:S05]  /*9120*/  BRA `(.L_x_3085) ;  /* 0xffffffd800dc7947 */ /* 0x000fea000383ffff */
.L_x_3047:
[----:B-1----:R1:W3:Y:S02]  /*9130*/  SYNCS.PHASECHK.TRANS64.TRYWAIT P1, [R12+URZ+0x36438], R13 ;  /* 0x0364380d0c0075a7 */ /* 0x0022e4000802017f */
[----:B---3--:R-:W-:Y:S05]  /*9140*/  @!P1 NANOSLEEP.SYNCS 0x989680 ;  /* 0x009896800000995d */ /* 0x008fea0003900000 */
[----:B------:R-:W3:Y:S02]  /*9150*/  @!P1 SYNCS.PHASECHK.TRANS64 P1, [R12+URZ+0x36438], R13 ;  /* 0x0364380d0c0095a7 */ /* 0x000ee4000802007f */
[----:B---3--:R-:W-:Y:S05]  /*9160*/  @!P1 BRA `(.L_x_3047) ;  /* 0xfffffffc00f09947 */ /* 0x008fea000383ffff */
[----:B------:R-:W-:Y:S05]  /*9170*/  BRA `(.L_x_3086) ;  /* 0xffffffe000ac7947 */ /* 0x000fea000383ffff */
.L_x_3049:
[----:B--2---:R2:W3:Y:S02]  /*9180*/  SYNCS.PHASECHK.TRANS64.TRYWAIT P1, [R12+URZ+0x36428], R0 ;  /* 0x036428000c0075a7 */ /* 0x0044e4000802017f */
[----:B---3--:R-:W-:Y:S05]  /*9190*/  @!P1 NANOSLEEP.SYNCS 0x989680 ;  /* 0x009896800000995d */ /* 0x008fea0003900000 */
[----:B------:R-:W3:Y:S02]  /*91a0*/  @!P1 SYNCS.PHASECHK.TRANS64 P1, [R12+URZ+0x36428], R0 ;  /* 0x036428000c0095a7 */ /* 0x000ee4000802007f */
[----:B---3--:R-:W-:Y:S05]  /*91b0*/  @!P1 BRA `(.L_x_3049) ;  /* 0xfffffffc00f09947 */ /* 0x008fea000383ffff */
[----:B------:R-:W-:Y:S05]  /*91c0*/  BRA `(.L_x_3087) ;  /* 0xffffffe400787947 */ /* 0x000fea000383ffff */
.L_x_3051:
        /* <DEDUP_REMOVED lines=8> */
.L_x_3053:
[----:B------:R-:W-:-:S07]  /*9250*/  SHF.L.U32 R5, R16, 0x1f, RZ ;  /* 0x0000001f10057819 */ /* 0x000fce00000006ff */
.L_x_3089:
[----:B---3--:R3:W4:Y:S02]  /*9260*/  SYNCS.PHASECHK.TRANS64.TRYWAIT P1, [R12+URZ+0x36420], R5 ;  /* 0x036420050c0075a7 */ /* 0x008724000802017f */
[----:B----4-:R-:W-:Y:S05]  /*9270*/  @!P1 NANOSLEEP.SYNCS 0x989680 ;  /* 0x009896800000995d */ /* 0x010fea0003900000 */
[----:B------:R-:W4:Y:S02]  /*9280*/  @!P1 SYNCS.PHASECHK.TRANS64 P1, [R12+URZ+0x36420], R5 ;  /* 0x036420050c0095a7 */ /* 0x000f24000802007f */
[----:B----4-:R-:W-:Y:S05]  /*9290*/  @!P1 BRA `(.L_x_3089) ;  /* 0xfffffffc00f09947 */ /* 0x010fea000383ffff */
[----:B------:R-:W-:Y:S05]  /*92a0*/  BRA `(.L_x_3090) ;  /* 0xffffffe800dc7947 */ /* 0x000fea000383ffff */
.L_x_3056:
[----:B--2---:R2:W3:Y:S02]  /*92b0*/  SYNCS.PHASECHK.TRANS64.TRYWAIT P1, [R12+URZ+0x36438], R13 ;  /* 0x0364380d0c0075a7 */ /* 0x0044e4000802017f */
[----:B---3--:R-:W-:Y:S05]  /*92c0*/  @!P1 NANOSLEEP.SYNCS 0x989680 ;  /* 0x009896800000995d */ /* 0x008fea0003900000 */
[----:B------:R-:W3:Y:S02]  /*92d0*/  @!P1 SYNCS.PHASECHK.TRANS64 P1, [R12+URZ+0x36438], R13 ;  /* 0x0364380d0c0095a7 */ /* 0x000ee4000802007f */
[----:B---3--:R-:W-:Y:S05]  /*92e0*/  @!P1 BRA `(.L_x_3056) ;  /* 0xfffffffc00f09947 */ /* 0x008fea000383ffff */
[----:B------:R-:W-:Y:S05]  /*92f0*/  BRA `(.L_x_3091) ;  /* 0xffffffec00a87947 */ /* 0x000fea000383ffff */
.L_x_3058:
[----:B-1----:R1:W2:Y:S02]  /*9300*/  SYNCS.PHASECHK.TRANS64.TRYWAIT P1, [R12+URZ+0x36428], R5 ;  /* 0x036428050c0075a7 */ /* 0x0022a4000802017f */
[----:B--2---:R-:W-:Y:S05]  /*9310*/  @!P1 NANOSLEEP.SYNCS 0x989680 ;  /* 0x009896800000995d */ /* 0x004fea0003900000 */
[----:B------:R-:W2:Y:S02]  /*9320*/  @!P1 SYNCS.PHASECHK.TRANS64 P1, [R12+URZ+0x36428], R5 ;  /* 0x036428050c0095a7 */ /* 0x000ea4000802007f */
[----:B--2---:R-:W-:Y:S05]  /*9330*/  @!P1 BRA `(.L_x_3058) ;  /* 0xfffffffc00f09947 */ /* 0x004fea000383ffff */
[----:B------:R-:W-:Y:S05]  /*9340*/  BRA `(.L_x_3092) ;  /* 0xfffffff000587947 */ /* 0x000fea000383ffff */
.L_x_3060:
[----:B--2---:R2:W3:Y:S02]  /*9350*/  SYNCS.PHASECHK.TRANS64.TRYWAIT P1, [R12+URZ+0x36438], R3 ;  /* 0x036438030c0075a7 */ /* 0x0044e4000802017f */
[----:B---3--:R-:W-:Y:S05]  /*9360*/  @!P1 NANOSLEEP.SYNCS 0x989680 ;  /* 0x009896800000995d */ /* 0x008fea0003900000 */
[----:B------:R-:W3:Y:S02]  /*9370*/  @!P1 SYNCS.PHASECHK.TRANS64 P1, [R12+URZ+0x36438], R3 ;  /* 0x036438030c0095a7 */ /* 0x000ee4000802007f */
[----:B---3--:R-:W-:Y:S05]  /*9380*/  @!P1 BRA `(.L_x_3060) ;  /* 0xfffffffc00f09947 */ /* 0x008fea000383ffff */
[----:B------:R-:W-:Y:S05]  /*9390*/  BRA `(.L_x_3093) ;  /* 0xfffffff4000c7947 */ /* 0x000fea000383ffff */
.L_x_3062:
[----:B------:R-:W-:Y:S01]  /*93a0*/  BSSY B0, `(.L_x_3094) ;  /* 0x0000006000007945 */ /* 0x000fe20003800000 */
[----:B------:R-:W-:-:S07]  /*93b0*/  IMAD.MOV.U32 R15, RZ, RZ, -0x1 ;  /* 0xffffffffff0f7424 */ /* 0x000fce00078e00ff */
[----:B-1----:R-:W-:Y:S05]  /*93c0*/  WARPSYNC.COLLECTIVE R15, `(.L_x_3095) ;  /* 0x000000000f0c7348 */ /* 0x002fea0003c00000 */
[----:B------:R-:W-:Y:S02]  /*93d0*/  ELECT P6, UR62, PT ;  /* 0x00000000003e782f */ /* 0x000fe400038c0000 */
[----:B------:R-:W-:Y:S01]  /*93e0*/  MOV R14, UR62 ;  /* 0x0000003e000e7c02 */ /* 0x000fe20008000f00 */
[----:B-1----:R-:W-:Y:S10]  /*93f0*/  ENDCOLLECTIVE ;  /* 0x000000000000791b */ /* 0x002ff40003800000 */
.L_x_3095:
[----:B------:R-:W-:Y:S05]  /*9400*/  BSYNC B0 ;  /* 0x0000000000007941 */ /* 0x000fea0003800000 */
.L_x_3094:
[----:B------:R-:W-:Y:S01]  /*9410*/  PLOP3.LUT P0, PT, P6, PT, PT, 0x80, 0x0 ;  /* 0x000000000000781c */ /* 0x000fe2000370f070 */
[----:B------:R-:W-:-:S12]  /*9420*/  BRA `(.L_x_3096) ;  /* 0xfffffff400c87947 */ /* 0x000fd8000383ffff */
.L_x_3064:
[----:B--2---:R2:W3:Y:S02]  /*9430*/  SYNCS.PHASECHK.TRANS64.TRYWAIT P1, [R5+URZ], R2 ;  /* 0x00000002050075a7 */ /* 0x0044e4000802017f */
[----:B---3--:R-:W-:Y:S05]  /*9440*/  @!P1 NANOSLEEP.SYNCS 0x989680 ;  /* 0x009896800000995d */ /* 0x008fea0003900000 */
[----:B------:R-:W3:Y:S02]  /*9450*/  @!P1 SYNCS.PHASECHK.TRANS64 P1, [R5+URZ], R2 ;  /* 0x00000002050095a7 */ /* 0x000ee4000802007f */
[----:B---3--:R-:W-:Y:S05]  /*9460*/  @!P1 BRA `(.L_x_3064) ;  /* 0xfffffffc00f09947 */ /* 0x008fea000383ffff */
[----:B------:R-:W-:Y:S05]  /*9470*/  BRA `(.L_x_3097) ;  /* 0xfffffff800087947 */ /* 0x000fea000383ffff */
.L_x_3065:
[----:B---3--:R3:W4:Y:S02]  /*9480*/  SYNCS.PHASECHK.TRANS64.TRYWAIT P1, [R23+URZ], R0 ;  /* 0x00000000170075a7 */ /* 0x008724000802017f */
[----:B----4-:R-:W-:Y:S05]  /*9490*/  @!P1 NANOSLEEP.SYNCS 0x989680 ;  /* 0x009896800000995d */ /* 0x010fea0003900000 */
[----:B------:R-:W4:Y:S02]  /*94a0*/  @!P1 SYNCS.PHASECHK.TRANS64 P1, [R23+URZ], R0 ;  /* 0x00000000170095a7 */ /* 0x000f24000802007f */
[----:B----4-:R-:W-:Y:S05]  /*94b0*/  @!P1 BRA `(.L_x_3065) ;  /* 0xfffffffc00f09947 */ /* 0x010fea000383ffff */
[----:B------:R-:W-:Y:S05]  /*94c0*/  BRA `(.L_x_3098) ;  /* 0xfffffff400fc7947 */ /* 0x000fea000383ffff */
.L_x_3099:
        /* <DEDUP_REMOVED lines=11> */
.L_x_3874:


//--------------------- .text._ZN7cutlass13device_kernelIN5flash22FlashAttnBwdPreprocessIN4cute5tupleIJNS3_1CILi64EEENS5_ILi192EEEEEENS_6half_tEfNS_4arch4Sm90ELb1ELb0EEEEEvNT_6ParamsE --------------------------
	.section	.text._ZN7cutlass13device_kernelIN5flash22FlashAttnBwdPreprocessIN4cute5tupleIJNS3_1CILi64EEENS5_ILi192EEEEEENS_6half_tEfNS_4arch4Sm90ELb1ELb0EEEEEvNT_6ParamsE,"ax",@progbits
	.align	128
.text._ZN7cutlass13device_kernelIN5flash22FlashAttnBwdPreprocessIN4cute5tupleIJNS3_1CILi64EEENS5_ILi192EEEEEENS_6half_tEfNS_4arch4Sm90ELb1ELb0EEEEEvNT_6ParamsE:
        .type           _ZN7cutlass13device_kernelIN5flash22FlashAttnBwdPreprocessIN4cute5tupleIJNS3_1CILi64EEENS5_ILi192EEEEEENS_6half_tEfNS_4arch4Sm90ELb1ELb0EEEEEvNT_6ParamsE,@function
        .size           _ZN7cutlass13device_kernelIN5flash22FlashAttnBwdPreprocessIN4cute5tupleIJNS3_1CILi64EEENS5_ILi192EEEEEENS_6half_tEfNS_4arch4Sm90ELb1ELb0EEEEEvNT_6ParamsE,(.L_x_3875 - _ZN7cutlass13device_kernelIN5flash22FlashAttnBwdPreprocessIN4cute5tupleIJNS3_1CILi64EEENS5_ILi192EEEEEENS_6half_tEfNS_4arch4Sm90ELb1ELb0EEEEEvNT_6ParamsE)
        .other          _ZN7cutlass13device_kernelIN5flash22FlashAttnBwdPreprocessIN4cute5tupleIJNS3_1CILi64EEENS5_ILi192EEEEEENS_6half_tEfNS_4arch4Sm90ELb1ELb0EEEEEvNT_6ParamsE,@"STO_CUDA_ENTRY STV_DEFAULT"
_ZN7cutlass13device_kernelIN5flash22FlashAttnBwdPreprocessIN4cute5tupleIJNS3_1CILi64EEENS5_ILi192EEEEEENS_6half_tEfNS_4arch4Sm90ELb1ELb0EEEEEvNT_6ParamsE:
[----:B------:R-:W-:Y:S01]  /*0000*/  LDC R1, c[0x0][0x28] ;  /* 0x00000a00ff017b82 */ /* 0x000fe20000000800 */
[----:B------:R-:W0:Y:S01]  /*0010*/  S2R R0, SR_CTAID.X ;  /* 0x0000000000007919 */ /* 0x000e220000002500 */
[----:B------:R-:W-:-:S06]  /*0020*/  ULDC UR4, c[0x0][0x218] ;  /* 0x0000860000047ab9 */ /* 0x000fcc0000000800 */
[----:B------:R-:W1:Y:S01]  /*0030*/  S2UR UR8, SR_CTAID.Y ;  /* 0x00000000000879c3 */ /* 0x000e620000002600 */
[----:B------:R-:W-:Y:S01]  /*0040*/  ULDC.64 UR6, c[0x0][0x208] ;  /* 0x0000820000067ab9 */ /* 0x000fe20000000a00 */
[----:B------:R-:W2:Y:S06]  /*0050*/  S2R R2, SR_TID.X ;  /* 0x0000000000027919 */ /* 0x000eac0000002100 */
[----:B------:R-:W3:Y:S08]  /*0060*/  S2UR UR9, SR_CTAID.Z ;  /* 0x00000000000979c3 */ /* 0x000ef00000002700 */
[----:B------:R-:W4:Y:S01]  /*0070*/  LDC.64 R30, c[0x0][0x238] ;  /* 0x00008e00ff1e7b82 */ /* 0x000f220000000a00 */
[----:B-1----:R-:W-:-:S07]  /*0080*/  USHF.R.S32.HI UR10, URZ, 0x1f, UR8 ;  /* 0x0000001f3f0a7899 */ /* 0x002fce0008011408 */
[----:B------:R-:W1:Y:S01]  /*0090*/  LDC.64 R16, c[0x0][0x250] ;  /* 0x00009400ff107b82 */ /* 0x000e620000000a00 */
[----:B0-----:R-:W-:Y:S01]  /*00a0*/  SHF.L.U32 R10, R0, 0x6, RZ ;  /* 0x00000006000a7819 */ /* 0x001fe200000006ff */
[----:B---3--:R-:W-:-:S06]  /*00b0*/  USHF.R.S32.HI UR11, URZ, 0x1f, UR9 ;  /* 0x0000001f3f0b7899 */ /* 0x008fcc0008011409 */
[----:B------:R-:W0:Y:S01]  /*00c0*/  LDC.64 R58, c[0x0][0x258] ;  /* 0x00009600ff3a7b82 */ /* 0x000e220000000a00 */
[----:B------:R-:W-:-:S04]  /*00d0*/  IADD3 R3, -R10, UR4, RZ ;  /* 0x000000040a037c10 */ /* 0x000fc8000fffe1ff */
[----:B--2---:R-:W-:-:S04]  /*00e0*/  ISETP.GE.AND P0, PT, R2, R3, PT ;  /* 0x000000030200720c */ /* 0x004fc80003f06270 */
[----:B------:R-:W-:-:S13]  /*00f0*/  ISETP.GT.OR P0, PT, R2, 0x3f, P0 ;  /* 0x0000003f0200780c */ /* 0x000fda0000704670 */
[----:B------:R-:W2:Y:S01]  /*0100*/  @!P0 LDC.64 R8, c[0x0][0x290] ;  /* 0x0000a400ff088b82 */ /* 0x000ea20000000a00 */
[----:B------:R-:W-:Y:S02]  /*0110*/  @!P0 SHF.R.S32.HI R5, RZ, 0x1f, R2 ;  /* 0x0000001fff058819 */ /* 0x000fe40000011402 */
[----:B------:R-:W-:-:S04]  /*0120*/  @!P0 IADD3 R4, P1, R10, R2, RZ ;  /* 0x000000020a048210 */ /* 0x000fc80007f3e0ff */
[----:B------:R-:W-:Y:S01]  /*0130*/  @!P0 LEA.HI.X.SX32 R5, R10, R5, 0x1, P1 ;  /* 0x000000050a058211 */ /* 0x000fe200008f0eff */
[----:B------:R-:W3:Y:S08]  /*0140*/  @!P0 LDC.64 R12, c[0x0][0x298] ;  /* 0x0000a600ff0c8b82 */ /* 0x000ef00000000a00 */
[----:B------:R-:W4:Y:S01]  /*0150*/  @!P0 LDC.64 R14, c[0x0][0x288] ;  /* 0x0000a200ff0e8b82 */ /* 0x000f220000000a00 */
[----:B--2---:R-:W-:-:S02]  /*0160*/  @!P0 IMAD R6, R8, UR10, RZ ;  /* 0x0000000a08068c24 */ /* 0x004fc4000f8e02ff */
[----:B------:R-:W-:-:S04]  /*0170*/  @!P0 IMAD.WIDE.U32 R4, R8, UR8, R4 ;  /* 0x0000000808048c25 */ /* 0x000fc8000f8e0004 */
[----:B------:R-:W-:Y:S02]  /*0180*/  @!P0 IMAD R7, R9, UR8, R6 ;  /* 0x0000000809078c24 */ /* 0x000fe4000f8e0206 */
[----:B---3--:R-:W-:-:S03]  /*0190*/  @!P0 IMAD R6, R12, UR11, RZ ;  /* 0x0000000b0c068c24 */ /* 0x008fc6000f8e02ff */
[----:B------:R-:W-:Y:S01]  /*01a0*/  @!P0 IADD3 R5, R5, R7, RZ ;  /* 0x0000000705058210 */ /* 0x000fe20007ffe0ff */
[----:B------:R-:W-:Y:S02]  /*01b0*/  @!P0 IMAD R7, R13, UR9, R6 ;  /* 0x000000090d078c24 */ /* 0x000fe4000f8e0206 */
[----:B------:R-:W-:Y:S02]  /*01c0*/  @!P0 IMAD.WIDE.U32 R4, R12, UR9, R4 ;  /* 0x000000090c048c25 */ /* 0x000fe4000f8e0004 */
[----:B------:R-:W2:Y:S03]  /*01d0*/  LDC.64 R12, c[0x0][0x230] ;  /* 0x00008c00ff0c7b82 */ /* 0x000ea60000000a00 */
[----:B------:R-:W-:Y:S02]  /*01e0*/  @!P0 IADD3 R5, R5, R7, RZ ;  /* 0x0000000705058210 */ /* 0x000fe40007ffe0ff */
[----:B----4-:R-:W-:-:S04]  /*01f0*/  @!P0 LEA R6, P1, R4, R14, 0x2 ;  /* 0x0000000e04068211 */ /* 0x010fc800078210ff */
[----:B------:R-:W-:Y:S02]  /*0200*/  @!P0 LEA.HI.X R7, R4, R15, R5, 0x2, P1 ;  /* 0x0000000f04078211 */ /* 0x000fe400008f1405 */
[----:B------:R-:W-:Y:S02]  /*0210*/  SHF.R.S32.HI R5, RZ, 0x1f, R2 ;  /* 0x0000001fff057819 */ /* 0x000fe40000011402 */
[----:B------:R-:W-:Y:S02]  /*0220*/  MOV R4, 0x7f800000 ;  /* 0x7f80000000047802 */ /* 0x000fe40000000f00 */
[----:B------:R-:W-:-:S04]  /*0230*/  LEA.HI R54, R5, R2, RZ, 0x3 ;  /* 0x0000000205367211 */ /* 0x000fc800078f18ff */
[----:B------:R-:W-:Y:S01]  /*0240*/  LOP3.LUT R5, R54, 0xfffffff8, RZ, 0xc0, !PT ;  /* 0xfffffff836057812 */ /* 0x000fe200078ec0ff */
[----:B------:R3:W5:Y:S01]  /*0250*/  @!P0 LDG.E R4, desc[UR6][R6.64] ;  /* 0x0000000606048981 */ /* 0x000762000c1e1900 */
[----:B------:R-:W-:Y:S01]  /*0260*/  SHF.R.S32.HI R54, RZ, 0x3, R54 ;  /* 0x00000003ff367819 */ /* 0x000fe20000011436 */
[----:B------:R-:W-:Y:S01]  /*0270*/  BSSY B0, `(.L_x_3100) ;  /* 0x000002a000007945 */ /* 0x000fe20003800000 */
[----:B------:R-:W-:Y:S01]  /*0280*/  IADD3 R5, -R5, R2, RZ ;  /* 0x0000000205057210 */ /* 0x000fe20007ffe1ff */
[----:B--2---:R-:W-:Y:S01]  /*0290*/  IMAD R8, R12, UR10, RZ ;  /* 0x0000000a0c087c24 */ /* 0x004fe2000f8e02ff */
[----:B------:R-:W-:Y:S01]  /*02a0*/  ISETP.GE.AND P0, PT, R54, R3, PT ;  /* 0x000000033600720c */ /* 0x000fe20003f06270 */
[----:B------:R-:W-:Y:S01]  /*02b0*/  HFMA2.MMA R24, -RZ, RZ, 0, 0 ;  /* 0x00000000ff187435 */ /* 0x000fe200000001ff */
[----:B------:R-:W-:Y:S01]  /*02c0*/  SHF.L.U32 R52, R5, 0x3, RZ ;  /* 0x0000000305347819 */ /* 0x000fe200000006ff */
[----:B------:R-:W-:Y:S01]  /*02d0*/  IMAD R9, R13, UR8, R8 ;  /* 0x000000080d097c24 */ /* 0x000fe2000f8e0208 */
[----:B------:R-:W-:Y:S01]  /*02e0*/  CS2R R40, SRZ ;  /* 0x0000000000287805 */ /* 0x000fe2000001ff00 */
[----:B------:R-:W-:Y:S01]  /*02f0*/  IMAD R8, R30, UR11, RZ ;  /* 0x0000000b1e087c24 */ /* 0x000fe2000f8e02ff */
[----:B------:R-:W-:-:S02]  /*0300*/  SHF.R.S32.HI R53, RZ, 0x1f, R52 ;  /* 0x0000001fff357819 */ /* 0x000fc40000011434 */
[----:B------:R-:W-:Y:S02]  /*0310*/  CS2R R42, SRZ ;  /* 0x00000000002a7805 */ /* 0x000fe4000001ff00 */
[----:B------:R-:W-:Y:S01]  /*0320*/  CS2R R44, SRZ ;  /* 0x00000000002c7805 */ /* 0x000fe2000001ff00 */
[----:B------:R-:W-:Y:S01]  /*0330*/  IMAD R31, R31, UR9, R8 ;  /* 0x000000091f1f7c24 */ /* 0x000fe2000f8e0208 */
[----:B------:R-:W-:Y:S01]  /*0340*/  CS2R R46, SRZ ;  /* 0x00000000002e7805 */ /* 0x000fe2000001ff00 */
[----:B---3--:R-:W-:Y:S01]  /*0350*/  IMAD.WIDE.U32 R6, R12, UR8, R52 ;  /* 0x000000080c067c25 */ /* 0x008fe2000f8e0034 */
[----:B------:R-:W-:Y:S02]  /*0360*/  CS2R R12, SRZ ;  /* 0x00000000000c7805 */ /* 0x000fe4000001ff00 */
[----:B------:R-:W-:Y:S02]  /*0370*/  SHF.R.S32.HI R55, RZ, 0x1f, R54 ;  /* 0x0000001fff377819 */ /* 0x000fe40000011436 */
[----:B------:R-:W-:Y:S01]  /*0380*/  CS2R R14, SRZ ;  /* 0x00000000000e7805 */ /* 0x000fe2000001ff00 */
[----:B-1----:R-:W-:Y:S01]  /*0390*/  IMAD R18, R16, UR10, RZ ;  /* 0x0000000a10127c24 */ /* 0x002fe2000f8e02ff */
[----:B------:R-:W-:-:S03]  /*03a0*/  IADD3 R7, R7, R9, RZ ;  /* 0x0000000907077210 */ /* 0x000fc60007ffe0ff */
[----:B------:R-:W-:-:S05]  /*03b0*/  IMAD.WIDE.U32 R28, R30, UR9, R6 ;  /* 0x000000091e1c7c25 */ /* 0x000fca000f8e0006 */
[----:B------:R-:W-:Y:S01]  /*03c0*/  IADD3 R31, R29, R31, RZ ;  /* 0x0000001f1d1f7210 */ /* 0x000fe20007ffe0ff */
[----:B0-----:R-:W-:Y:S06]  /*03d0*/  @P0 BRA `(.L_x_3101) ;  /* 0x00000000004c0947 */ /* 0x001fec0003800000 */
[----:B------:R-:W-:Y:S01]  /*03e0*/  IMAD.WIDE R6, R0, 0x40, R54 ;  /* 0x0000004000067825 */ /* 0x000fe200078e0236 */
[----:B------:R-:W-:Y:S01]  /*03f0*/  ULDC.64 UR12, c[0x0][0x228] ;  /* 0x00008a00000c7ab9 */ /* 0x000fe20000000a00 */
[C---:B------:R-:W-:Y:S01]  /*0400*/  IADD3 R8, R52.reuse, 0x40, RZ ;  /* 0x0000004034087810 */ /* 0x040fe20007ffe0ff */
[----:B------:R-:W-:Y:S01]  /*0410*/  ULDC UR5, c[0x0][0x21c] ;  /* 0x0000870000057ab9 */ /* 0x000fe20000000800 */
[----:B------:R-:W-:Y:S01]  /*0420*/  MOV R30, R28 ;  /* 0x0000001c001e7202 */ /* 0x000fe20000000f00 */
[----:B------:R-:W-:Y:S01]  /*0430*/  IMAD R7, R7, UR12, RZ ;  /* 0x0000000c07077c24 */ /* 0x000fe2000f8e02ff */
[----:B------:R-:W-:Y:S02]  /*0440*/  IADD3 R19, R52, 0x80, RZ ;  /* 0x0000008034137810 */ /* 0x000fe40007ffe0ff */
[----:B------:R-:W-:Y:S01]  /*0450*/  ISETP.GE.AND P2, PT, R8, UR5, PT ;  /* 0x0000000508007c0c */ /* 0x000fe2000bf46270 */
[----:B------:R-:W-:Y:S01]  /*0460*/  IMAD.WIDE.U32 R8, R6, UR12, R30 ;  /* 0x0000000c06087c25 */ /* 0x000fe2000f8e001e */
[----:B------:R-:W-:-:S02]  /*0470*/  ISETP.GE.AND P1, PT, R52, UR5, PT ;  /* 0x0000000534007c0c */ /* 0x000fc4000bf26270 */
[----:B------:R-:W-:Y:S01]  /*0480*/  ISETP.GE.AND P3, PT, R19, UR5, PT ;  /* 0x0000000513007c0c */ /* 0x000fe2000bf66270 */
[----:B------:R-:W-:Y:S01]  /*0490*/  IMAD R7, R6, UR13, R7 ;  /* 0x0000000d06077c24 */ /* 0x000fe2000f8e0207 */
[----:B------:R-:W-:Y:S02]  /*04a0*/  ULDC.64 UR12, c[0x0][0x210] ;  /* 0x00008400000c7ab9 */ /* 0x000fe40000000a00 */
[----:B------:R-:W-:Y:S02]  /*04b0*/  LEA R6, P4, R8, UR12, 0x1 ;  /* 0x0000000c08067c11 */ /* 0x000fe4000f8808ff */
[----:B------:R-:W-:-:S04]  /*04c0*/  IADD3 R7, R9, R7, RZ ;  /* 0x0000000709077210 */ /* 0x000fc80007ffe0ff */
[----:B------:R-:W-:-:S05]  /*04d0*/  LEA.HI.X R7, R8, UR13, R7, 0x1, P4 ;  /* 0x0000000d08077c11 */ /* 0x000fca000a0f0c07 */
[----:B------:R0:W5:Y:S04]  /*04e0*/  @!P1 LDG.E.128 R40, desc[UR6][R6.64] ;  /* 0x0000000606289981 */ /* 0x000168000c1e1d00 */
[----:B------:R0:W5:Y:S04]  /*04f0*/  @!P2 LDG.E.128 R44, desc[UR6][R6.64+0x80] ;  /* 0x00008006062ca981 */ /* 0x000168000c1e1d00 */
[----:B------:R0:W5:Y:S02]  /*0500*/  @!P3 LDG.E.128 R12, desc[UR6][R6.64+0x100] ;  /* 0x00010006060cb981 */ /* 0x000164000c1e1d00 */
.L_x_3101:
[----:B------:R-:W-:Y:S05]  /*0510*/  BSYNC B0 ;  /* 0x0000000000007941 */ /* 0x000fea0003800000 */
.L_x_3100:
[----:B------:R-:W-:Y:S01]  /*0520*/  IADD3 R8, R54, 0x20, RZ ;  /* 0x0000002036087810 */ /* 0x000fe20007ffe0ff */
[----:B------:R-:W-:Y:S01]  /*0530*/  IMAD R35, R17, UR8, R18 ;  /* 0x0000000811237c24 */ /* 0x000fe2000f8e0212 */
[----:B------:R-:W-:Y:S01]  /*0540*/  BSSY B0, `(.L_x_3102) ;  /* 0x0000023000007945 */ /* 0x000fe20003800000 */
[----:B------:R-:W-:Y:S01]  /*0550*/  IMAD.WIDE.U32 R32, R16, UR8, R52 ;  /* 0x0000000810207c25 */ /* 0x000fe2000f8e0034 */
[----:B------:R-:W-:Y:S01]  /*0560*/  ISETP.GE.AND P1, PT, R8, R3, PT ;  /* 0x000000030800720c */ /* 0x000fe20003f26270 */
[----:B------:R-:W-:Y:S01]  /*0570*/  HFMA2.MMA R25, -RZ, RZ, 0, 0 ;  /* 0x00000000ff197435 */ /* 0x000fe200000001ff */
[----:B0----5:R-:W-:Y:S02]  /*0580*/  MOV R6, R40 ;  /* 0x0000002800067202 */ /* 0x021fe40000000f00 */
[----:B------:R-:W-:Y:S02]  /*0590*/  CS2R R16, SRZ ;  /* 0x0000000000107805 */ /* 0x000fe4000001ff00 */
[----:B------:R-:W-:-:S02]  /*05a0*/  MOV R7, R41 ;  /* 0x0000002900077202 */ /* 0x000fc40000000f00 */
[----:B------:R-:W-:Y:S02]  /*05b0*/  CS2R R18, SRZ ;  /* 0x0000000000127805 */ /* 0x000fe4000001ff00 */
[----:B------:R-:W-:Y:S02]  /*05c0*/  CS2R R20, SRZ ;  /* 0x0000000000147805 */ /* 0x000fe4000001ff00 */
[----:B------:R-:W-:Y:S02]  /*05d0*/  CS2R R22, SRZ ;  /* 0x0000000000167805 */ /* 0x000fe4000001ff00 */
[----:B------:R-:W-:Y:S01]  /*05e0*/  CS2R R26, SRZ ;  /* 0x00000000001a7805 */ /* 0x000fe2000001ff00 */
[----:B------:R-:W-:Y:S01]  /*05f0*/  IMAD R38, R58, UR11, RZ ;  /* 0x0000000b3a267c24 */ /* 0x000fe2000f8e02ff */
[----:B------:R-:W-:Y:S01]  /*0600*/  IADD3 R35, R33, R35, RZ ;  /* 0x0000002321237210 */ /* 0x000fe20007ffe0ff */
[----:B------:R-:W-:Y:S06]  /*0610*/  @P1 BRA `(.L_x_3103) ;  /* 0x0000000000541947 */ /* 0x000fec0003800000 */
[----:B------:R-:W-:Y:S01]  /*0620*/  IMAD.WIDE R36, R0, 0x40, R54 ;  /* 0x0000004000247825 */ /* 0x000fe200078e0236 */
[----:B------:R-:W-:Y:S01]  /*0630*/  MOV R30, R28 ;  /* 0x0000001c001e7202 */ /* 0x000fe20000000f00 */
[----:B------:R-:W-:Y:S01]  /*0640*/  ULDC.64 UR12, c[0x0][0x228] ;  /* 0x00008a00000c7ab9 */ /* 0x000fe20000000a00 */
[----:B------:R-:W-:Y:S01]  /*0650*/  IADD3 R28, R52, 0x40, RZ ;  /* 0x00000040341c7810 */ /* 0x000fe20007ffe0ff */
[----:B------:R-:W-:Y:S01]  /*0660*/  ULDC UR5, c[0x0][0x21c] ;  /* 0x0000870000057ab9 */ /* 0x000fe20000000800 */
[----:B------:R-:W-:Y:S02]  /*0670*/  IADD3 R9, P2, R36, 0x20, RZ ;  /* 0x0000002024097810 */ /* 0x000fe40007f5e0ff */
[----:B------:R-:W-:Y:S02]  /*0680*/  ISETP.GE.AND P4, PT, R28, UR5, PT ;  /* 0x000000051c007c0c */ /* 0x000fe4000bf86270 */
[----:B------:R-:W-:Y:S01]  /*0690*/  IADD3.X R36, RZ, R37, RZ, P2, !PT ;  /* 0x00000025ff247210 */ /* 0x000fe200017fe4ff */
[----:B------:R-:W-:Y:S01]  /*06a0*/  IMAD.WIDE.U32 R30, R9, UR12, R30 ;  /* 0x0000000c091e7c25 */ /* 0x000fe2000f8e001e */
[----:B------:R-:W-:-:S02]  /*06b0*/  IADD3 R28, R52, 0x80, RZ ;  /* 0x00000080341c7810 */ /* 0x000fc40007ffe0ff */
[----:B------:R-:W-:Y:S01]  /*06c0*/  ISETP.GE.AND P3, PT, R52, UR5, PT ;  /* 0x0000000534007c0c */ /* 0x000fe2000bf66270 */
[----:B------:R-:W-:Y:S01]  /*06d0*/  IMAD R36, R36, UR12, RZ ;  /* 0x0000000c24247c24 */ /* 0x000fe2000f8e02ff */
[----:B------:R-:W-:-:S03]  /*06e0*/  ISETP.GE.AND P5, PT, R28, UR5, PT ;  /* 0x000000051c007c0c */ /* 0x000fc6000bfa6270 */
        /* <DEDUP_REMOVED lines=8> */
.L_x_3103:
[----:B------:R-:W-:Y:S05]  /*0770*/  BSYNC B0 ;  /* 0x0000000000007941 */ /* 0x000fea0003800000 */
.L_x_3102:
[----:B------:R-:W-:Y:S01]  /*0780*/  MOV R34, R32 ;  /* 0x0000002000227202 */ /* 0x000fe20000000f00 */
[----:B------:R-:W-:Y:S01]  /*0790*/  IMAD R57, R59, UR9, R38 ;  /* 0x000000093b397c24 */ /* 0x000fe2000f8e0226 */
[----:B------:R-:W-:Y:S01]  /*07a0*/  BSSY B0, `(.L_x_3104) ;  /* 0x0000033000007945 */ /* 0x000fe20003800000 */
[----:B0-----:R-:W-:Y:S02]  /*07b0*/  CS2R R28, SRZ ;  /* 0x00000000001c7805 */ /* 0x001fe4000001ff00 */
[----:B------:R-:W-:Y:S01]  /*07c0*/  CS2R R30, SRZ ;  /* 0x00000000001e7805 */ /* 0x000fe2000001ff00 */
[----:B------:R-:W-:Y:S01]  /*07d0*/  IMAD.WIDE.U32 R58, R58, UR9, R34 ;  /* 0x000000093a3a7c25 */ /* 0x000fe2000f8e0022 */
[----:B------:R-:W-:Y:S02]  /*07e0*/  CS2R R32, SRZ ;  /* 0x0000000000207805 */ /* 0x000fe4000001ff00 */
[----:B------:R-:W-:Y:S02]  /*07f0*/  CS2R R34, SRZ ;  /* 0x0000000000227805 */ /* 0x000fe4000001ff00 */
[----:B------:R-:W-:-:S02]  /*0800*/  CS2R R36, SRZ ;  /* 0x0000000000247805 */ /* 0x000fc4000001ff00 */
[----:B------:R-:W-:Y:S02]  /*0810*/  CS2R R38, SRZ ;  /* 0x0000000000267805 */ /* 0x000fe4000001ff00 */
[----:B------:R-:W-:Y:S01]  /*0820*/  IADD3 R57, R59, R57, RZ ;  /* 0x000000393b397210 */ /* 0x000fe20007ffe0ff */
[----:B------:R-:W-:Y:S06]  /*0830*/  @P0 BRA `(.L_x_3105) ;  /* 0x0000000000a40947 */ /* 0x000fec0003800000 */
[----:B------:R-:W-:Y:S01]  /*0840*/  ULDC UR5, c[0x0][0x21c] ;  /* 0x0000870000057ab9 */ /* 0x000fe20000000800 */
[C---:B------:R-:W-:Y:S02]  /*0850*/  IADD3 R9, R52.reuse, 0x40, RZ ;  /* 0x0000004034097810 */ /* 0x040fe40007ffe0ff */
[C---:B------:R-:W-:Y:S02]  /*0860*/  ISETP.GE.AND P2, PT, R52.reuse, UR5, PT ;  /* 0x0000000534007c0c */ /* 0x040fe4000bf46270 */
[----:B------:R-:W-:Y:S02]  /*0870*/  IADD3 R40, R52, 0x80, RZ ;  /* 0x0000008034287810 */ /* 0x000fe40007ffe0ff */
[----:B------:R-:W-:Y:S02]  /*0880*/  ISETP.GE.AND P3, PT, R9, UR5, PT ;  /* 0x0000000509007c0c */ /* 0x000fe4000bf66270 */
[----:B------:R-:W-:-:S07]  /*0890*/  ISETP.GE.AND P5, PT, R40, UR5, PT ;  /* 0x0000000528007c0c */ /* 0x000fce000bfa6270 */
[----:B------:R-:W0:Y:S01]  /*08a0*/  @!P2 LDC.64 R64, c[0x0][0x248] ;  /* 0x00009200ff40ab82 */ /* 0x000e220000000a00 */
[----:B------:R-:W-:Y:S01]  /*08b0*/  @!P2 IMAD.WIDE R66, R0, 0x40, R54 ;  /* 0x000000400042a825 */ /* 0x000fe200078e0236 */
[----:B------:R-:W-:-:S03]  /*08c0*/  @!P2 MOV R56, R58 ;  /* 0x0000003a0038a202 */ /* 0x000fc60000000f00 */
[----:B------:R-:W-:Y:S01]  /*08d0*/  @!P3 IMAD.WIDE R70, R0, 0x40, R54 ;  /* 0x000000400046b825 */ /* 0x000fe200078e0236 */
[----:B------:R-:W-:Y:S02]  /*08e0*/  @!P5 MOV R68, R58 ;  /* 0x0000003a0044d202 */ /* 0x000fe40000000f00 */
[----:B------:R-:W1:Y:S01]  /*08f0*/  @!P3 LDC.64 R50, c[0x0][0x248] ;  /* 0x00009200ff32bb82 */ /* 0x000e620000000a00 */
[----:B------:R-:W-:-:S07]  /*0900*/  @!P5 MOV R69, R57 ;  /* 0x000000390045d202 */ /* 0x000fce0000000f00 */
[----:B------:R-:W2:Y:S08]  /*0910*/  @!P5 LDC.64 R48, c[0x0][0x248] ;  /* 0x00009200ff30db82 */ /* 0x000eb00000000a00 */
[----:B------:R-:W3:Y:S01]  /*0920*/  @!P2 LDC.64 R62, c[0x0][0x240] ;  /* 0x00009000ff3eab82 */ /* 0x000ee20000000a00 */
[-C--:B0-----:R-:W-:Y:S01]  /*0930*/  @!P2 IMAD R9, R67, R64.reuse, RZ ;  /* 0x000000404309a224 */ /* 0x081fe200078e02ff */
[----:B------:R-:W-:Y:S01]  /*0940*/  @!P3 MOV R67, R57 ;  /* 0x000000390043b202 */ /* 0x000fe20000000f00 */
[----:B------:R-:W-:-:S04]  /*0950*/  @!P2 IMAD.WIDE.U32 R72, R66, R64, R56 ;  /* 0x000000404248a225 */ /* 0x000fc800078e0038 */
[----:B------:R-:W-:Y:S01]  /*0960*/  @!P2 IMAD R9, R66, R65, R9 ;  /* 0x000000414209a224 */ /* 0x000fe200078e0209 */
[----:B------:R-:W0:Y:S01]  /*0970*/  @!P3 LDC.64 R60, c[0x0][0x240] ;  /* 0x00009000ff3cbb82 */ /* 0x000e220000000a00 */
[----:B------:R-:W-:Y:S01]  /*0980*/  @!P3 MOV R66, R58 ;  /* 0x0000003a0042b202 */ /* 0x000fe20000000f00 */
[----:B------:R-:W-:Y:S02]  /*0990*/  @!P5 IMAD.WIDE R64, R0, 0x40, R54 ;  /* 0x000000400040d825 */ /* 0x000fe400078e0236 */
[----:B------:R-:W-:Y:S02]  /*09a0*/  @!P2 IADD3 R9, R73, R9, RZ ;  /* 0x000000094909a210 */ /* 0x000fe40007ffe0ff */
[-C--:B-1----:R-:W-:Y:S02]  /*09b0*/  @!P3 IMAD.WIDE.U32 R66, R70, R50.reuse, R66 ;  /* 0x000000324642b225 */ /* 0x082fe400078e0042 */
[----:B------:R-:W1:Y:S02]  /*09c0*/  @!P5 LDC.64 R40, c[0x0][0x240] ;  /* 0x00009000ff28db82 */ /* 0x000e640000000a00 */
[----:B------:R-:W-:-:S02]  /*09d0*/  @!P3 IMAD R50, R71, R50, RZ ;  /* 0x000000324732b224 */ /* 0x000fc400078e02ff */
[-C--:B--2---:R-:W-:Y:S02]  /*09e0*/  @!P5 IMAD R65, R65, R48.reuse, RZ ;  /* 0x000000304141d224 */ /* 0x084fe400078e02ff */
[----:B------:R-:W-:Y:S01]  /*09f0*/  @!P5 IMAD.WIDE.U32 R68, R64, R48, R68 ;  /* 0x000000304044d225 */ /* 0x000fe200078e0044 */
[----:B---3--:R-:W-:-:S03]  /*0a00*/  @!P2 LEA R62, P0, R72, R62, 0x1 ;  /* 0x0000003e483ea211 */ /* 0x008fc600078008ff */
[----:B------:R-:W-:Y:S02]  /*0a10*/  @!P3 IMAD R51, R70, R51, R50 ;  /* 0x000000334633b224 */ /* 0x000fe400078e0232 */
[----:B------:R-:W-:Y:S01]  /*0a20*/  @!P5 IMAD R65, R64, R49, R65 ;  /* 0x000000314041d224 */ /* 0x000fe200078e0241 */
[----:B------:R-:W-:Y:S02]  /*0a30*/  @!P2 LEA.HI.X R63, R72, R63, R9, 0x1, P0 ;  /* 0x0000003f483fa211 */ /* 0x000fe400000f0c09 */
[----:B------:R-:W-:Y:S02]  /*0a40*/  @!P3 IADD3 R51, R67, R51, RZ ;  /* 0x000000334333b210 */ /* 0x000fe40007ffe0ff */
[C---:B0-----:R-:W-:Y:S01]  /*0a50*/  @!P3 LEA R60, P4, R66.reuse, R60, 0x1 ;  /* 0x0000003c423cb211 */ /* 0x041fe200078808ff */
[----:B------:R0:W5:Y:S01]  /*0a60*/  @!P2 LDG.E.128 R28, desc[UR6][R62.64] ;  /* 0x000000063e1ca981 */ /* 0x000162000c1e1d00 */
[----:B------:R-:W-:Y:S02]  /*0a70*/  @!P5 IADD3 R65, R69, R65, RZ ;  /* 0x000000414541d210 */ /* 0x000fe40007ffe0ff */
[----:B------:R-:W-:-:S02]  /*0a80*/  @!P3 LEA.HI.X R61, R66, R61, R51, 0x1, P4 ;  /* 0x0000003d423db211 */ /* 0x000fc400020f0c33 */
[----:B-1----:R-:W-:-:S03]  /*0a90*/  @!P5 LEA R40, P6, R68, R40, 0x1 ;  /* 0x000000284428d211 */ /* 0x002fc600078c08ff */
[----:B------:R0:W5:Y:S01]  /*0aa0*/  @!P3 LDG.E.128 R32, desc[UR6][R60.64+0x80] ;  /* 0x000080063c20b981 */ /* 0x000162000c1e1d00 */
[----:B------:R-:W-:-:S05]  /*0ab0*/  @!P5 LEA.HI.X R41, R68, R41, R65, 0x1, P6 ;  /* 0x000000294429d211 */ /* 0x000fca00030f0c41 */
[----:B------:R0:W5:Y:S04]  /*0ac0*/  @!P5 LDG.E.128 R36, desc[UR6][R40.64+0x100] ;  /* 0x000100062824d981 */ /* 0x000168000c1e1d00 */
.L_x_3105:
[----:B------:R-:W-:Y:S05]  /*0ad0*/  BSYNC B0 ;  /* 0x0000000000007941 */ /* 0x000fea0003800000 */
.L_x_3104:
[----:B------:R-:W-:Y:S01]  /*0ae0*/  HADD2.F32 R66, -RZ, R6.H1_H1 ;  /* 0x30000006ff427230 */ /* 0x000fe20000004100 */
[----:B------:R-:W-:Y:S01]  /*0af0*/  BSSY B0, `(.L_x_3106) ;  /* 0x0000028000007945 */ /* 0x000fe20003800000 */
[----:B0----5:R-:W-:Y:S01]  /*0b00*/  HADD2.F32 R41, -RZ, R28.H1_H1 ;  /* 0x3000001cff297230 */ /* 0x021fe20000004100 */
[----:B------:R-:W-:Y:S01]  /*0b10*/  MOV R9, R42 ;  /* 0x0000002a00097202 */ /* 0x000fe20000000f00 */
[----:B------:R-:W-:Y:S01]  /*0b20*/  HADD2.F32 R67, -RZ, R6.H0_H0 ;  /* 0x20000006ff437230 */ /* 0x000fe20000004100 */
[----:B------:R-:W-:Y:S02]  /*0b30*/  MOV R61, R43 ;  /* 0x0000002b003d7202 */ /* 0x000fe40000000f00 */
[----:B------:R-:W-:Y:S02]  /*0b40*/  CS2R R42, SRZ ;  /* 0x00000000002a7805 */ /* 0x000fe4000001ff00 */
[----:B------:R-:W-:Y:S01]  /*0b50*/  MOV R60, R44 ;  /* 0x0000002c003c7202 */ /* 0x000fe20000000f00 */
[----:B------:R-:W-:Y:S01]  /*0b60*/  FMUL.FTZ R66, R66, R41 ;  /* 0x0000002942427220 */ /* 0x000fe20000410000 */
[----:B------:R-:W-:-:S02]  /*0b70*/  MOV R63, R45 ;  /* 0x0000002d003f7202 */ /* 0x000fc40000000f00 */
[----:B------:R-:W-:Y:S02]  /*0b80*/  CS2R R40, SRZ ;  /* 0x0000000000287805 */ /* 0x000fe4000001ff00 */
[----:B------:R-:W-:Y:S02]  /*0b90*/  MOV R62, R46 ;  /* 0x0000002e003e7202 */ /* 0x000fe40000000f00 */
[----:B------:R-:W-:Y:S02]  /*0ba0*/  CS2R R44, SRZ ;  /* 0x00000000002c7805 */ /* 0x000fe4000001ff00 */
[----:B------:R-:W-:Y:S02]  /*0bb0*/  MOV R64, R47 ;  /* 0x0000002f00407202 */ /* 0x000fe40000000f00 */
[----:B------:R-:W-:Y:S02]  /*0bc0*/  CS2R R46, SRZ ;  /* 0x00000000002e7805 */ /* 0x000fe4000001ff00 */
[----:B------:R-:W-:-:S02]  /*0bd0*/  MOV R65, R29 ;  /* 0x0000001d00417202 */ /* 0x000fc40000000f00 */
[----:B------:R-:W-:Y:S02]  /*0be0*/  CS2R R48, SRZ ;  /* 0x0000000000307805 */ /* 0x000fe4000001ff00 */
[----:B------:R-:W-:Y:S01]  /*0bf0*/  CS2R R50, SRZ ;  /* 0x0000000000327805 */ /* 0x000fe2000001ff00 */
[----:B------:R-:W-:Y:S01]  /*0c00*/  HADD2.F32 R6, -RZ, R28.H0_H0 ;  /* 0x2000001cff067230 */ /* 0x000fe20000004100 */
[----:B------:R-:W-:Y:S06]  /*0c10*/  @P1 BRA `(.L_x_3107) ;  /* 0x0000000000541947 */ /* 0x000fec0003800000 */
[----:B------:R-:W-:Y:S01]  /*0c20*/  IMAD.WIDE R28, R0, 0x40, R54 ;  /* 0x00000040001c7825 */ /* 0x000fe200078e0236 */
[----:B------:R-:W-:Y:S01]  /*0c30*/  ULDC UR5, c[0x0][0x21c] ;  /* 0x0000870000057ab9 */ /* 0x000fe20000000800 */
[----:B------:R-:W-:Y:S01]  /*0c40*/  ULDC.64 UR12, c[0x0][0x248] ;  /* 0x00009200000c7ab9 */ /* 0x000fe20000000a00 */
[----:B------:R-:W-:Y:S02]  /*0c50*/  MOV R56, R58 ;  /* 0x0000003a00387202 */ /* 0x000fe40000000f00 */
[----:B------:R-:W-:Y:S02]  /*0c60*/  IADD3 R53, P0, R28, 0x20, RZ ;  /* 0x000000201c357810 */ /* 0x000fe40007f1e0ff */
[C---:B------:R-:W-:Y:S02]  /*0c70*/  IADD3 R58, R52.reuse, 0x40, RZ ;  /* 0x00000040343a7810 */ /* 0x040fe40007ffe0ff */
[----:B------:R-:W-:Y:S01]  /*0c80*/  IADD3.X R28, RZ, R29, RZ, P0, !PT ;  /* 0x0000001dff1c7210 */ /* 0x000fe200007fe4ff */
[----:B------:R-:W-:Y:S01]  /*0c90*/  IMAD.WIDE.U32 R56, R53, UR12, R56 ;  /* 0x0000000c35387c25 */ /* 0x000fe2000f8e0038 */
[----:B------:R-:W-:-:S02]  /*0ca0*/  ISETP.GE.AND P1, PT, R52, UR5, PT ;  /* 0x0000000534007c0c */ /* 0x000fc4000bf26270 */
[----:B------:R-:W-:Y:S01]  /*0cb0*/  IADD3 R52, R52, 0x80, RZ ;  /* 0x0000008034347810 */ /* 0x000fe20007ffe0ff */
[----:B------:R-:W-:Y:S01]  /*0cc0*/  IMAD R28, R28, UR12, RZ ;  /* 0x0000000c1c1c7c24 */ /* 0x000fe2000f8e02ff */
[----:B------:R-:W-:Y:S02]  /*0cd0*/  ISETP.GE.AND P2, PT, R58, UR5, PT ;  /* 0x000000053a007c0c */ /* 0x000fe4000bf46270 */
        /* <DEDUP_REMOVED lines=9> */
.L_x_3107:
[----:B------:R-:W-:Y:S05]  /*0d70*/  BSYNC B0 ;  /* 0x0000000000007941 */ /* 0x000fea0003800000 */
.L_x_3106:
[----:B------:R-:W-:Y:S01]  /*0d80*/  MOV R52, R16 ;  /* 0x0000001000347202 */ /* 0x000fe20000000f00 */
[----:B------:R-:W-:Y:S02]  /*0d90*/  HADD2.F32 R16, -RZ, R7.H0_H0 ;  /* 0x20000007ff107230 */ /* 0x000fe40000004100 */
[----:B------:R-:W-:Y:S01]  /*0da0*/  FFMA.FTZ R67, R67, R6, R66 ;  /* 0x0000000643437223 */ /* 0x000fe20000010042 */
[----:B------:R-:W-:Y:S01]  /*0db0*/  HADD2.F32 R53, -RZ, R65.H0_H0 ;  /* 0x20000041ff357230 */ /* 0x000fe20000004100 */
[----:B------:R-:W-:Y:S01]  /*0dc0*/  ISETP.NE.AND P0, PT, R5, RZ, PT ;  /* 0x000000ff0500720c */ /* 0x000fe20003f05270 */
[----:B------:R-:W-:Y:S01]  /*0dd0*/  HADD2.F32 R7, -RZ, R7.H1_H1 ;  /* 0x30000007ff077230 */ /* 0x000fe20000004100 */
[----:B------:R-:W-:Y:S01]  /*0de0*/  BSSY B0, `(.L_x_3108) ;  /* 0x00000ac000007945 */ /* 0x000fe20003800000 */
[----:B0-----:R-:W-:Y:S02]  /*0df0*/  HADD2.F32 R28, -RZ, R65.H1_H1 ;  /* 0x30000041ff1c7230 */ /* 0x001fe40000004100 */
[----:B------:R-:W-:Y:S01]  /*0e00*/  FFMA.FTZ R16, R16, R53, R67 ;  /* 0x0000003510107223 */ /* 0x000fe20000010043 */
[----:B------:R-:W-:-:S02]  /*0e10*/  HADD2.F32 R6, -RZ, R52.H1_H1 ;  /* 0x30000034ff067230 */ /* 0x000fc40000004100 */
[----:B-----5:R-:W-:Y:S02]  /*0e20*/  HADD2.F32 R29, -RZ, R40.H1_H1 ;  /* 0x30000028ff1d7230 */ /* 0x020fe40000004100 */
[----:B------:R-:W-:Y:S01]  /*0e30*/  FFMA.FTZ R28, R7, R28, R16 ;  /* 0x0000001c071c7223 */ /* 0x000fe20000010010 */
[----:B------:R-:W-:Y:S02]  /*0e40*/  HADD2.F32 R7, -RZ, R9.H0_H0 ;  /* 0x20000009ff077230 */ /* 0x000fe40000004100 */
[----:B------:R-:W-:Y:S02]  /*0e50*/  HADD2.F32 R16, -RZ, R30.H0_H0 ;  /* 0x2000001eff107230 */ /* 0x000fe40000004100 */
[----:B------:R-:W-:Y:S01]  /*0e60*/  FMUL.FTZ R53, R6, R29 ;  /* 0x0000001d06357220 */ /* 0x000fe20000410000 */
[----:B------:R-:W-:Y:S02]  /*0e70*/  HADD2.F32 R6, -RZ, R52.H0_H0 ;  /* 0x20000034ff067230 */ /* 0x000fe40000004100 */
[----:B------:R-:W-:-:S02]  /*0e80*/  HADD2.F32 R29, -RZ, R40.H0_H0 ;  /* 0x20000028ff1d7230 */ /* 0x000fc40000004100 */
[----:B------:R-:W-:Y:S01]  /*0e90*/  FFMA.FTZ R28, R7, R16, R28 ;  /* 0x00000010071c7223 */ /* 0x000fe2000001001c */
[----:B------:R-:W-:Y:S02]  /*0ea0*/  HADD2.F32 R9, -RZ, R9.H1_H1 ;  /* 0x30000009ff097230 */ /* 0x000fe40000004100 */
[----:B------:R-:W-:Y:S02]  /*0eb0*/  HADD2.F32 R16, -RZ, R30.H1_H1 ;  /* 0x3000001eff107230 */ /* 0x000fe40000004100 */
[----:B------:R-:W-:Y:S01]  /*0ec0*/  FFMA.FTZ R29, R6, R29, R53 ;  /* 0x0000001d061d7223 */ /* 0x000fe20000010035 */
[----:B------:R-:W-:Y:S02]  /*0ed0*/  HADD2.F32 R6, -RZ, R17.H0_H0 ;  /* 0x20000011ff067230 */ /* 0x000fe40000004100 */
[----:B------:R-:W-:Y:S02]  /*0ee0*/  HADD2.F32 R7, -RZ, R41.H0_H0 ;  /* 0x20000029ff077230 */ /* 0x000fe40000004100 */
[----:B------:R-:W-:Y:S01]  /*0ef0*/  FFMA.FTZ R30, R9, R16, R28 ;  /* 0x00000010091e7223 */ /* 0x000fe2000001001c */
[----:B------:R-:W-:-:S02]  /*0f00*/  HADD2.F32 R17, -RZ, R17.H1_H1 ;  /* 0x30000011ff117230 */ /* 0x000fc40000004100 */
[----:B------:R-:W-:Y:S02]  /*0f10*/  HADD2.F32 R16, -RZ, R41.H1_H1 ;  /* 0x30000029ff107230 */ /* 0x000fe40000004100 */
[----:B------:R-:W-:Y:S01]  /*0f20*/  FFMA.FTZ R40, R6, R7, R29 ;  /* 0x0000000706287223 */ /* 0x000fe2000001001d */
[----:B------:R-:W-:Y:S02]  /*0f30*/  HADD2.F32 R7, -RZ, R61.H0_H0 ;  /* 0x2000003dff077230 */ /* 0x000fe40000004100 */
[----:B------:R-:W-:Y:S02]  /*0f40*/  HADD2.F32 R28, -RZ, R31.H0_H0 ;  /* 0x2000001fff1c7230 */ /* 0x000fe40000004100 */
[----:B------:R-:W-:Y:S01]  /*0f50*/  FFMA.FTZ R17, R17, R16, R40 ;  /* 0x0000001011117223 */ /* 0x000fe20000010028 */
[----:B------:R-:W-:Y:S02]  /*0f60*/  HADD2.F32 R6, -RZ, R18.H0_H0 ;  /* 0x20000012ff067230 */ /* 0x000fe40000004100 */
[----:B------:R-:W-:-:S02]  /*0f70*/  HADD2.F32 R9, -RZ, R42.H0_H0 ;  /* 0x2000002aff097230 */ /* 0x000fc40000004100 */
[----:B------:R-:W-:Y:S01]  /*0f80*/  FFMA.FTZ R28, R7, R28, R30 ;  /* 0x0000001c071c7223 */ /* 0x000fe2000001001e */
[----:B------:R-:W-:Y:S02]  /*0f90*/  HADD2.F32 R61, -RZ, R61.H1_H1 ;  /* 0x3000003dff3d7230 */ /* 0x000fe40000004100 */
[----:B------:R-:W-:Y:S02]  /*0fa0*/  HADD2.F32 R16, -RZ, R31.H1_H1 ;  /* 0x3000001fff107230 */ /* 0x000fe40000004100 */
[----:B------:R-:W-:Y:S01]  /*0fb0*/  FFMA.FTZ R17, R6, R9, R17 ;  /* 0x0000000906117223 */ /* 0x000fe20000010011 */
[----:B------:R-:W-:Y:S02]  /*0fc0*/  HADD2.F32 R6, -RZ, R60.H0_H0 ;  /* 0x2000003cff067230 */ /* 0x000fe40000004100 */
[----:B------:R-:W-:Y:S02]  /*0fd0*/  HADD2.F32 R18, -RZ, R18.H1_H1 ;  /* 0x30000012ff127230 */ /* 0x000fe40000004100 */
[----:B------:R-:W-:Y:S01]  /*0fe0*/  FFMA.FTZ R61, R61, R16, R28 ;  /* 0x000000103d3d7223 */ /* 0x000fe2000001001c */
[----:B------:R-:W-:-:S02]  /*0ff0*/  HADD2.F32 R7, -RZ, R42.H1_H1 ;  /* 0x3000002aff077230 */ /* 0x000fc40000004100 */
[----:B------:R-:W-:Y:S02]  /*1000*/  HADD2.F32 R9, -RZ, R32.H0_H0 ;  /* 0x20000020ff097230 */ /* 0x000fe40000004100 */
[----:B------:R-:W-:Y:S02]  /*1010*/  HADD2.F32 R60, -RZ, R60.H1_H1 ;  /* 0x3000003cff3c7230 */ /* 0x000fe40000004100 */
[----:B------:R-:W-:Y:S01]  /*1020*/  FFMA.FTZ R17, R18, R7, R17 ;  /* 0x0000000712117223 */ /* 0x000fe20000010011 */
[----:B------:R-:W-:Y:S02]  /*1030*/  HADD2.F32 R7, -RZ, R43.H0_H0 ;  /* 0x2000002bff077230 */ /* 0x000fe40000004100 */
[----:B------:R-:W-:Y:S01]  /*1040*/  FFMA.FTZ R61, R6, R9, R61 ;  /* 0x00000009063d7223 */ /* 0x000fe2000001003d */
[--C-:B------:R-:W-:Y:S02]  /*1050*/  HADD2.F32 R6, -RZ, R19.reuse.H0_H0 ;  /* 0x20000013ff067230 */ /* 0x100fe40000004100 */
[----:B------:R-:W-:-:S02]  /*1060*/  HADD2.F32 R19, -RZ, R19.H1_H1 ;  /* 0x30000013ff137230 */ /* 0x000fc40000004100 */
[----:B------:R-:W-:Y:S02]  /*1070*/  HADD2.F32 R9, -RZ, R32.H1_H1 ;  /* 0x30000020ff097230 */ /* 0x000fe40000004100 */
[----:B------:R-:W-:Y:S01]  /*1080*/  FFMA.FTZ R6, R6, R7, R17 ;  /* 0x0000000706067223 */ /* 0x000fe20000010011 */
[----:B------:R-:W-:Y:S02]  /*1090*/  HADD2.F32 R16, -RZ, R43.H1_H1 ;  /* 0x3000002bff107230 */ /* 0x000fe40000004100 */
[----:B------:R-:W-:Y:S02]  /*10a0*/  HADD2.F32 R7, -RZ, R63.H0_H0 ;  /* 0x2000003fff077230 */ /* 0x000fe40000004100 */
[----:B------:R-:W-:Y:S01]  /*10b0*/  FFMA.FTZ R60, R60, R9, R61 ;  /* 0x000000093c3c7223 */ /* 0x000fe2000001003d */
[----:B------:R-:W-:Y:S02]  /*10c0*/  HADD2.F32 R9, -RZ, R44.H0_H0 ;  /* 0x2000002cff097230 */ /* 0x000fe40000004100 */
[----:B------:R-:W-:Y:S01]  /*10d0*/  FFMA.FTZ R19, R19, R16, R6 ;  /* 0x0000001013137223 */ /* 0x000fe20000010006 */
[----:B------:R-:W-:-:S02]  /*10e0*/  HADD2.F32 R6, -RZ, R20.H0_H0 ;  /* 0x20000014ff067230 */ /* 0x000fc40000004100 */
[----:B------:R-:W-:Y:S02]  /*10f0*/  HADD2.F32 R16, -RZ, R33.H0_H0 ;  /* 0x20000021ff107230 */ /* 0x000fe40000004100 */
[----:B------:R-:W-:Y:S02]  /*1100*/  HADD2.F32 R20, -RZ, R20.H1_H1 ;  /* 0x30000014ff147230 */ /* 0x000fe40000004100 */
[----:B------:R-:W-:Y:S01]  /*1110*/  FFMA.FTZ R9, R6, R9, R19 ;  /* 0x0000000906097223 */ /* 0x000fe20000010013 */
[----:B------:R-:W-:Y:S02]  /*1120*/  HADD2.F32 R17, -RZ, R44.H1_H1 ;  /* 0x3000002cff117230 */ /* 0x000fe40000004100 */
[----:B------:R-:W-:Y:S01]  /*1130*/  FFMA.FTZ R60, R7, R16, R60 ;  /* 0x00000010073c7223 */ /* 0x000fe2000001003c */
[----:B------:R-:W-:Y:S02]  /*1140*/  HADD2.F32 R6, -RZ, R21.H0_H0 ;  /* 0x20000015ff067230 */ /* 0x000fe40000004100 */
[----:B------:R-:W-:-:S02]  /*1150*/  HADD2.F32 R7, -RZ, R45.H0_H0 ;  /* 0x2000002dff077230 */ /* 0x000fc40000004100 */
[----:B------:R-:W-:Y:S01]  /*1160*/  FFMA.FTZ R9, R20, R17, R9 ;  /* 0x0000001114097223 */ /* 0x000fe20000010009 */
[----:B------:R-:W-:Y:S02]  /*1170*/  HADD2.F32 R21, -RZ, R21.H1_H1 ;  /* 0x30000015ff157230 */ /* 0x000fe40000004100 */
[----:B------:R-:W-:Y:S02]  /*1180*/  HADD2.F32 R18, -RZ, R45.H1_H1 ;  /* 0x3000002dff127230 */ /* 0x000fe40000004100 */
[----:B------:R-:W-:Y:S01]  /*1190*/  FFMA.FTZ R6, R6, R7, R9 ;  /* 0x0000000706067223 */ /* 0x000fe20000010009 */
[----:B------:R-:W-:Y:S02]  /*11a0*/  HADD2.F32 R63, -RZ, R63.H1_H1 ;  /* 0x3000003fff3f7230 */ /* 0x000fe40000004100 */
[----:B------:R-:W-:Y:S02]  /*11b0*/  HADD2.F32 R16, -RZ, R33.H1_H1 ;  /* 0x30000021ff107230 */ /* 0x000fe40000004100 */
[----:B------:R-:W-:Y:S01]  /*11c0*/  FFMA.FTZ R21, R21, R18, R6 ;  /* 0x0000001215157223 */ /* 0x000fe20000010006 */
[----:B------:R-:W-:-:S02]  /*11d0*/  HADD2.F32 R18, -RZ, R22.H0_H0 ;  /* 0x20000016ff127230 */ /* 0x000fc40000004100 */
[----:B------:R-:W-:Y:S02]  /*11e0*/  HADD2.F32 R19, -RZ, R46.H0_H0 ;  /* 0x2000002eff137230 */ /* 0x000fe40000004100 */
[----:B------:R-:W-:Y:S01]  /*11f0*/  FFMA.FTZ R60, R63, R16, R60 ;  /* 0x000000103f3c7223 */ /* 0x000fe2000001003c */
[----:B------:R-:W-:Y:S02]  /*1200*/  HADD2.F32 R17, -RZ, R62.H0_H0 ;  /* 0x2000003eff117230 */ /* 0x000fe40000004100 */
[----:B------:R-:W-:Y:S02]  /*1210*/  HADD2.F32 R28, -RZ, R34.H0_H0 ;  /* 0x20000022ff1c7230 */ /* 0x000fe40000004100 */
[----:B------:R-:W-:Y:S01]  /*1220*/  FFMA.FTZ R43, R18, R19, R21 ;  /* 0x00000013122b7223 */ /* 0x000fe20000010015 */
[----:B------:R-:W-:Y:S02]  /*1230*/  HADD2.F32 R62, -RZ, R62.H1_H1 ;  /* 0x3000003eff3e7230 */ /* 0x000fe40000004100 */
[----:B------:R-:W-:-:S02]  /*1240*/  HADD2.F32 R21, -RZ, R34.H1_H1 ;  /* 0x30000022ff157230 */ /* 0x000fc40000004100 */
[----:B------:R-:W-:Y:S01]  /*1250*/  FFMA.FTZ R41, R17, R28, R60 ;  /* 0x0000001c11297223 */ /* 0x000fe2000001003c */
[----:B------:R-:W-:Y:S02]  /*1260*/  HADD2.F32 R22, -RZ, R22.H1_H1 ;  /* 0x30000016ff167230 */ /* 0x000fe40000004100 */
[----:B------:R-:W-:Y:S02]  /*1270*/  HADD2.F32 R29, -RZ, R46.H1_H1 ;  /* 0x3000002eff1d7230 */ /* 0x000fe40000004100 */
[----:B------:R-:W-:Y:S01]  /*1280*/  FFMA.FTZ R62, R62, R21, R41 ;  /* 0x000000153e3e7223 */ /* 0x000fe20000010029 */
[----:B------:R-:W-:Y:S02]  /*1290*/  HADD2.F32 R21, -RZ, R64.H0_H0 ;  /* 0x20000040ff157230 */ /* 0x000fe40000004100 */
[----:B------:R-:W-:Y:S02]  /*12a0*/  HADD2.F32 R28, -RZ, R35.H0_H0 ;  /* 0x20000023ff1c7230 */ /* 0x000fe40000004100 */
[----:B------:R-:W-:Y:S01]  /*12b0*/  FFMA.FTZ R43, R22, R29, R43 ;  /* 0x0000001d162b7223 */ /* 0x000fe2000001002b */
[----:B------:R-:W-:-:S02]  /*12c0*/  HADD2.F32 R22, -RZ, R23.H0_H0 ;  /* 0x20000017ff167230 */ /* 0x000fc40000004100 */
[----:B------:R-:W-:Y:S02]  /*12d0*/  HADD2.F32 R29, -RZ, R47.H0_H0 ;  /* 0x2000002fff1d7230 */ /* 0x000fe40000004100 */
[----:B------:R-:W-:Y:S01]  /*12e0*/  FFMA.FTZ R21, R21, R28, R62 ;  /* 0x0000001c15157223 */ /* 0x000fe2000001003e */
[----:B------:R-:W-:Y:S02]  /*12f0*/  HADD2.F32 R64, -RZ, R64.H1_H1 ;  /* 0x30000040ff407230 */ /* 0x000fe40000004100 */
[----:B------:R-:W-:Y:S02]  /*1300*/  HADD2.F32 R35, -RZ, R35.H1_H1 ;  /* 0x30000023ff237230 */ /* 0x000fe40000004100 */
[----:B------:R-:W-:Y:S01]  /*1310*/  FFMA.FTZ R34, R22, R29, R43 ;  /* 0x0000001d16227223 */ /* 0x000fe2000001002b */
[----:B------:R-:W-:Y:S02]  /*1320*/  HADD2.F32 R23, -RZ, R23.H1_H1 ;  /* 0x30000017ff177230 */ /* 0x000fe40000004100 */
[----:B------:R-:W-:-:S02]  /*1330*/  HADD2.F32 R28, -RZ, R47.H1_H1 ;  /* 0x3000002fff1c7230 */ /* 0x000fc40000004100 */
[----:B------:R-:W-:Y:S01]  /*1340*/  FFMA.FTZ R35, R64, R35, R21 ;  /* 0x0000002340237223 */ /* 0x000fe20000010015 */
[----:B------:R-:W-:Y:S02]  /*1350*/  HADD2.F32 R20, -RZ, R12.H0_H0 ;  /* 0x2000000cff147230 */ /* 0x000fe40000004100 */
[----:B------:R-:W-:Y:S02]  /*1360*/  HADD2.F32 R31, -RZ, R36.H0_H0 ;  /* 0x20000024ff1f7230 */ /* 0x000fe40000004100 */
[----:B------:R-:W-:Y:S01]  /*1370*/  FFMA.FTZ R28, R23, R28, R34 ;  /* 0x0000001c171c7223 */ /* 0x000fe20000010022 */
[----:B------:R-:W-:Y:S02]  /*1380*/  HADD2.F32 R21, -RZ, R24.H0_H0 ;  /* 0x20000018ff157230 */ /* 0x000fe40000004100 */
[----:B------:R-:W-:Y:S02]  /*1390*/  HADD2.F32 R22, -RZ, R48.H0_H0 ;  /* 0x20000030ff167230 */ /* 0x000fe40000004100 */
[----:B------:R-:W-:Y:S01]  /*13a0*/  FFMA.FTZ R31, R20, R31, R35 ;  /* 0x0000001f141f7223 */ /* 0x000fe20000010023 */
[----:B------:R-:W-:-:S02]  /*13b0*/  HADD2.F32 R16, -RZ, R12.H1_H1 ;  /* 0x3000000cff107230 */ /* 0x000fc40000004100 */
[----:B------:R-:W-:Y:S02]  /*13c0*/  HADD2.F32 R33, -RZ, R36.H1_H1 ;  /* 0x30000024ff217230 */ /* 0x000fe40000004100 */
[----:B------:R-:W-:Y:S01]  /*13d0*/  FFMA.FTZ R29, R21, R22, R28 ;  /* 0x00000016151d7223 */ /* 0x000fe2000001001c */
[----:B------:R-:W-:Y:S02]  /*13e0*/  HADD2.F32 R24, -RZ, R24.H1_H1 ;  /* 0x30000018ff187230 */ /* 0x000fe40000004100 */
[----:B------:R-:W-:Y:S02]  /*13f0*/  HADD2.F32 R23, -RZ, R48.H1_H1 ;  /* 0x30000030ff177230 */ /* 0x000fe40000004100 */
[----:B------:R-:W-:Y:S01]  /*1400*/  FFMA.FTZ R20, R16, R33, R31 ;  /* 0x0000002110147223 */ /* 0x000fe2000001001f */
[----:B------:R-:W-:Y:S02]  /*1410*/  HADD2.F32 R9, -RZ, R13.H0_H0 ;  /* 0x2000000dff097230 */ /* 0x000fe40000004100 */
[----:B------:R-:W-:-:S02]  /*1420*/  HADD2.F32 R30, -RZ, R37.H0_H0 ;  /* 0x20000025ff1e7230 */ /* 0x000fc40000004100 */
[----:B------:R-:W-:Y:S01]  /*1430*/  FFMA.FTZ R23, R24, R23, R29 ;  /* 0x0000001718177223 */ /* 0x000fe2000001001d */
[----:B------:R-:W-:Y:S02]  /*1440*/  HADD2.F32 R16, -RZ, R25.H0_H0 ;  /* 0x20000019ff107230 */ /* 0x000fe40000004100 */
[----:B------:R-:W-:Y:S02]  /*1450*/  HADD2.F32 R21, -RZ, R49.H0_H0 ;  /* 0x20000031ff157230 */ /* 0x000fe40000004100 */
[----:B------:R-:W-:Y:S01]  /*1460*/  FFMA.FTZ R30, R9, R30, R20 ;  /* 0x0000001e091e7223 */ /* 0x000fe20000010014 */
[----:B------:R-:W-:Y:S02]  /*1470*/  HADD2.F32 R13, -RZ, R13.H1_H1 ;  /* 0x3000000dff0d7230 */ /* 0x000fe40000004100 */
[----:B------:R-:W-:Y:S02]  /*1480*/  HADD2.F32 R32, -RZ, R37.H1_H1 ;  /* 0x30000025ff207230 */ /* 0x000fe40000004100 */
        /* <DEDUP_REMOVED lines=13> */
[----:B------:R-:W-:Y:S01]  /*1560*/  HADD2.F32 R26, -RZ, R26.H1_H1 ;  /* 0x3000001aff1a7230 */ /* 0x000fe20000004100 */
[----:B------:R-:W0:Y:S01]  /*1570*/  LDC.64 R20, c[0x0][0x2d0] ;  /* 0x0000b400ff147b82 */ /* 0x000e220000000a00 */
        /* <DEDUP_REMOVED lines=13> */
[----:B------:R-:W-:-:S03]  /*1650*/  FFMA.FTZ R6, R15, R12, R6 ;  /* 0x0000000c0f067223 */ /* 0x000fc60000010006 */
[----:B------:R-:W-:Y:S02]  /*1660*/  FFMA.FTZ R14, R27, R16, R14 ;  /* 0x000000101b0e7223 */ /* 0x000fe4000001000e */
[----:B------:R-:W1:Y:S04]  /*1670*/  SHFL.BFLY PT, R7, R6, 0x4, 0x1f ;  /* 0x0c801f0006077f89 */ /* 0x000e6800000e0000 */
[----:B------:R-:W2:Y:S01]  /*1680*/  SHFL.BFLY PT, R13, R14, 0x4, 0x1f ;  /* 0x0c801f000e0d7f89 */ /* 0x000ea200000e0000 */
[----:B-1----:R-:W-:Y:S02]  /*1690*/  FADD.FTZ R9, R6, R7 ;  /* 0x0000000706097221 */ /* 0x002fe40000010000 */
[----:B------:R-:W1:Y:S01]  /*16a0*/  LDC.64 R6, c[0x0][0x2d8] ;  /* 0x0000b600ff067b82 */ /* 0x000e620000000a00 */
[----:B--2---:R-:W-:-:S02]  /*16b0*/  FADD.FTZ R15, R14, R13 ;  /* 0x0000000d0e0f7221 */ /* 0x004fc40000010000 */
[----:B------:R-:W2:Y:S04]  /*16c0*/  SHFL.BFLY PT, R12, R9, 0x2, 0x1f ;  /* 0x0c401f00090c7f89 */ /* 0x000ea800000e0000 */
[----:B------:R-:W3:Y:S01]  /*16d0*/  SHFL.BFLY PT, R16, R15, 0x2, 0x1f ;  /* 0x0c401f000f107f89 */ /* 0x000ee200000e0000 */
[----:B--2---:R-:W-:Y:S01]  /*16e0*/  FADD.FTZ R12, R9, R12 ;  /* 0x0000000c090c7221 */ /* 0x004fe20000010000 */
[----:B---3--:R-:W-:-:S04]  /*16f0*/  FADD.FTZ R16, R15, R16 ;  /* 0x000000100f107221 */ /* 0x008fc80000010000 */
[----:B------:R-:W2:Y:S04]  /*1700*/  SHFL.BFLY PT, R13, R12, 0x1, 0x1f ;  /* 0x0c201f000c0d7f89 */ /* 0x000ea800000e0000 */
[----:B------:R-:W3:Y:S01]  /*1710*/  SHFL.BFLY PT, R17, R16, 0x1, 0x1f ;  /* 0x0c201f0010117f89 */ /* 0x000ee200000e0000 */
[----:B--2---:R-:W-:Y:S01]  /*1720*/  FADD.FTZ R22, R12, R13 ;  /* 0x0000000d0c167221 */ /* 0x004fe20000010000 */
[----:B---3--:R-:W-:Y:S01]  /*1730*/  FADD.FTZ R23, R16, R17 ;  /* 0x0000001110177221 */ /* 0x008fe20000010000 */
[----:B01----:R-:W-:Y:S06]  /*1740*/  @P0 BRA `(.L_x_3109) ;  /* 0x0000000000540947 */ /* 0x003fec0003800000 */
[----:B------:R-:W0:Y:S01]  /*1750*/  LDC.64 R16, c[0x0][0x278] ;  /* 0x00009e00ff107b82 */ /* 0x000e220000000a00 */
[----:B------:R-:W-:Y:S01]  /*1760*/  SHF.R.S32.HI R11, RZ, 0x1f, R10 ;  /* 0x0000001fff0b7819 */ /* 0x000fe2000001140a */
[----:B------:R-:W-:Y:S01]  /*1770*/  ULDC.64 UR12, c[0x0][0x260] ;  /* 0x00009800000c7ab9 */ /* 0x000fe20000000a00 */
[----:B------:R-:W-:-:S05]  /*1780*/  ISETP.GE.AND P1, PT, R54, R3, PT ;  /* 0x000000033600720c */ /* 0x000fca0003f26270 */
[----:B------:R-:W1:Y:S01]  /*1790*/  LDC.64 R18, c[0x0][0x280] ;  /* 0x0000a000ff127b82 */ /* 0x000e620000000a00 */
[C---:B0-----:R-:W-:Y:S02]  /*17a0*/  IMAD R14, R16.reuse, UR10, RZ ;  /* 0x0000000a100e7c24 */ /* 0x041fe4000f8e02ff */
[----:B------:R-:W-:-:S04]  /*17b0*/  IMAD.WIDE.U32 R12, R16, UR8, R10 ;  /* 0x00000008100c7c25 */ /* 0x000fc8000f8e000a */
[----:B------:R-:W-:Y:S02]  /*17c0*/  IMAD R5, R17, UR8, R14 ;  /* 0x0000000811057c24 */ /* 0x000fe4000f8e020e */
[----:B-1----:R-:W-:-:S03]  /*17d0*/  IMAD R14, R18, UR11, RZ ;  /* 0x0000000b120e7c24 */ /* 0x002fc6000f8e02ff */
[----:B------:R-:W-:Y:S01]  /*17e0*/  IADD3 R13, R13, R5, RZ ;  /* 0x000000050d0d7210 */ /* 0x000fe20007ffe0ff */
[----:B------:R-:W-:Y:S02]  /*17f0*/  IMAD R9, R19, UR9, R14 ;  /* 0x0000000913097c24 */ /* 0x000fe4000f8e020e */
[----:B------:R-:W-:-:S03]  /*1800*/  IMAD.WIDE.U32 R12, R18, UR9, R12 ;  /* 0x00000009120c7c25 */ /* 0x000fc6000f8e000c */
[----:B------:R-:W-:-:S04]  /*1810*/  IADD3 R5, P0, R54, R12, RZ ;  /* 0x0000000c36057210 */ /* 0x000fc80007f1e0ff */
[----:B------:R-:W-:Y:S02]  /*1820*/  IADD3.X R14, R55, R13, R9, P0, !PT ;  /* 0x0000000d370e7210 */ /* 0x000fe400007fe409 */
[C---:B------:R-:W-:Y:S02]  /*1830*/  LEA R12, P2, R5.reuse, UR12, 0x2 ;  /* 0x0000000c050c7c11 */ /* 0x040fe4000f8410ff */
[----:B------:R-:W-:Y:S02]  /*1840*/  ISETP.GE.AND P0, PT, R8, R3, PT ;  /* 0x000000030800720c */ /* 0x000fe40003f06270 */
[----:B------:R-:W-:Y:S02]  /*1850*/  LEA.HI.X R13, R5, UR13, R14, 0x2, P2 ;  /* 0x0000000d050d7c11 */ /* 0x000fe400090f140e */
[----:B------:R-:W-:Y:S02]  /*1860*/  FSEL R3, R22, RZ, !P1 ;  /* 0x000000ff16037208 */ /* 0x000fe40004800000 */
[----:B------:R-:W-:-:S03]  /*1870*/  FSEL R5, R23, RZ, !P0 ;  /* 0x000000ff17057208 */ /* 0x000fc60004000000 */
[----:B------:R0:W-:Y:S04]  /*1880*/  STG.E desc[UR6][R12.64], R3 ;  /* 0x000000030c007986 */ /* 0x0001e8000c101906 */
[----:B------:R0:W-:Y:S02]  /*1890*/  STG.E desc[UR6][R12.64+0x80], R5 ;  /* 0x000080050c007986 */ /* 0x0001e4000c101906 */
.L_x_3109:
[----:B------:R-:W-:Y:S05]  /*18a0*/  BSYNC B0 ;  /* 0x0000000000007941 */ /* 0x000fea0003800000 */
.L_x_3108:
[----:B------:R-:W-:Y:S01]  /*18b0*/  UIADD3 UR4, UR4, 0x3f, URZ ;  /* 0x0000003f04047890 */ /* 0x000fe2000fffe03f */
[----:B------:R-:W-:Y:S01]  /*18c0*/  SHF.L.U32 R8, R2, 0x2, RZ ;  /* 0x0000000202087819 */ /* 0x000fe200000006ff */
[----:B0-----:R-:W-:Y:S01]  /*18d0*/  IMAD R3, R0, 0x3000, RZ ;  /* 0x0000300000037824 */ /* 0x001fe200078e02ff */
[----:B------:R-:W-:Y:S01]  /*18e0*/  BSSY B0, `(.L_x_3110) ;  /* 0x0000027000007945 */ /* 0x000fe20003800000 */
[----:B------:R-:W-:Y:S01]  /*18f0*/  USHF.R.S32.HI UR5, URZ, 0x1f, UR4 ;  /* 0x0000001f3f057899 */ /* 0x000fe20008011404 */
[----:B------:R-:W-:Y:S02]  /*1900*/  SHF.R.S32.HI R12, RZ, 0x1f, R8 ;  /* 0x0000001fff0c7819 */ /* 0x000fe40000011408 */
[----:B------:R-:W-:Y:S01]  /*1910*/  IADD3 R8, P0, R3, R8, RZ ;  /* 0x0000000803087210 */ /* 0x000fe20007f1e0ff */
[----:B------:R-:W-:-:S03]  /*1920*/  ULEA.HI UR5, UR5, UR4, URZ, 0x6 ;  /* 0x0000000405057291 */ /* 0x000fc6000f8f303f */
[----:B------:R-:W-:Y:S01]  /*1930*/  LEA.HI.X.SX32 R9, R3, R12, 0x1, P0 ;  /* 0x0000000c03097211 */ /* 0x000fe200000f0eff */
[----:B------:R-:W-:Y:S01]  /*1940*/  ULOP3.LUT UR5, UR5, 0xffffffc0, URZ, 0xc0, !UPT ;  /* 0xffffffc005057892 */ /* 0x000fe2000f8ec03f */
[C---:B------:R-:W-:Y:S02]  /*1950*/  IMAD R12, R20.reuse, UR10, RZ ;  /* 0x0000000a140c7c24 */ /* 0x040fe4000f8e02ff */
[----:B------:R-:W-:-:S03]  /*1960*/  IMAD.WIDE.U32 R8, R20, UR8, R8 ;  /* 0x0000000814087c25 */ /* 0x000fc6000f8e0008 */
[----:B------:R-:W-:Y:S01]  /*1970*/  IADD3 R3, -R10, UR5, RZ ;  /* 0x000000050a037c10 */ /* 0x000fe2000fffe1ff */
[----:B------:R-:W-:-:S03]  /*1980*/  IMAD R5, R21, UR8, R12 ;  /* 0x0000000815057c24 */ /* 0x000fc6000f8e020c */
[----:B------:R-:W-:Y:S01]  /*1990*/  ISETP.GE.AND P0, PT, R2, R3, PT ;  /* 0x000000030200720c */ /* 0x000fe20003f06270 */
[----:B------:R-:W-:Y:S01]  /*19a0*/  IMAD R12, R6, UR11, RZ ;  /* 0x0000000b060c7c24 */ /* 0x000fe2000f8e02ff */
[----:B------:R-:W-:Y:S02]  /*19b0*/  IADD3 R9, R9, R5, RZ ;  /* 0x0000000509097210 */ /* 0x000fe40007ffe0ff */
[----:B------:R-:W-:Y:S01]  /*19c0*/  ISETP.GT.OR P0, PT, R2, 0x3f, P0 ;  /* 0x0000003f0200780c */ /* 0x000fe20000704670 */
[----:B------:R-:W-:Y:S02]  /*19d0*/  IMAD R5, R7, UR9, R12 ;  /* 0x0000000907057c24 */ /* 0x000fe4000f8e020c */
[----:B------:R-:W-:-:S05]  /*19e0*/  IMAD.WIDE.U32 R12, R6, UR9, R8 ;  /* 0x00000009060c7c25 */ /* 0x000fca000f8e0008 */
[----:B------:R-:W-:-:S05]  /*19f0*/  IADD3 R5, R13, R5, RZ ;  /* 0x000000050d057210 */ /* 0x000fca0007ffe0ff */
[----:B------:R-:W-:Y:S05]  /*1a00*/  @P0 BRA `(.L_x_3111) ;  /* 0x0000000000500947 */ /* 0x000fea0003800000 */
[----:B------:R-:W0:Y:S01]  /*1a10*/  LDC.64 R14, c[0x0][0x2a8] ;  /* 0x0000aa00ff0e7b82 */ /* 0x000e220000000a00 */
[----:B------:R-:W-:Y:S01]  /*1a20*/  SHF.R.S32.HI R3, RZ, 0x1f, R2 ;  /* 0x0000001fff037819 */ /* 0x000fe20000011402 */
[----:B------:R-:W-:Y:S01]  /*1a30*/  ULDC.64 UR4, c[0x0][0x2a0] ;  /* 0x0000a80000047ab9 */ /* 0x000fe20000000a00 */
[----:B------:R-:W-:-:S04]  /*1a40*/  IADD3 R6, P0, R10, R2, RZ ;  /* 0x000000020a067210 */ /* 0x000fc80007f1e0ff */
[----:B------:R-:W-:Y:S01]  /*1a50*/  LEA.HI.X.SX32 R7, R10, R3, 0x1, P0 ;  /* 0x000000030a077211 */ /* 0x000fe200000f0eff */
[----:B------:R-:W1:Y:S01]  /*1a60*/  LDC.64 R16, c[0x0][0x2b0] ;  /* 0x0000ac00ff107b82 */ /* 0x000e620000000a00 */
[----:B------:R-:W-:Y:S01]  /*1a70*/  FSETP.NEU.FTZ.AND P0, PT, R4, -INF , PT ;  /* 0xff8000000400780b */ /* 0x000fe20003f1d000 */
[C---:B0-----:R-:W-:Y:S02]  /*1a80*/  IMAD R8, R14.reuse, UR10, RZ ;  /* 0x0000000a0e087c24 */ /* 0x041fe4000f8e02ff */
[----:B------:R-:W-:-:S04]  /*1a90*/  IMAD.WIDE.U32 R6, R14, UR8, R6 ;  /* 0x000000080e067c25 */ /* 0x000fc8000f8e0006 */
[----:B------:R-:W-:Y:S02]  /*1aa0*/  IMAD R3, R15, UR8, R8 ;  /* 0x000000080f037c24 */ /* 0x000fe4000f8e0208 */
[----:B-1----:R-:W-:-:S03]  /*1ab0*/  IMAD R8, R16, UR11, RZ ;  /* 0x0000000b10087c24 */ /* 0x002fc6000f8e02ff */
[----:B------:R-:W-:Y:S01]  /*1ac0*/  IADD3 R7, R7, R3, RZ ;  /* 0x0000000307077210 */ /* 0x000fe20007ffe0ff */
[----:B------:R-:W-:Y:S02]  /*1ad0*/  IMAD R9, R17, UR9, R8 ;  /* 0x0000000911097c24 */ /* 0x000fe4000f8e0208 */
[----:B------:R-:W-:Y:S01]  /*1ae0*/  FMUL.FTZ R3, R4, 1.4426950216293334961 ;  /* 0x3fb8aa3b04037820 */ /* 0x000fe20000410000 */
[----:B------:R-:W-:-:S04]  /*1af0*/  IMAD.WIDE.U32 R6, R16, UR9, R6 ;  /* 0x0000000910067c25 */ /* 0x000fc8000f8e0006 */
[----:B------:R-:W-:Y:S02]  /*1b00*/  FSEL R3, R3, RZ, P0 ;  /* 0x000000ff03037208 */ /* 0x000fe40000000000 */
[----:B------:R-:W-:Y:S02]  /*1b10*/  IADD3 R7, R7, R9, RZ ;  /* 0x0000000907077210 */ /* 0x000fe40007ffe0ff */
[----:B------:R-:W-:-:S04]  /*1b20*/  LEA R8, P1, R6, UR4, 0x2 ;  /* 0x0000000406087c11 */ /* 0x000fc8000f8210ff */
[----:B------:R-:W-:-:S05]  /*1b30*/  LEA.HI.X R9, R6, UR5, R7, 0x2, P1 ;  /* 0x0000000506097c11 */ /* 0x000fca00088f1407 */
[----:B------:R0:W-:Y:S04]  /*1b40*/  STG.E desc[UR6][R8.64], R3 ;  /* 0x0000000308007986 */ /* 0x0001e8000c101906 */
.L_x_3111:
[----:B------:R-:W-:Y:S05]  /*1b50*/  BSYNC B0 ;  /* 0x0000000000007941 */ /* 0x000fea0003800000 */
.L_x_3110:
[----:B------:R-:W-:Y:S01]  /*1b60*/  ULDC.64 UR12, c[0x0][0x2e8] ;  /* 0x0000ba00000c7ab9 */ /* 0x000fe20000000a00 */
[----:B------:R-:W-:Y:S01]  /*1b70*/  ULDC.64 UR4, c[0x0][0x2b8] ;  /* 0x0000ae0000047ab9 */ /* 0x000fe20000000a00 */
[----:B------:R-:W-:Y:S02]  /*1b80*/  ISETP.NE.U32.AND P0, PT, RZ, UR12, PT ;  /* 0x0000000cff007c0c */ /* 0x000fe4000bf05070 */
[C---:B------:R-:W-:Y:S02]  /*1b90*/  LEA R4, P1, R12.reuse, UR4, 0x2 ;  /* 0x000000040c047c11 */ /* 0x040fe4000f8210ff */
[----:B------:R-:W-:Y:S02]  /*1ba0*/  ISETP.NE.AND.EX P0, PT, RZ, UR13, PT, P0 ;  /* 0x0000000dff007c0c */ /* 0x000fe4000bf05300 */
[----:B------:R-:W-:Y:S02]  /*1bb0*/  LEA.HI.X R5, R12, UR5, R5, 0x2, P1 ;  /* 0x000000050c057c11 */ /* 0x000fe400088f1405 */
[----:B------:R-:W-:-:S03]  /*1bc0*/  ISETP.NE.OR P0, PT, R2, RZ, !P0 ;  /* 0x000000ff0200720c */ /* 0x000fc60004705670 */
[----:B------:R1:W-:Y:S04]  /*1bd0*/  STG.E.128 desc[UR6][R4.64], RZ ;  /* 0x000000ff04007986 */ /* 0x0003e8000c101d06 */
        /* <DEDUP_REMOVED lines=10> */
[----:B------:R1:W-:Y:S01]  /*1c80*/  STG.E.128 desc[UR6][R4.64+0xb000], RZ ;  /* 0x00b000ff04007986 */ /* 0x0003e2000c101d06 */
[----:B------:R-:W-:Y:S05]  /*1c90*/  @P0 EXIT ;  /* 0x000000000000094d */ /* 0x000fea0003800000 */
[----:B-1----:R-:W1:Y:S08]  /*1ca0*/  LDC R5, c[0x0][0x2e0] ;  /* 0x0000b800ff057b82 */ /* 0x002e700000000800 */
[----:B------:R-:W2:Y:S08]  /*1cb0*/  LDC R7, c[0x0][0x220] ;  /* 0x00008800ff077b82 */ /* 0x000eb00000000800 */
[----:B0-----:R-:W0:Y:S01]  /*1cc0*/  LDC.64 R2, c[0x0][0x2e8] ;  /* 0x0000ba00ff027b82 */ /* 0x001e220000000a00 */
[----:B-1----:R-:W-:-:S04]  /*1cd0*/  IMAD R0, R0, R5, UR9 ;  /* 0x0000000900007e24 */ /* 0x002fc8000f8e0205 */
[----:B--2---:R-:W-:-:S04]  /*1ce0*/  IMAD R5, R0, R7, UR8 ;  /* 0x0000000800057e24 */ /* 0x004fc8000f8e0207 */
[----:B0-----:R-:W-:-:S05]  /*1cf0*/  IMAD.WIDE R2, R5, 0x4, R2 ;  /* 0x0000000405027825 */ /* 0x001fca00078e0202 */
[----:B------:R-:W-:Y:S01]  /*1d00*/  STG.E desc[UR6][R2.64], RZ ;  /* 0x000000ff02007986 */ /* 0x000fe2000c101906 */
[----:B------:R-:W-:Y:S05]  /*1d10*/  EXIT ;  /* 0x000000000000794d */ /* 0x000fea0003800000 */
.L_x_3112:
        /* <DEDUP_REMOVED lines=14> */
.L_x_3875:


//--------------------- .text._ZN7cutlass13device_kernelIN5flash11enable_sm90INS1_16FlashAttnBwdSm90INS1_25CollectiveMainloopBwdSm90ILi2ELi1ELi1EN4cute5tupleIJNS5_1CILi1EEES8_S8_EEENS6_IJNS7_ILi64EEENS7_ILi96EEENS7_ILi192EEEEEENS_6half_tEfNS_4arch4Sm90ELb1ELb0ELb0ELb1ELb0ELb0ELb1ELb0ELi3ELi1ELi1ELi1ELb0EEENS1_21CollectiveEpilogueBwdISD_SE_SG_Li384ELb1ELb1ELi3EEENS1_25SingleTileBwdLPTSchedulerILb1ELi96ELb0EEEEEEEEEvNT_6ParamsE --------------------------
	.section	.text._ZN7cutlass13device_kernelIN5flash11enable_sm90INS1_16FlashAttnBwdSm90INS1_25CollectiveMainloopBwdSm90ILi2ELi1ELi1EN4cute5tupleIJNS5_1CILi1EEES8_S8_EEENS6_IJNS7_ILi64EEENS7_ILi96EEENS7_ILi192EEEEEENS_6half_tEfNS_4arch4Sm90ELb1ELb0ELb0ELb1ELb0ELb0ELb1ELb0ELi3ELi1ELi1ELi1ELb0EEENS1_21CollectiveEpilogueBwdISD_SE_SG_Li384ELb1ELb1ELi3EEENS1_25SingleTileBwdLPTSchedulerILb1ELi96ELb0EEEEEEEEEvNT_6ParamsE,"ax",@progbits
	.align	128
.text._ZN7cutlass13device_kernelIN5flash11enable_sm90INS1_16FlashAttnBwdSm90INS1_25CollectiveMainloopBwdSm90ILi2ELi1ELi1EN4cute5tupleIJNS5_1CILi1EEES8_S8_EEENS6_IJNS7_ILi64EEENS7_ILi96EEENS7_ILi192EEEEEENS_6half_tEfNS_4arch4Sm90ELb1ELb0ELb0ELb1ELb0ELb0ELb1ELb0ELi3ELi1ELi1ELi1ELb0EEENS1_21CollectiveEpilogueBwdISD_SE_SG_Li384ELb1ELb1ELi3EEENS1_25SingleTileBwdLPTSchedulerILb1ELi96ELb0EEEEEEEEEvNT_6ParamsE:
        .type           _ZN7cutlass13device_kernelIN5flash11enable_sm90INS1_16FlashAttnBwdSm90INS1_25CollectiveMainloopBwdSm90ILi2ELi1ELi1EN4cute5tupleIJNS5_1CILi1EEES8_S8_EEENS6_IJNS7_ILi64EEENS7_ILi96EEENS7_ILi192EEEEEENS_6half_tEfNS_4arch4Sm90ELb1ELb0ELb0ELb1ELb0ELb0ELb1ELb0ELi3ELi1ELi1ELi1ELb0EEENS1_21CollectiveEpilogueBwdISD_SE_SG_Li384ELb1ELb1ELi3EEENS1_25SingleTileBwdLPTSchedulerILb1ELi96ELb0EEEEEEEEEvNT_6ParamsE,@function
        .size           _ZN7cutlass13device_kernelIN5flash11enable_sm90INS1_16FlashAttnBwdSm90INS1_25CollectiveMainloopBwdSm90ILi2ELi1ELi1EN4cute5tupleIJNS5_1CILi1EEES8_S8_EEENS6_IJNS7_ILi64EEENS7_ILi96EEENS7_ILi192EEEEEENS_6half_tEfNS_4arch4Sm90ELb1ELb0ELb0ELb1ELb0ELb0ELb1ELb0ELi3ELi1ELi1ELi1ELb0EEENS1_21CollectiveEpilogueBwdISD_SE_SG_Li384ELb1ELb1ELi3EEENS1_25SingleTileBwdLPTSchedulerILb1ELi96ELb0EEEEEEEEEvNT_6ParamsE,(.L_x_3876 - _ZN7cutlass13device_kernelIN5flash11enable_sm90INS1_16FlashAttnBwdSm90INS1_25CollectiveMainloopBwdSm90ILi2ELi1ELi1EN4cute5tupleIJNS5_1CILi1EEES8_S8_EEENS6_IJNS7_ILi64EEENS7_ILi96EEENS7_ILi192EEEEEENS_6half_tEfNS_4arch4Sm90ELb1ELb0ELb0ELb1ELb0ELb0ELb1ELb0ELi3ELi1ELi1ELi1ELb0EEENS1_21CollectiveEpilogueBwdISD_SE_SG_Li384ELb1ELb1ELi3EEENS1_25SingleTileBwdLPTSchedulerILb1ELi96ELb0EEEEEEEEEvNT_6ParamsE)
        .other          _ZN7cutlass13device_kernelIN5flash11enable_sm90INS1_16FlashAttnBwdSm90INS1_25CollectiveMainloopBwdSm90ILi2ELi1ELi1EN4cute5tupleIJNS5_1CILi1EEES8_S8_EEENS6_IJNS7_ILi64EEENS7_ILi96EEENS7_ILi192EEEEEENS_6half_tEfNS_4arch4Sm90ELb1ELb0ELb0ELb1ELb0ELb0ELb1ELb0ELi3ELi1ELi1ELi1ELb0EEENS1_21CollectiveEpilogueBwdISD_SE_SG_Li384ELb1ELb1ELi3EEENS1_25SingleTileBwdLPTSchedulerILb1ELi96ELb0EEEEEEEEEvNT_6ParamsE,@"STO_CUDA_ENTRY STV_DEFAULT"
_ZN7cutlass13device_kernelIN5flash11enable_sm90INS1_16FlashAttnBwdSm90INS1_25CollectiveMainloopBwdSm90ILi2ELi1ELi1EN4cute5tupleIJNS5_1CILi1EEES8_S8_EEENS6_IJNS7_ILi64EEENS7_ILi96EEENS7_ILi192EEEEEENS_6half_tEfNS_4arch4Sm90ELb1ELb0ELb0ELb1ELb0ELb0ELb1ELb0ELi3ELi1ELi1ELi1ELb0EEENS1_21CollectiveEpilogueBwdISD_SE_SG_Li384ELb1ELb1ELi3EEENS1_25SingleTileBwdLPTSchedulerILb1ELi96ELb0EEEEEEEEEvNT_6ParamsE:
        /* <DEDUP_REMOVED lines=23> */
.L_x_3114:
[----:B------:R-:W-:Y:S05]  /*0170*/  BSYNC B0 ;  /* 0x0000000000007941 */ /* 0x000fea0003800000 */
.L_x_3113:
        /* <DEDUP_REMOVED lines=34> */
.L_x_3115:
        /* <DEDUP_REMOVED lines=20> */
.L_x_3116:
[----:B---3--:R-:W-:Y:S01]  /*04e0*/  ISETP.NE.AND P0, PT, R2, RZ, PT ;  /* 0x000000ff0200720c */ /* 0x008fe20003f05270 */
[----:B------:R-:W-:Y:S01]  /*04f0*/  IMAD.MOV.U32 R2, RZ, RZ, 0x1 ;  /* 0x00000001ff027424 */ /* 0x000fe200078e00ff */
[----:B------:R-:W-:Y:S01]  /*0500*/  NOP ;  /* 0x0000000000007918 */ /* 0x000fe20000000000 */
[----:B------:R-:W-:Y:S01]  /*0510*/  ULDC.64 UR38, c[0x0][0x208] ;  /* 0x0000820000267ab9 */ /* 0x000fe20000000a00 */
[----:B------:R-:W-:Y:S02]  /*0520*/  BSSY B6, `(.L_x_3117) ;  /* 0x0000a9c000067945 */ /* 0x000fe40003800000 */
[----:B------:R-:W-:-:S05]  /*0530*/  SEL R2, R2, 0x2, !P0 ;  /* 0x0000000202027807 */ /* 0x000fca0004000000 */
[----:B------:R3:W-:Y:S01]  /*0540*/  STL [R1], R2 ;  /* 0x0000000201007387 */ /* 0x0007e20000100800 */
[----:B-12-4-:R-:W-:Y:S06]  /*0550*/  BAR.SYNC.DEFER_BLOCKING 0x0 ;  /* 0x0000000000007b1d */ /* 0x016fec0000010000 */
[----:B------:R-:W-:Y:S05]  /*0560*/  @!P0 BRA `(.L_x_3118) ;  /* 0x0000006000c88947 */ /* 0x000fea0003800000 */
.L_x_3119:
        /* <DEDUP_REMOVED lines=24> */
[----:B------:R-:W1:Y:S01]  /*06f0*/  LDC R3, c[0x0][0x8dc] ;  /* 0x00023700ff037b82 */ /* 0x000e620000000800 */
[----:B------:R-:W-:Y:S01]  /*0700*/  IMAD.U32 R152, RZ, RZ, UR4 ;  /* 0x00000004ff987e24 */ /* 0x000fe2000f8e00ff */
[----:B-1----:R-:W-:-:S13]  /*0710*/  ISETP.NE.AND P0, PT, R3, 0x1, PT ;  /* 0x000000010300780c */ /* 0x002fda0003f05270 */
[----:B------:R-:W1:Y:S02]  /*0720*/  @P0 LDC.64 R4, c[0x0][0x8e0] ;  /* 0x00023800ff040b82 */ /* 0x000e640000000a00 */
[----:B-1----:R-:W-:-:S05]  /*0730*/  @P0 IMAD.HI.U32 R0, R4, UR4, RZ ;  /* 0x0000000404000c27 */ /* 0x002fca000f8e00ff */
[----:B------:R-:W-:-:S05]  /*0740*/  @P0 SHF.R.U32.HI R152, RZ, R5, R0 ;  /* 0x00000005ff980219 */ /* 0x000fca0000011600 */
[----:B------:R-:W-:Y:S01]  /*0750*/  IMAD R0, R152, R3, RZ ;  /* 0x0000000398007224 */ /* 0x000fe200078e02ff */
[----:B------:R-:W-:Y:S06]  /*0760*/  BRA `(.L_x_3121) ;  /* 0x00000000001c7947 */ /* 0x000fec0003800000 */
.L_x_3120:
[----:B------:R-:W1:Y:S01]  /*0770*/  LDC R3, c[0x0][0x8c4] ;  /* 0x00023100ff037b82 */ /* 0x000e620000000800 */
[----:B------:R-:W-:Y:S01]  /*0780*/  IMAD.U32 R152, RZ, RZ, UR4 ;  /* 0x00000004ff987e24 */ /* 0x000fe2000f8e00ff */
[----:B-1----:R-:W-:-:S13]  /*0790*/  ISETP.NE.AND P0, PT, R3, 0x1, PT ;  /* 0x000000010300780c */ /* 0x002fda0003f05270 */
[----:B------:R-:W1:Y:S02]  /*07a0*/  @P0 LDC.64 R4, c[0x0][0x8c8] ;  /* 0x00023200ff040b82 */ /* 0x000e640000000a00 */
[----:B-1----:R-:W-:-:S05]  /*07b0*/  @P0 IMAD.HI.U32 R0, R4, UR4, RZ ;  /* 0x0000000404000c27 */ /* 0x002fca000f8e00ff */
[----:B------:R-:W-:-:S05]  /*07c0*/  @P0 SHF.R.U32.HI R152, RZ, R5, R0 ;  /* 0x00000005ff980219 */ /* 0x000fca0000011600 */
[----:B------:R-:W-:-:S07]  /*07d0*/  IMAD R0, R152, R3, RZ ;  /* 0x0000000398007224 */ /* 0x000fce00078e02ff */
.L_x_3121:
[----:B------:R-:W1:Y:S01]  /*07e0*/  LDC R153, c[0x0][0x8b8] ;  /* 0x00022e00ff997b82 */ /* 0x000e620000000800 */
[----:B------:R-:W-:Y:S01]  /*07f0*/  IADD3 R0, -R0, UR4, RZ ;  /* 0x0000000400007c10 */ /* 0x000fe2000fffe1ff */
[----:B------:R-:W-:Y:S02]  /*0800*/  ULDC.64 UR4, c[0x0][0x8f8] ;  /* 0x00023e0000047ab9 */ /* 0x000fe40000000a00 */
[----:B------:R-:W-:-:S04]  /*0810*/  ISETP.NE.U32.AND P0, PT, RZ, UR4, PT ;  /* 0x00000004ff007c0c */ /* 0x000fc8000bf05070 */
[----:B------:R-:W2:Y:S01]  /*0820*/  LDC R5, c[0x0][0x8c4] ;  /* 0x00023100ff057b82 */ /* 0x000ea20000000800 */
[----:B------:R-:W-:Y:S02]  /*0830*/  ISETP.NE.AND.EX P0, PT, RZ, UR5, PT, P0 ;  /* 0x00000005ff007c0c */ /* 0x000fe4000bf05300 */
[----:B-1----:R-:W-:Y:S01]  /*0840*/  ISETP.NE.AND P1, PT, R153, 0x1, PT ;  /* 0x000000019900780c */ /* 0x002fe20003f25270 */
[----:B--2---:R-:W-:-:S04]  /*0850*/  IMAD R5, R5, UR6, R0 ;  /* 0x0000000605057c24 */ /* 0x004fc8000f8e0200 */
[----:B------:R-:W-:-:S08]  /*0860*/  IMAD.MOV.U32 R19, RZ, RZ, R5 ;  /* 0x000000ffff137224 */ /* 0x000fd000078e0005 */
[----:B------:R-:W1:Y:S08]  /*0870*/  @P1 LDC R2, c[0x0][0x8bc] ;  /* 0x00022f00ff021b82 */ /* 0x000e700000000800 */
[----:B------:R-:W2:Y:S01]  /*0880*/  @P1 LDC R3, c[0x0][0x8c0] ;  /* 0x00023000ff031b82 */ /* 0x000ea20000000800 */
[----:B-1----:R-:W-:-:S05]  /*0890*/  @P1 IMAD.HI.U32 R0, R5, R2, RZ ;  /* 0x0000000205001227 */ /* 0x002fca00078e00ff */
[----:B--2---:R-:W-:-:S05]  /*08a0*/  @P1 SHF.R.U32.HI R19, RZ, R3, R0 ;  /* 0x00000003ff131219 */ /* 0x004fca0000011600 */
[----:B------:R-:W-:-:S04]  /*08b0*/  IMAD.MOV R0, RZ, RZ, -R19 ;  /* 0x000000ffff007224 */ /* 0x000fc800078e0a13 */
[----:B------:R-:W-:Y:S01]  /*08c0*/  IMAD R153, R153, R0, R5 ;  /* 0x0000000099997224 */ /* 0x000fe200078e0205 */
[----:B------:R-:W-:Y:S06]  /*08d0*/  @!P0 BRA `(.L_x_3122) ;  /* 0x0000000000108947 */ /* 0x000fec0003800000 */
[----:B------:R-:W1:Y:S02]  /*08e0*/  LDC.64 R2, c[0x0][0x8f8] ;  /* 0x00023e00ff027b82 */ /* 0x000e640000000a00 */
[----:B-1----:R-:W-:-:S05]  /*08f0*/  IMAD.WIDE R2, R19, 0x4, R2 ;  /* 0x0000000413027825 */ /* 0x002fca00078e0202 */
[----:B------:R2:W5:Y:S01]  /*0900*/  LDG.E R0, desc[UR38][R2.64] ;  /* 0x0000002602007981 */ /* 0x000562000c1e1900 */
[----:B------:R-:W-:Y:S05]  /*0910*/  BRA `(.L_x_3123) ;  /* 0x00000000002c7947 */ /* 0x000fea0003800000 */
.L_x_3122:
        /* <DEDUP_REMOVED lines=10> */
.L_x_3124:
[----:B------:R-:W1:Y:S02]  /*09c0*/  LDC R0, c[0x0][0x8ec] ;  /* 0x00023b00ff007b82 */ /* 0x000e640000000800 */
.L_x_3123:
[----:B-1---5:R-:W-:-:S04]  /*09d0*/  VIADD R0, R0, 0x5f ;  /* 0x0000005f00007836 */ /* 0x022fc80000000000 */
[----:B------:R-:W-:-:S05]  /*09e0*/  IMAD.HI R0, R0, 0x2aaaaaab, RZ ;  /* 0x2aaaaaab00007827 */ /* 0x000fca00078e02ff */
[----:B--2---:R-:W-:-:S04]  /*09f0*/  SHF.R.U32.HI R3, RZ, 0x1f, R0 ;  /* 0x0000001fff037819 */ /* 0x004fc80000011600 */
[----:B------:R-:W-:-:S04]  /*0a00*/  LEA.HI.SX32 R3, R0, R3, 0x1c ;  /* 0x0000000300037211 */ /* 0x000fc800078fe2ff */
[----:B------:R-:W-:-:S04]  /*0a10*/  ISETP.GE.AND P0, PT, R152, R3, PT ;  /* 0x000000039800720c */ /* 0x000fc80003f06270 */
[----:B------:R-:W-:-:S04]  /*0a20*/  SEL R19, R19, 0xffffffff, !P0 ;  /* 0xffffffff13137807 */ /* 0x000fc80004000000 */
[----:B------:R-:W-:-:S13]  /*0a30*/  ISETP.GE.AND P0, PT, R19, RZ, PT ;  /* 0x000000ff1300720c */ /* 0x000fda0003f06270 */
[----:B------:R-:W-:Y:S05]  /*0a40*/  @!P0 BRA `(.L_x_3125) ;  /* 0x000000a400248947 */ /* 0x000fea0003800000 */
[----:B------:R-:W-:Y:S01]  /*0a50*/  ULDC.64 UR4, c[0x0][0x780] ;  /* 0x0001e00000047ab9 */ /* 0x000fe20000000a00 */
[----:B------:R-:W1:Y:S01]  /*0a60*/  LDC R17, c[0x0][0x290] ;  /* 0x0000a400ff117b82 */ /* 0x000e620000000800 */
[----:B------:R-:W-:Y:S02]  /*0a70*/  ISETP.NE.U32.AND P0, PT, RZ, UR4, PT ;  /* 0x00000004ff007c0c */ /* 0x000fe4000bf05070 */
[----:B------:R-:W-:Y:S02]  /*0a80*/  SHF.R.S32.HI R155, RZ, 0x1f, R153 ;  /* 0x0000001fff9b7819 */ /* 0x000fe40000011499 */
[----:B------:R-:W-:-:S13]  /*0a90*/  ISETP.NE.AND.EX P0, PT, RZ, UR5, PT, P0 ;  /* 0x00000005ff007c0c */ /* 0x000fda000bf05300 */
[----:B------:R-:W-:Y:S05]  /*0aa0*/  @!P0 BRA `(.L_x_3126) ;  /* 0x0000000000108947 */ /* 0x000fea0003800000 */
[----:B------:R-:W2:Y:S02]  /*0ab0*/  LDC.64 R22, c[0x0][0x780] ;  /* 0x0001e000ff167b82 */ /* 0x000ea40000000a00 */
[----:B--2---:R-:W-:-:S06]  /*0ac0*/  IMAD.WIDE R22, R19, 0x4, R22 ;  /* 0x0000000413167825 */ /* 0x004fcc00078e0216 */
[----:B------:R2:W5:Y:S01]  /*0ad0*/  LDG.E R22, desc[UR38][R22.64] ;  /* 0x0000002616167981 */ /* 0x000562000c1e1900 */
[----:B------:R-:W-:Y:S05]  /*0ae0*/  BRA `(.L_x_3127) ;  /* 0x0000000000287947 */ /* 0x000fea0003800000 */
.L_x_3126:
        /* <DEDUP_REMOVED lines=10> */
.L_x_3127:
[----:B------:R-:W-:Y:S02]  /*0b90*/  ULDC.64 UR4, c[0x0][0x788] ;  /* 0x0001e20000047ab9 */ /* 0x000fe40000000a00 */
[----:B------:R-:W-:-:S04]  /*0ba0*/  ISETP.NE.U32.AND P0, PT, RZ, UR4, PT ;  /* 0x00000004ff007c0c */ /* 0x000fc8000bf05070 */
[----:B------:R-:W-:-:S13]  /*0bb0*/  ISETP.NE.AND.EX P0, PT, RZ, UR5, PT, P0 ;  /* 0x00000005ff007c0c */ /* 0x000fda000bf05300 */
[----:B------:R-:W-:Y:S05]  /*0bc0*/  @!P0 BRA `(.L_x_3128) ;  /* 0x0000000000108947 */ /* 0x000fea0003800000 */
[----:B------:R-:W4:Y:S02]  /*0bd0*/  LDC.64 R2, c[0x0][0x788] ;  /* 0x0001e200ff027b82 */ /* 0x000f240000000a00 */
[----:B----4-:R-:W-:-:S05]  /*0be0*/  IMAD.WIDE R2, R19, 0x4, R2 ;  /* 0x0000000413027825 */ /* 0x010fca00078e0202 */
[----:B-1----:R4:W5:Y:S01]  /*0bf0*/  LDG.E R17, desc[UR38][R2.64] ;  /* 0x0000002602117981 */ /* 0x002962000c1e1900 */
[----:B------:R-:W-:Y:S05]  /*0c00*/  BRA `(.L_x_3129) ;  /* 0x0000000000247947 */ /* 0x000fea0003800000 */
.L_x_3128:
[----:B------:R-:W-:Y:S02]  /*0c10*/  ULDC.64 UR4, c[0x0][0x778] ;  /* 0x0001de0000047ab9 */ /* 0x000fe40000000a00 */
[----:B------:R-:W-:-:S04]  /*0c20*/  ISETP.NE.U32.AND P0, PT, RZ, UR4, PT ;  /* 0x00000004ff007c0c */ /* 0x000fc8000bf05070 */
[----:B------:R-:W-:-:S13]  /*0c30*/  ISETP.NE.AND.EX P0, PT, RZ, UR5, PT, P0 ;  /* 0x00000005ff007c0c */ /* 0x000fda000bf05300 */
[----:B------:R-:W-:Y:S05]  /*0c40*/  @!P0 BRA `(.L_x_3129) ;  /* 0x0000000000148947 */ /* 0x000fea0003800000 */
[----:B------:R-:W4:Y:S02]  /*0c50*/  LDC.64 R2, c[0x0][0x778] ;  /* 0x0001de00ff027b82 */ /* 0x000f240000000a00 */
[----:B----4-:R-:W-:-:S05]  /*0c60*/  IMAD.WIDE R2, R19, 0x4, R2 ;  /* 0x0000000413027825 */ /* 0x010fca00078e0202 */
[----:B-1----:R-:W4:Y:S04]  /*0c70*/  LDG.E R17, desc[UR38][R2.64] ;  /* 0x0000002602117981 */ /* 0x002f28000c1e1900 */
[----:B------:R-:W4:Y:S02]  /*0c80*/  LDG.E R0, desc[UR38][R2.64+0x4] ;  /* 0x0000042602007981 */ /* 0x000f24000c1e1900 */
[----:B----4-:R-:W-:-:S07]  /*0c90*/  IMAD.IADD R17, R0, 0x1, -R17 ;  /* 0x0000000100117824 */ /* 0x010fce00078e0a11 */
.L_x_3129:
[C---:B-1-345:R-:W-:Y:S01]  /*0ca0*/  IMAD.IADD R3, R22.reuse, 0x1, -R17 ;  /* 0x0000000116037824 */ /* 0x07afe200078e0a11 */
[----:B------:R-:W-:Y:S01]  /*0cb0*/  ULDC UR4, c[0x0][0x74c] ;  /* 0x0001d30000047ab9 */ /* 0x000fe20000000800 */
[----:B------:R-:W-:Y:S01]  /*0cc0*/  VIADD R0, R22, 0x3f ;  /* 0x0000003f16007836 */ /* 0x000fe20000000000 */
[----:B------:R-:W-:Y:S01]  /*0cd0*/  PLOP3.LUT P0, PT, PT, PT, PT, 0x80, 0x0 ;  /* 0x000000000000781c */ /* 0x000fe20003f0f070 */
[----:B------:R-:W-:Y:S01]  /*0ce0*/  IMAD R3, R152, 0x60, R3 ;  /* 0x0000006098037824 */ /* 0x000fe200078e0203 */
[----:B------:R-:W-:Y:S02]  /*0cf0*/  CS2R R70, SRZ ;  /* 0x0000000000467805 */ /* 0x000fe4000001ff00 */
[----:B------:R-:W-:Y:S02]  /*0d00*/  CS2R R68, SRZ ;  /* 0x0000000000447805 */ /* 0x000fe4000001ff00 */
[----:B------:R-:W-:Y:S01]  /*0d10*/  CS2R R66, SRZ ;  /* 0x0000000000427805 */ /* 0x000fe2000001ff00 */
[----:B------:R-:W-:Y:S01]  /*0d20*/  VIADD R2, R3, -UR4 ;  /* 0x8000000403027c36 */ /* 0x000fe20008000000 */
[----:B------:R-:W-:-:S02]  /*0d30*/  SHF.R.S32.HI R3, RZ, 0x1f, R0 ;  /* 0x0000001fff037819 */ /* 0x000fc40000011400 */
[----:B------:R-:W-:Y:S02]  /*0d40*/  CS2R R64, SRZ ;  /* 0x0000000000407805 */ /* 0x000fe4000001ff00 */
[----:B------:R-:W-:Y:S02]  /*0d50*/  CS2R R62, SRZ ;  /* 0x00000000003e7805 */ /* 0x000fe4000001ff00 */
[----:B------:R-:W-:Y:S02]  /*0d60*/  CS2R R60, SRZ ;  /* 0x00000000003c7805 */ /* 0x000fe4000001ff00 */
[----:B------:R-:W-:Y:S02]  /*0d70*/  SHF.R.S32.HI R5, RZ, 0x1f, R2 ;  /* 0x0000001fff057819 */ /* 0x000fe40000011402 */
[----:B------:R-:W-:Y:S02]  /*0d80*/  CS2R R58, SRZ ;  /* 0x00000000003a7805 */ /* 0x000fe4000001ff00 */
[----:B------:R-:W-:-:S02]  /*0d90*/  LEA.HI R3, R3, R0, RZ, 0x6 ;  /* 0x0000000003037211 */ /* 0x000fc400078f30ff */
[----:B------:R-:W-:Y:S02]  /*0da0*/  CS2R R56, SRZ ;  /* 0x0000000000387805 */ /* 0x000fe4000001ff00 */
[----:B------:R-:W-:Y:S02]  /*0db0*/  LEA.HI R5, R5, R2, RZ, 0x6 ;  /* 0x0000000205057211 */ /* 0x000fe400078f30ff */
[----:B------:R-:W-:Y:S02]  /*0dc0*/  CS2R R54, SRZ ;  /* 0x0000000000367805 */ /* 0x000fe4000001ff00 */
[----:B------:R-:W-:Y:S02]  /*0dd0*/  SHF.R.S32.HI R18, RZ, 0x6, R3 ;  /* 0x00000006ff127819 */ /* 0x000fe40000011403 */
[----:B------:R-:W-:Y:S02]  /*0de0*/  CS2R R52, SRZ ;  /* 0x0000000000347805 */ /* 0x000fe4000001ff00 */
[----:B------:R-:W-:-:S02]  /*0df0*/  SHF.R.S32.HI R5, RZ, 0x6, R5 ;  /* 0x00000006ff057819 */ /* 0x000fc40000011405 */
[----:B------:R-:W-:Y:S02]  /*0e00*/  CS2R R50, SRZ ;  /* 0x0000000000327805 */ /* 0x000fe4000001ff00 */
[----:B------:R-:W-:Y:S02]  /*0e10*/  CS2R R48, SRZ ;  /* 0x0000000000307805 */ /* 0x000fe4000001ff00 */
[----:B------:R-:W-:Y:S02]  /*0e20*/  CS2R R46, SRZ ;  /* 0x00000000002e7805 */ /* 0x000fe4000001ff00 */
[----:B------:R-:W-:Y:S02]  /*0e30*/  VIMNMX R16, RZ, R5, !PT ;  /* 0x00000005ff107248 */ /* 0x000fe40007fe0100 */
[----:B------:R-:W-:Y:S02]  /*0e40*/  CS2R R44, SRZ ;  /* 0x00000000002c7805 */ /* 0x000fe4000001ff00 */
[----:B------:R-:W-:-:S02]  /*0e50*/  CS2R R42, SRZ ;  /* 0x00000000002a7805 */ /* 0x000fc4000001ff00 */
[----:B------:R-:W-:Y:S02]  /*0e60*/  CS2R R40, SRZ ;  /* 0x0000000000287805 */ /* 0x000fe4000001ff00 */
[----:B------:R-:W-:Y:S02]  /*0e70*/  ISETP.GT.AND P1, PT, R18, R16, PT ;  /* 0x000000101200720c */ /* 0x000fe40003f24270 */
        /* <DEDUP_REMOVED lines=45> */
[----:B------:R1:W3:Y:S01]  /*1150*/  LDC.64 R14, c[0x4][R2] ;  /* 0x01000000020e7b82 */ /* 0x0002e20000000a00 */
        /* <DEDUP_REMOVED lines=10> */
[----:B--23--:R-:W-:Y:S05]  /*1200*/  CALL.ABS.NOINC R14 ;  /* 0x000000000e007343 */ /* 0x00cfea0003c00000 */
.L_x_3132:
        /* <DEDUP_REMOVED lines=15> */
.L_x_3131:
        /* <DEDUP_REMOVED lines=20> */
.L_x_3134:
        /* <DEDUP_REMOVED lines=15> */
.L_x_3133:
[----:B------:R-:W1:Y:S01]  /*1530*/  S2R R2, SR_TID.X ;  /* 0x0000000000027919 */ /* 0x000e620000002100 */
[----:B------:R-:W-:Y:S01]  /*1540*/  UMOV UR4, 0xffffffff ;  /* 0xffffffff00047882 */ /* 0x000fe20000000000 */
[----:B-1----:R-:W-:-:S05]  /*1550*/  VIADD R0, R2, 0xffffff80 ;  /* 0xffffff8002007836 */ /* 0x002fca0000000000 */
[----:B------:R-:W-:-:S04]  /*1560*/  SHF.R.S32.HI R3, RZ, 0x1f, R0 ;  /* 0x0000001fff037819 */ /* 0x000fc80000011400 */
[----:B------:R-:W-:-:S04]  /*1570*/  LEA.HI R2, R3, R0, RZ, 0x7 ;  /* 0x0000000003027211 */ /* 0x000fc800078f38ff */
[----:B------:R-:W-:Y:S01]  /*1580*/  SHF.R.S32.HI R13, RZ, 0x7, R2 ;  /* 0x00000007ff0d7819 */ /* 0x000fe20000011402 */
[----:B------:R-:W-:Y:S06]  /*1590*/  BRA.DIV UR4, `(.L_x_3135) ;  /* 0x0000009a04587947 */ /* 0x000fec000b800000 */
[----:B------:R1:W3:Y:S02]  /*15a0*/  SHFL.IDX PT, R14, R13, RZ, 0x1f ;  /* 0x00001fff0d0e7589 */ /* 0x0002e400000e0000 */
.L_x_3274:
[----:B------:R-:W-:Y:S01]  /*15b0*/  SHF.L.U32 R15, RZ, 0x1f, RZ ;  /* 0x0000001fff0f7819 */ /* 0x000fe200000006ff */
[----:B---3--:R-:W-:Y:S01]  /*15c0*/  IMAD.HI R4, R14, 0x55555556, RZ ;  /* 0x555555560e047827 */ /* 0x008fe200078e02ff */
[----:B------:R-:W-:Y:S02]  /*15d0*/  LOP3.LUT R5, R2, 0xffffff80, RZ, 0xc0, !PT ;  /* 0xffffff8002057812 */ /* 0x000fe400078ec0ff */
[----:B------:R-:W3:Y:S01]  /*15e0*/  SYNCS.PHASECHK.TRANS64.TRYWAIT P0, [UR36+0x36400], R15 ;  /* 0x0364000fff0075a7 */ /* 0x000ee20008000164 */
[-C--:B------:R-:W-:Y:S01]  /*15f0*/  LEA.HI R2, R3, R0.reuse, RZ, 0x5 ;  /* 0x0000000003027211 */ /* 0x080fe200078f28ff */
[----:B------:R-:W-:Y:S01]  /*1600*/  IMAD.HI R8, R13, 0x55555556, RZ ;  /* 0x555555560d087827 */ /* 0x000fe200078e02ff */
[----:B------:R-:W-:Y:S02]  /*1610*/  LEA.HI R7, R3, R0, RZ, 0x4 ;  /* 0x0000000003077211 */ /* 0x000fe400078f20ff */
[--C-:B------:R-:W-:Y:S02]  /*1620*/  SHF.R.S32.HI R6, RZ, 0x5, R2.reuse ;  /* 0x00000005ff067819 */ /* 0x100fe40000011402 */
[----:B------:R-:W-:Y:S01]  /*1630*/  SHF.R.S32.HI R11, RZ, 0x1f, R2 ;  /* 0x0000001fff0b7819 */ /* 0x000fe20000011402 */
[----:B------:R-:W-:Y:S01]  /*1640*/  IMAD.IADD R2, R0, 0x1, -R5 ;  /* 0x0000000100027824 */ /* 0x000fe200078e0a05 */
[----:B------:R-:W-:-:S02]  /*1650*/  LEA.HI R3, R4, R4, RZ, 0x1 ;  /* 0x0000000404037211 */ /* 0x000fc400078f08ff */
[----:B------:R-:W-:Y:S02]  /*1660*/  LOP3.LUT R9, R7, 0xfffffff0, RZ, 0xc0, !PT ;  /* 0xfffffff007097812 */ /* 0x000fe400078ec0ff */
[----:B------:R-:W-:Y:S01]  /*1670*/  LEA.HI R11, R11, R6, RZ, 0x2 ;  /* 0x000000060b0b7211 */ /* 0x000fe200078f10ff */
[----:B------:R-:W-:Y:S01]  /*1680*/  IMAD R4, R3, -0x3, R14 ;  /* 0xfffffffd03047824 */ /* 0x000fe200078e020e */
[----:B------:R-:W-:Y:S01]  /*1690*/  LEA.HI R8, R8, R8, RZ, 0x1 ;  /* 0x0000000808087211 */ /* 0x000fe200078f08ff */
[----:B------:R-:W-:Y:S01]  /*16a0*/  IMAD.IADD R9, R0, 0x1, -R9 ;  /* 0x0000000100097824 */ /* 0x000fe200078e0a09 */
[----:B------:R-:W-:Y:S02]  /*16b0*/  SHF.R.S32.HI R3, RZ, 0x1f, R2 ;  /* 0x0000001fff037819 */ /* 0x000fe40000011402 */
[----:B------:R-:W-:Y:S01]  /*16c0*/  LOP3.LUT R11, R11, 0x3ffffc, RZ, 0xc0, !PT ;  /* 0x003ffffc0b0b7812 */ /* 0x000fe200078ec0ff */
[----:B---3--:R-:W-:Y:S06]  /*16d0*/  @P0 BRA `(.L_x_3136) ;  /* 0x0000000000080947 */ /* 0x008fec0003800000 */
[----:B------:R-:W3:Y:S02]  /*16e0*/  SYNCS.PHASECHK.TRANS64.TRYWAIT P0, [UR36+0x36400], R15 ;  /* 0x0364000fff0075a7 */ /* 0x000ee40008000164 */
[----:B---3--:R-:W-:Y:S05]  /*16f0*/  @!P0 BRA `(.L_x_3137) ;  /* 0x00000098001c8947 */ /* 0x008fea0003800000 */
.L_x_3136:
[----:B------:R-:W4:Y:S01]  /*1700*/  LDL.LU R20, [R1] ;  /* 0x0000000001147983 */ /* 0x000f220000300800 */
[----:B------:R-:W-:Y:S01]  /*1710*/  LEA.HI R0, R3, R2, RZ, 0x2 ;  /* 0x0000000203007211 */ /* 0x000fe200078f10ff */
[----:B------:R-:W-:Y:S01]  /*1720*/  IMAD R14, R8, -0x3, R13 ;  /* 0xfffffffd080e7824 */ /* 0x000fe200078e020d */
[----:B------:R-:W-:Y:S01]  /*1730*/  LEA.HI R8, R9, R9, RZ, 0x1 ;  /* 0x0000000909087211 */ /* 0x000fe200078f08ff */
[----:B------:R-:W-:Y:S01]  /*1740*/  IMAD.IADD R12, R6, 0x1, -R11 ;  /* 0x00000001060c7824 */ /* 0x000fe200078e0a0b */
[--C-:B------:R-:W-:Y:S01]  /*1750*/  SHF.R.S32.HI R5, RZ, 0x2, R0.reuse ;  /* 0x00000002ff057819 */ /* 0x100fe20000011400 */
[----:B------:R-:W-:Y:S01]  /*1760*/  IMAD R17, R152, -0x60, R17 ;  /* 0xffffffa098117824 */ /* 0x000fe200078e0211 */
[----:B------:R-:W-:Y:S02]  /*1770*/  SHF.R.S32.HI R6, RZ, 0x1f, R0 ;  /* 0x0000001fff067819 */ /* 0x000fe40000011400 */
[----:B------:R-:W-:Y:S02]  /*1780*/  CS2R R70, SRZ ;  /* 0x0000000000467805 */ /* 0x000fe4000001ff00 */
[----:B---3--:R-:W-:-:S02]  /*1790*/  LOP3.LUT R15, R0, 0x7ffffffc, RZ, 0xc0, !PT ;  /* 0x7ffffffc000f7812 */ /* 0x008fc400078ec0ff */
[----:B------:R-:W-:Y:S02]  /*17a0*/  CS2R R68, SRZ ;  /* 0x0000000000447805 */ /* 0x000fe4000001ff00 */
[--C-:B------:R-:W-:Y:S02]  /*17b0*/  SHF.R.S32.HI R0, RZ, 0x1, R8.reuse ;  /* 0x00000001ff007819 */ /* 0x100fe40000011408 */
[----:B------:R-:W-:Y:S02]  /*17c0*/  CS2R R66, SRZ ;  /* 0x0000000000427805 */ /* 0x000fe4000001ff00 */
[----:B------:R-:W-:Y:S01]  /*17d0*/  SHF.R.S32.HI R11, RZ, 0x1f, R8 ;  /* 0x0000001fff0b7819 */ /* 0x000fe20000011408 */
[----:B------:R-:W-:Y:S01]  /*17e0*/  IMAD.IADD R15, R2, 0x1, -R15 ;  /* 0x00000001020f7824 */ /* 0x000fe200078e0a0f */
        /* <DEDUP_REMOVED lines=8> */
[----:B------:R-:W-:Y:S01]  /*1870*/  SHF.R.S32.HI R7, RZ, 0x4, R7 ;  /* 0x00000004ff077819 */ /* 0x000fe20000011407 */
[----:B------:R-:W-:Y:S01]  /*1880*/  IMAD.SHL.U32 R10, R10, 0x20, RZ ;  /* 0x000000200a0a7824 */ /* 0x000fe200078e00ff */
[----:B------:R-:W-:Y:S01]  /*1890*/  LOP3.LUT R8, R8, 0x7fffffe, RZ, 0xc0, !PT ;  /* 0x07fffffe08087812 */ /* 0x000fe200078ec0ff */
[----:B------:R-:W-:Y:S01]  /*18a0*/  IMAD.IADD R11, R0, 0x1, -R11 ;  /* 0x00000001000b7824 */ /* 0x000fe200078e0a0b */
[----:B------:R-:W-:Y:S01]  /*18b0*/  LEA.HI R6, R6, R5, RZ, 0x3 ;  /* 0x0000000506067211 */ /* 0x000fe200078f18ff */
[----:B------:R-:W-:Y:S01]  /*18c0*/  IMAD.SHL.U32 R7, R7, 0x8, RZ ;  /* 0x0000000807077824 */ /* 0x000fe200078e00ff */
[----:B------:R-:W-:Y:S01]  /*18d0*/  LOP3.LUT R10, R10, 0x7fffff00, RZ, 0xc0, !PT ;  /* 0x7fffff000a0a7812 */ /* 0x000fe200078ec0ff */
[----:B------:R-:W-:Y:S01]  /*18e0*/  IMAD.SHL.U32 R0, R11, 0x40, RZ ;  /* 0x000000400b007824 */ /* 0x000fe200078e00ff */
[----:B------:R-:W-:Y:S01]  /*18f0*/  LOP3.LUT R6, R6, 0xfffffff8, RZ, 0xc0, !PT ;  /* 0xfffffff806067812 */ /* 0x000fe200078ec0ff */
[----:B------:R-:W-:Y:S01]  /*1900*/  IMAD.IADD R9, R9, 0x1, -R8 ;  /* 0x0000000109097824 */ /* 0x000fe200078e0a08 */
[----:B------:R-:W-:Y:S01]  /*1910*/  LEA.HI R3, R3, R2, RZ, 0x5 ;  /* 0x0000000203037211 */ /* 0x000fe200078f28ff */
[----:B------:R-:W-:Y:S01]  /*1920*/  IMAD R10, R13, 0x800, R10 ;  /* 0x000008000d0a7824 */ /* 0x000fe200078e020a */
[----:B------:R-:W-:Y:S01]  /*1930*/  LOP3.LUT R0, R0, 0xc0, RZ, 0xc0, !PT ;  /* 0x000000c000007812 */ /* 0x000fe200078ec0ff */
[----:B------:R-:W-:Y:S01]  /*1940*/  IMAD R8, R14, 0x10, R15 ;  /* 0x000000100e087824 */ /* 0x000fe200078e020f */
[----:B------:R-:W-:Y:S01]  /*1950*/  SHF.R.S32.HI R3, RZ, 0x5, R3 ;  /* 0x00000005ff037819 */ /* 0x000fe20000011403 */
[----:B------:R-:W-:Y:S01]  /*1960*/  IMAD R9, R9, 0x20, R10 ;  /* 0x0000002009097824 */ /* 0x000fe200078e020a */
[----:B------:R-:W-:Y:S01]  /*1970*/  LOP3.LUT R7, R0, 0x8, R7, 0xf8, !PT ;  /* 0x0000000800077812 */ /* 0x000fe200078ef807 */
[----:B------:R-:W-:Y:S01]  /*1980*/  IMAD.IADD R6, R5, 0x1, -R6 ;  /* 0x0000000105067824 */ /* 0x000fe200078e0a06 */
[----:B------:R-:W-:Y:S01]  /*1990*/  SHF.R.U32.HI R0, RZ, 0x3, R0 ;  /* 0x00000003ff007819 */ /* 0x000fe20000011600 */
[----:B------:R-:W-:Y:S01]  /*19a0*/  IMAD R12, R12, 0x200, R9 ;  /* 0x000002000c0c7824 */ /* 0x000fe200078e0209 */
[----:B------:R-:W-:Y:S01]  /*19b0*/  LOP3.LUT P0, RZ, R11, 0x2, RZ, 0xc0, !PT ;  /* 0x000000020bff7812 */ /* 0x000fe2000780c0ff */
[----:B------:R-:W-:Y:S01]  /*19c0*/  IMAD R14, R13, 0x400, R2 ;  /* 0x000004000d0e7824 */ /* 0x000fe200078e0202 */
[----:B------:R-:W-:Y:S01]  /*19d0*/  LOP3.LUT R7, R7, R0, RZ, 0x3c, !PT ;  /* 0x0000000007077212 */ /* 0x000fe200078e3cff */
[----:B------:R-:W-:Y:S01]  /*19e0*/  IMAD R6, R3, 0x10, R6 ;  /* 0x0000001003067824 */ /* 0x000fe200078e0206 */
[----:B------:R-:W-:Y:S01]  /*19f0*/  IADD3 R3, -R22, 0x1, R17 ;  /* 0x0000000116037810 */ /* 0x000fe20007ffe111 */
[----:B------:R-:W-:Y:S01]  /*1a00*/  IMAD.SHL.U32 R8, R8, 0x2, RZ ;  /* 0x0000000208087824 */ /* 0x000fe200078e00ff */
[----:B------:R-:W-:Y:S01]  /*1a10*/  CS2R R56, SRZ ;  /* 0x0000000000387805 */ /* 0x000fe2000001ff00 */
[----:B------:R-:W-:Y:S01]  /*1a20*/  IMAD.IADD R11, R12, 0x1, R7 ;  /* 0x000000010c0b7824 */ /* 0x000fe200078e0207 */
[----:B------:R-:W-:Y:S01]  /*1a30*/  CS2R R54, SRZ ;  /* 0x0000000000367805 */ /* 0x000fe2000001ff00 */
[----:B------:R-:W-:Y:S01]  /*1a40*/  IMAD.MOV.U32 R12, RZ, RZ, 0x20 ;  /* 0x00000020ff0c7424 */ /* 0x000fe200078e00ff */
[----:B------:R-:W-:Y:S01]  /*1a50*/  CS2R R52, SRZ ;  /* 0x0000000000347805 */ /* 0x000fe2000001ff00 */
[----:B------:R-:W-:Y:S01]  /*1a60*/  IMAD.SHL.U32 R0, R14, 0x4, RZ ;  /* 0x000000040e007824 */ /* 0x000fe200078e00ff */
[----:B------:R-:W-:Y:S01]  /*1a70*/  LEA R11, R11, UR36, 0x1 ;  /* 0x000000240b0b7c11 */ /* 0x000fe2000f8e08ff */
[--C-:B------:R-:W-:Y:S01]  /*1a80*/  IMAD.IADD R9, R17, 0x1, -R8.reuse ;  /* 0x0000000111097824 */ /* 0x100fe200078e0a08 */
[----:B------:R-:W-:Y:S01]  /*1a90*/  SEL R12, R12, 0xffffffe0, !P0 ;  /* 0xffffffe00c0c7807 */ /* 0x000fe20004000000 */
[----:B------:R-:W-:Y:S01]  /*1aa0*/  IMAD.IADD R8, R3, 0x1, -R8 ;  /* 0x0000000103087824 */ /* 0x000fe200078e0a08 */
        /* <DEDUP_REMOVED lines=42> */
[----:B------:R-:W-:-:S02]  /*1d50*/  IADD3 R17, R12, 0x30400, R11 ;  /* 0x000304000c117810 */ /* 0x000fc40007ffe00b */
[----:B----4-:R-:W-:-:S07]  /*1d60*/  LOP3.LUT R10, R20, 0x1, RZ, 0xfc, !PT ;  /* 0x00000001140a7812 */ /* 0x010fce00078efcff */
.L_x_3148:
[----:B------:R-:W-:-:S13]  /*1d70*/  ISETP.NE.AND P0, PT, R10, 0x3, PT ;  /* 0x000000030a00780c */ /* 0x000fda0003f05270 */
[----:B---3--:R-:W-:Y:S05]  /*1d80*/  @!P0 BRA `(.L_x_3138) ;  /* 0x0000000000048947 */ /* 0x008fea0003800000 */
[----:B------:R-:W-:Y:S01]  /*1d90*/  BPT.TRAP 0x1 ;  /* 0x000000040000795c */ /* 0x000fe20000300000 */
.L_x_3138:
[----:B------:R-:W-:Y:S02]  /*1da0*/  LEA R3, R2, UR36, 0x3 ;  /* 0x0000002402037c11 */ /* 0x000fe4000f8e18ff */
[----:B------:R-:W-:-:S04]  /*1db0*/  SHF.L.U32 R12, R7, 0x1f, RZ ;  /* 0x0000001f070c7819 */ /* 0x000fc800000006ff */
[----:B------:R3:W4:Y:S01]  /*1dc0*/  SYNCS.PHASECHK.TRANS64.TRYWAIT P1, [R3+URZ+0x36410], R12 ;  /* 0x0364100c030075a7 */ /* 0x000722000802017f */
[----:B------:R-:W-:Y:S05]  /*1dd0*/  @!P0 BRA `(.L_x_3139) ;  /* 0x0000000000048947 */ /* 0x000fea0003800000 */
[----:B------:R-:W-:Y:S01]  /*1de0*/  BPT.TRAP 0x1 ;  /* 0x000000040000795c */ /* 0x000fe20000300000 */
.L_x_3139:
[----:B----4-:R-:W-:Y:S05]  /*1df0*/  @P1 BRA `(.L_x_3140) ;  /* 0x0000000000081947 */ /* 0x010fea0003800000 */
[----:B------:R-:W4:Y:S02]  /*1e00*/  SYNCS.PHASECHK.TRANS64.TRYWAIT P1, [R3+URZ+0x36410], R12 ;  /* 0x0364100c030075a7 */ /* 0x000f24000802017f */
[----:B----4-:R-:W-:Y:S05]  /*1e10*/  @!P1 BRA `(.L_x_3141) ;  /* 0x0000009000689947 */ /* 0x010fea0003800000 */
.L_x_3140:
[----:B------:R-:W-:Y:S05]  /*1e20*/  WARPSYNC.ALL ;  /* 0x0000000000007948 */ /* 0x000fea0003800000 */
[----:B------:R-:W-:Y:S01]  /*1e30*/  R2UR UR6, R4 ;  /* 0x00000000040672ca */ /* 0x000fe200000e0000 */
[----:B------:R-:W-:Y:S01]  /*1e40*/  UIADD3 UR4, UR36, 0x1e000, URZ ;  /* 0x0001e00024047890 */ /* 0x000fe2000fffe03f */
[C---:B------:R-:W-:Y:S01]  /*1e50*/  R2UR UR7, R2.reuse ;  /* 0x00000000020772ca */ /* 0x040fe200000e0000 */
[----:B------:R-:W-:Y:S01]  /*1e60*/  WARPGROUP.ARRIVE ;  /* 0x00000000000079c5 */ /* 0x000fe20000000000 */
[----:B------:R-:W-:Y:S01]  /*1e70*/  UMOV UR13, 0x40000040 ;  /* 0x40000040000d7882 */ /* 0x000fe20000000000 */
[----:B------:R-:W-:Y:S01]  /*1e80*/  USHF.R.U32.HI UR5, URZ, 0x4, UR4 ;  /* 0x000000043f057899 */ /* 0x000fe20008011604 */
[----:B---34-:R-:W-:Y:S01]  /*1e90*/  IMAD R12, R2, 0x40, R6 ;  /* 0x00000040020c7824 */ /* 0x018fe200078e0206 */
        /* <DEDUP_REMOVED lines=92> */
[----:B-1----:R3:W1:Y:S01]  /*2460*/  LDS R13, [R14+0x30020] ;  /* 0x030020000e0d7984 */ /* 0x0026620000000800 */
[----:B------:R-:W-:Y:S05]  /*2470*/  @!P0 BRA `(.L_x_3142) ;  /* 0x0000000000048947 */ /* 0x000fea0003800000 */
[----:B------:R-:W-:Y:S01]  /*2480*/  BPT.TRAP 0x1 ;  /* 0x000000040000795c */ /* 0x000fe20000300000 */
.L_x_3142:
[----:B------:R-:W-:-:S04]  /*2490*/  SHF.L.U32 R15, R5, 0x1f, RZ ;  /* 0x0000001f050f7819 */ /* 0x000fc800000006ff */
[----:B------:R1:W1:Y:S01]  /*24a0*/  SYNCS.PHASECHK.TRANS64.TRYWAIT P1, [UR36+0x36430], R15 ;  /* 0x0364300fff0075a7 */ /* 0x0002620008020164 */
[----:B------:R-:W-:Y:S05]  /*24b0*/  @!P0 BRA `(.L_x_3143) ;  /* 0x0000000000048947 */ /* 0x000fea0003800000 */
[----:B------:R-:W-:Y:S01]  /*24c0*/  BPT.TRAP 0x1 ;  /* 0x000000040000795c */ /* 0x000fe20000300000 */
.L_x_3143:
[----:B-1----:R-:W-:Y:S05]  /*24d0*/  @P1 BRA `(.L_x_3144) ;  /* 0x0000000000081947 */ /* 0x002fea0003800000 */
[----:B------:R-:W1:Y:S02]  /*24e0*/  SYNCS.PHASECHK.TRANS64.TRYWAIT P1, [UR36+0x36430], R15 ;  /* 0x0364300fff0075a7 */ /* 0x000e640008020164 */
[----:B-1----:R-:W-:Y:S05]  /*24f0*/  @!P1 BRA `(.L_x_3145) ;  /* 0x0000008800c49947 */ /* 0x002fea0003800000 */
.L_x_3144:
[----:B------:R-:W-:Y:S01]  /*2500*/  UIADD3 UR5, UR36, 0x2a000, URZ ;  /* 0x0002a00024057890 */ /* 0x000fe2000fffe03f */
[----:B------:R-:W-:Y:S01]  /*2510*/  WARPGROUP.ARRIVE ;  /* 0x00000000000079c5 */ /* 0x000fe20000000000 */
[----:B------:R-:W-:Y:S01]  /*2520*/  UIADD3 UR4, UR4, 0x9000, URZ ;  /* 0x0000900004047890 */ /* 0x000fe2000fffe03f */
[----:B------:R-:W-:Y:S01]  /*2530*/  IMAD R15, R16, 0x40, R6 ;  /* 0x00000040100f7824 */ /* 0x000fe200078e0206 */
[----:B------:R-:W-:Y:S02]  /*2540*/  USHF.R.U32.HI UR6, URZ, 0x4, UR5 ;  /* 0x000000043f067899 */ /* 0x000fe40008011605 */
[----:B------:R-:W-:Y:S02]  /*2550*/  USHF.R.U32.HI UR4, URZ, 0x4, UR4 ;  /* 0x000000043f047899 */ /* 0x000fe40008011604 */
[----:B------:R-:W-:Y:S01]  /*2560*/  ULOP3.LUT UR7, UR6, 0x3fff, URZ, 0xc0, !UPT ;  /* 0x00003fff06077892 */ /* 0x000fe2000f8ec03f */
[----:B---3--:R-:W-:Y:S01]  /*2570*/  VIADDMNMX R14, R15, R8, R9, PT ;  /* 0x000000080f0e7246 */ /* 0x008fe20003800109 */
        /* <DEDUP_REMOVED lines=9> */
[----:B------:R-:W-:Y:S01]  /*2610*/  FSEL R137, R137, -INF , P6 ;  /* 0xff80000089897808 */ /* 0x000fe20003000000 */
[----:B------:R-:W-:Y:S01]  /*2620*/  UMOV UR10, UR6 ;  /* 0x00000006000a7c82 */ /* 0x000fe20008000000 */
[C---:B------:R-:W-:Y:S01]  /*2630*/  ISETP.GT.AND P5, PT, R14.reuse, 0x8, PT ;  /* 0x000000080e00780c */ /* 0x040fe20003fa4270 */
[----:B------:R-:W-:Y:S01]  /*2640*/  HGMMA.64x32x16.F32 R120, gdesc[UR8], RZ, !UPT, gsb0 ;  /* 0x00600000087879f0 */ /* 0x000fe2000c0008ff */
[----:B------:R-:W-:Y:S01]  /*2650*/  UIADD3 UR10, UR6, 0x2, URZ ;  /* 0x00000002060a7890 */ /* 0x000fe2000fffe03f */
[C---:B------:R-:W-:Y:S01]  /*2660*/  ISETP.GT.AND P4, PT, R14.reuse, 0x9, PT ;  /* 0x000000090e00780c */ /* 0x040fe20003f84270 */
[----:B------:R-:W-:Y:S01]  /*2670*/  UIADD3 UR8, UR4, 0x2, URZ ;  /* 0x0000000204087890 */ /* 0x000fe2000fffe03f */
[C---:B------:R-:W-:Y:S01]  /*2680*/  ISETP.GT.AND P3, PT, R14.reuse, 0x10, PT ;  /* 0x000000100e00780c */ /* 0x040fe20003f64270 */
[----:B------:R-:W-:Y:S01]  /*2690*/  UMOV UR11, 0x40000040 ;  /* 0x40000040000b7882 */ /* 0x000fe20000000000 */
[----:B------:R-:W-:Y:S01]  /*26a0*/  UMOV UR9, 0x40000040 ;  /* 0x4000004000097882 */ /* 0x000fe20000000000 */
[C---:B------:R-:W-:Y:S01]  /*26b0*/  ISETP.GT.AND P2, PT, R14.reuse, 0x11, PT ;  /* 0x000000110e00780c */ /* 0x040fe20003f44270 */
[--C-:B----4-:R-:W-:Y:S01]  /*26c0*/  FFMA.FTZ R20, R21, UR40, -R12.reuse ;  /* 0x0000002815147c23 */ /* 0x110fe2000801080c */
[C---:B------:R-:W-:Y:S01]  /*26d0*/  ISETP.GT.AND P1, PT, R14.reuse, 0x18, PT ;  /* 0x000000180e00780c */ /* 0x040fe20003f24270 */
[----:B------:R-:W-:Y:S01]  /*26e0*/  FFMA.FTZ R21, R137, UR40, -R12 ;  /* 0x0000002889157c23 */ /* 0x000fe2000801080c */
[----:B------:R-:W-:Y:S01]  /*26f0*/  ISETP.GT.AND P6, PT, R14, 0x19, PT ;  /* 0x000000190e00780c */ /* 0x000fe20003fc4270 */
[----:B------:R-:W-:Y:S01]  /*2700*/  UMOV UR7, 0x80000020 ;  /* 0x8000002000077882 */ /* 0x000fe20000000000 */
[----:B------:R-:W-:Y:S01]  /*2710*/  IADD3 R14, R8, 0x8, R15 ;  /* 0x00000008080e7810 */ /* 0x000fe20007ffe00f */
[----:B------:R-:W-:Y:S01]  /*2720*/  MUFU.EX2 R20, R20 ;  /* 0x0000001400147308 */ /* 0x000fe20000000800 */
[----:B------:R-:W-:-:S02]  /*2730*/  FSEL R15, R140, -INF , P5 ;  /* 0xff8000008c0f7808 */ /* 0x000fc40002800000 */
[----:B------:R-:W-:Y:S02]  /*2740*/  VIMNMX R14, R9, R14, PT ;  /* 0x0000000e090e7248 */ /* 0x000fe40003fe0100 */
[----:B------:R-:W-:Y:S01]  /*2750*/  FSEL R157, R148, -INF , P1 ;  /* 0xff800000949d7808 */ /* 0x000fe20000800000 */
[--C-:B------:R-:W-:Y:S01]  /*2760*/  FFMA.FTZ R22, R15, UR40, -R12.reuse ;  /* 0x000000280f167c23 */ /* 0x100fe2000801080c */
[----:B------:R-:W-:Y:S01]  /*2770*/  ISETP.GT.AND P1, PT, R14, RZ, PT ;  /* 0x000000ff0e00720c */ /* 0x000fe20003f24270 */
[----:B------:R-:W1:Y:S01]  /*2780*/  MUFU.EX2 R21, R21 ;  /* 0x0000001500157308 */ /* 0x000e620000000800 */
[----:B--2---:R-:W-:Y:S01]  /*2790*/  FSEL R23, R141, -INF , P4 ;  /* 0xff8000008d177808 */ /* 0x004fe20002000000 */
[--C-:B------:R-:W-:Y:S01]  /*27a0*/  FFMA.FTZ R157, R157, UR40, -R12.reuse ;  /* 0x000000289d9d7c23 */ /* 0x100fe2000801080c */
[----:B------:R-:W-:Y:S02]  /*27b0*/  FSEL R138, R138, -INF , P1 ;  /* 0xff8000008a8a7808 */ /* 0x000fe40000800000 */
[----:B------:R-:W-:Y:S01]  /*27c0*/  LEA R15, R6, UR36, 0x2 ;  /* 0x00000024060f7c11 */ /* 0x000fe2000f8e10ff */
[--C-:B------:R-:W-:Y:S01]  /*27d0*/  FFMA.FTZ R23, R23, UR40, -R12.reuse ;  /* 0x0000002817177c23 */ /* 0x100fe2000801080c */
[----:B------:R-:W-:Y:S01]  /*27e0*/  FSEL R141, R144, -INF , P3 ;  /* 0xff800000908d7808 */ /* 0x000fe20001800000 */
[----:B------:R-:W-:Y:S01]  /*27f0*/  FFMA.FTZ R136, R138, UR40, -R13 ;  /* 0x000000288a887c23 */ /* 0x000fe2000801080d */
[----:B------:R-:W-:Y:S01]  /*2800*/  ISETP.GT.AND P4, PT, R14, 0x1, PT ;  /* 0x000000010e00780c */ /* 0x000fe20003f84270 */
[----:B------:R-:W-:Y:S01]  /*2810*/  MUFU.EX2 R22, R22 ;  /* 0x0000001600167308 */ /* 0x000fe20000000800 */
[----:B------:R-:W-:Y:S01]  /*2820*/  FSEL R145, R145, -INF , P2 ;  /* 0xff80000091917808 */ /* 0x000fe20001000000 */
[----:B------:R-:W-:Y:S01]  /*2830*/  FFMA.FTZ R141, R141, UR40, -R12 ;  /* 0x000000288d8d7c23 */ /* 0x000fe2000801080c */
[----:B------:R-:W-:-:S02]  /*2840*/  FSEL R149, R149, -INF , P6 ;  /* 0xff80000095957808 */ /* 0x000fc40003000000 */
[C---:B------:R-:W-:Y:S01]  /*2850*/  ISETP.GT.AND P3, PT, R14.reuse, 0x8, PT ;  /* 0x000000080e00780c */ /* 0x040fe20003f64270 */
[--C-:B------:R-:W-:Y:S01]  /*2860*/  FFMA.FTZ R145, R145, UR40, -R12.reuse ;  /* 0x0000002891917c23 */ /* 0x100fe2000801080c */
[----:B------:R-:W-:Y:S01]  /*2870*/  ISETP.GT.AND P2, PT, R14, 0x9, PT ;  /* 0x000000090e00780c */ /* 0x000fe20003f44270 */
[----:B------:R-:W-:Y:S01]  /*2880*/  FFMA.FTZ R149, R149, UR40, -R12 ;  /* 0x0000002895957c23 */ /* 0x000fe2000801080c */
[----:B------:R-:W-:Y:S01]  /*2890*/  FSEL R138, R139, -INF , P4 ;  /* 0xff8000008b8a7808 */ /* 0x000fe20002000000 */
[----:B------:R-:W-:Y:S01]  /*28a0*/  MUFU.EX2 R23, R23 ;  /* 0x0000001700177308 */ /* 0x000fe20000000800 */
[----:B------:R-:W-:Y:S02]  /*28b0*/  FSEL R142, R142, -INF , P3 ;  /* 0xff8000008e8e7808 */ /* 0x000fe40001800000 */
[----:B------:R-:W-:Y:S01]  /*28c0*/  FSEL R12, R143, -INF , P2 ;  /* 0xff8000008f0c7808 */ /* 0x000fe20001000000 */
[--C-:B------:R-:W-:Y:S01]  /*28d0*/  FFMA.FTZ R139, R138, UR40, -R13.reuse ;  /* 0x000000288a8b7c23 */ /* 0x100fe2000801080d */
[----:B------:R-:W-:Y:S01]  /*28e0*/  ISETP.GT.AND P1, PT, R14, 0x10, PT ;  /* 0x000000100e00780c */ /* 0x000fe20003f24270 */
[----:B------:R-:W-:Y:S01]  /*28f0*/  FFMA.FTZ R138, R142, UR40, -R13 ;  /* 0x000000288e8a7c23 */ /* 0x000fe2000801080d */
[C---:B------:R-:W-:Y:S01]  /*2900*/  ISETP.GT.AND P4, PT, R14.reuse, 0x11, PT ;  /* 0x000000110e00780c */ /* 0x040fe20003f84270 */
[----:B------:R-:W-:Y:S01]  /*2910*/  MUFU.EX2 R136, R136 ;  /* 0x0000008800887308 */ /* 0x000fe20000000800 */
[----:B------:R-:W-:-:S02]  /*2920*/  ISETP.GT.AND P5, PT, R14, 0x18, PT ;  /* 0x000000180e00780c */ /* 0x000fc40003fa4270 */
[----:B------:R-:W-:Y:S01]  /*2930*/  ISETP.GT.AND P6, PT, R14, 0x19, PT ;  /* 0x000000190e00780c */ /* 0x000fe20003fc4270 */
[--C-:B------:R-:W-:Y:S01]  /*2940*/  FFMA.FTZ R14, R12, UR40, -R13.reuse ;  /* 0x000000280c0e7c23 */ /* 0x100fe2000801080d */
[----:B------:R-:W-:Y:S02]  /*2950*/  FSEL R12, R147, -INF , P4 ;  /* 0xff800000930c7808 */ /* 0x000fe40002000000 */
[----:B------:R-:W-:Y:S01]  /*2960*/  FSEL R142, R146, -INF , P1 ;  /* 0xff800000928e7808 */ /* 0x000fe20000800000 */
[----:B------:R-:W2:Y:S01]  /*2970*/  MUFU.EX2 R139, R139 ;  /* 0x0000008b008b7308 */ /* 0x000ea20000000800 */
[----:B------:R-:W-:Y:S01]  /*2980*/  FSEL R144, R150, -INF , P5 ;  /* 0xff80000096907808 */ /* 0x000fe20002800000 */
[----:B------:R-:W-:Y:S02]  /*2990*/  WARPGROUP.DEPBAR.LE gsb0, 0x0 ;  /* 0x00008000000079c5 */ /* 0x000fe40000010000 */
[----:B------:R-:W-:Y:S01]  /*29a0*/  WARPGROUP.ARRIVE ;  /* 0x00000000000079c5 */ /* 0x000fe20000000000 */
[----:B------:R-:W-:Y:S01]  /*29b0*/  FSEL R146, R151, -INF , P6 ;  /* 0xff80000097927808 */ /* 0x000fe20003000000 */
[--C-:B------:R-:W-:Y:S01]  /*29c0*/  FFMA.FTZ R142, R142, UR40, -R13.reuse ;  /* 0x000000288e8e7c23 */ /* 0x100fe2000801080d */
[--C-:B------:R-:W-:Y:S01]  /*29d0*/  FFMA.FTZ R143, R12, UR40, -R13.reuse ;  /* 0x000000280c8f7c23 */ /* 0x100fe2000801080d */
[----:B------:R-:W-:Y:S01]  /*29e0*/  MUFU.EX2 R138, R138 ;  /* 0x0000008a008a7308 */ /* 0x000fe20000000800 */
[--C-:B------:R-:W-:Y:S01]  /*29f0*/  FFMA.FTZ R144, R144, UR40, -R13.reuse ;  /* 0x0000002890907c23 */ /* 0x100fe2000801080d */
[----:B------:R-:W-:Y:S01]  /*2a00*/  HGMMA.64x32x16.F32 R120, gdesc[UR8], R120, gsb0 ;  /* 0x00600000087879f0 */ /* 0x000fe20008000878 */
[----:B------:R-:W-:Y:S01]  /*2a10*/  UIADD3 UR10, UR6, 0x4, URZ ;  /* 0x00000004060a7890 */ /* 0x000fe2000fffe03f */
[----:B------:R-:W-:Y:S01]  /*2a20*/  FFMA.FTZ R146, R146, UR40, -R13 ;  /* 0x0000002892927c23 */ /* 0x000fe2000801080d */
[----:B------:R-:W-:Y:S01]  /*2a30*/  UIADD3 UR8, UR4, 0x4, URZ ;  /* 0x0000000404087890 */ /* 0x000fe2000fffe03f */
[----:B-1----:R-:W-:Y:S01]  /*2a40*/  F2FP.F16.F32.PACK_AB R12, R21, R20 ;  /* 0x00000014150c723e */ /* 0x002fe200000000ff */
[----:B------:R-:W-:Y:S01]  /*2a50*/  UMOV UR11, 0x40000040 ;  /* 0x40000040000b7882 */ /* 0x000fe20000000000 */
[----:B------:R-:W-:Y:S01]  /*2a60*/  UMOV UR9, 0x40000040 ;  /* 0x4000004000097882 */ /* 0x000fe20000000000 */
[----:B------:R1:W3:Y:S01]  /*2a70*/  MUFU.EX2 R147, R14 ;  /* 0x0000000e00937308 */ /* 0x0002e20000000800 */
[----:B--2---:R-:W-:-:S07]  /*2a80*/  F2FP.F16.F32.PACK_AB R13, R139, R136 ;  /* 0x000000888b0d723e */ /* 0x004fce00000000ff */
[----:B------:R-:W-:Y:S01]  /*2a90*/  MUFU.EX2 R141, R141 ;  /* 0x0000008d008d7308 */ /* 0x000fe20000000800 */
[----:B-1----:R-:W-:-:S07]  /*2aa0*/  F2FP.F16.F32.PACK_AB R14, R23, R22 ;  /* 0x00000016170e723e */ /* 0x002fce00000000ff */
[----:B------:R-:W-:Y:S08]  /*2ab0*/  MUFU.EX2 R148, R145 ;  /* 0x0000009100947308 */ /* 0x000ff00000000800 */
[----:B------:R-:W-:Y:S08]  /*2ac0*/  MUFU.EX2 R157, R157 ;  /* 0x0000009d009d7308 */ /* 0x000ff00000000800 */
[----:B------:R-:W1:Y:S08]  /*2ad0*/  MUFU.EX2 R150, R149 ;  /* 0x0000009500967308 */ /* 0x000e700000000800 */
[----:B------:R-:W-:Y:S08]  /*2ae0*/  MUFU.EX2 R142, R142 ;  /* 0x0000008e008e7308 */ /* 0x000ff00000000800 */
[----:B------:R-:W2:Y:S01]  /*2af0*/  MUFU.EX2 R143, R143 ;  /* 0x0000008f008f7308 */ /* 0x000ea20000000800 */
[----:B------:R-:W-:-:S02]  /*2b00*/  WARPGROUP.DEPBAR.LE gsb0, 0x0 ;  /* 0x00008000000079c5 */ /* 0x000fc40000010000 */
[----:B------:R-:W-:-:S05]  /*2b10*/  WARPGROUP.ARRIVE ;  /* 0x00000000000079c5 */ /* 0x000fca0000000000 */
[----:B------:R-:W-:Y:S01]  /*2b20*/  MUFU.EX2 R144, R144 ;  /* 0x0000009000907308 */ /* 0x000fe20000000800 */
        /* <DEDUP_REMOVED lines=76> */
[----:B------:R-:W4:Y:S04]  /*2ff0*/  LDS R137, [R15+0x30200] ;  /* 0x030200000f897984 */ /* 0x000f280000000800 */
[----:B------:R3:W5:Y:S02]  /*3000*/  LDS R140, [R15+0x30220] ;  /* 0x030220000f8c7984 */ /* 0x0007640000000800 */
[----:B---3--:R-:W-:Y:S01]  /*3010*/  F2FP.F16.F32.PACK_AB R15, R147, R138 ;  /* 0x0000008a930f723e */ /* 0x008fe200000000ff */
[----:B------:R-:W-:Y:S06]  /*3020*/  BAR.SYNC.DEFER_BLOCKING 0x9, 0x180 ;  /* 0x0246000000007b1d */ /* 0x000fec0000010000 */
[----:B------:R3:W-:Y:S01]  /*3030*/  STSM.16.M88.4 [R11+0x30400], R12 ;  /* 0x0304000c0b007844 */ /* 0x0007e20000000200 */
[--C-:B----4-:R-:W-:Y:S01]  /*3040*/  FADD.FTZ R151, R120, -R137.reuse ;  /* 0x8000008978977221 */ /* 0x110fe20000010000 */
[--C-:B------:R-:W-:Y:S01]  /*3050*/  FADD.FTZ R120, R121, -R137.reuse ;  /* 0x8000008979787221 */ /* 0x100fe20000010000 */
[--C-:B------:R-:W-:Y:S01]  /*3060*/  FADD.FTZ R121, R124, -R137.reuse ;  /* 0x800000897c797221 */ /* 0x100fe20000010000 */
[--C-:B------:R-:W-:Y:S01]  /*3070*/  FADD.FTZ R124, R125, -R137.reuse ;  /* 0x800000897d7c7221 */ /* 0x100fe20000010000 */
[----:B------:R-:W-:Y:S01]  /*3080*/  FMUL.FTZ R151, R20, R151 ;  /* 0x0000009714977220 */ /* 0x000fe20000410000 */
[----:B------:R-:W-:Y:S01]  /*3090*/  FMUL.FTZ R20, R21, R120 ;  /* 0x0000007815147220 */ /* 0x000fe20000410000 */
[----:B------:R-:W-:Y:S01]  /*30a0*/  FMUL.FTZ R22, R22, R121 ;  /* 0x0000007916167220 */ /* 0x000fe20000410000 */
[--C-:B-----5:R-:W-:Y:S01]  /*30b0*/  FADD.FTZ R121, R122, -R140.reuse ;  /* 0x8000008c7a797221 */ /* 0x120fe20000010000 */
[--C-:B------:R-:W-:Y:S01]  /*30c0*/  FADD.FTZ R120, R127, -R140.reuse ;  /* 0x8000008c7f787221 */ /* 0x100fe20000010000 */
[----:B-1----:R-:W-:Y:S01]  /*30d0*/  F2FP.F16.F32.PACK_AB R122, R150, R157 ;  /* 0x0000009d967a723e */ /* 0x002fe200000000ff */
[--C-:B------:R-:W-:Y:S01]  /*30e0*/  FADD.FTZ R21, R134, -R140.reuse ;  /* 0x8000008c86157221 */ /* 0x100fe20000010000 */
[----:B------:R-:W-:Y:S01]  /*30f0*/  FMUL.FTZ R136, R136, R121 ;  /* 0x0000007988887220 */ /* 0x000fe20000410000 */
[----:B------:R-:W-:Y:S01]  /*3100*/  FMUL.FTZ R147, R147, R120 ;  /* 0x0000007893937220 */ /* 0x000fe20000410000 */
[----:B---3--:R-:W1:Y:S01]  /*3110*/  MUFU.EX2 R13, R146 ;  /* 0x00000092000d7308 */ /* 0x008e620000000800 */
[--C-:B------:R-:W-:Y:S01]  /*3120*/  FADD.FTZ R14, R123, -R140.reuse ;  /* 0x8000008c7b0e7221 */ /* 0x100fe20000010000 */
[--C-:B------:R-:W-:Y:S01]  /*3130*/  FADD.FTZ R123, R126, -R140.reuse ;  /* 0x8000008c7e7b7221 */ /* 0x100fe20000010000 */
[----:B------:R-:W-:Y:S01]  /*3140*/  F2FP.F16.F32.PACK_AB R120, R148, R141 ;  /* 0x0000008d9478723e */ /* 0x000fe200000000ff */
[--C-:B------:R-:W-:Y:S01]  /*3150*/  FADD.FTZ R15, R130, -R140.reuse ;  /* 0x8000008c820f7221 */ /* 0x100fe20000010000 */
[----:B--2---:R-:W-:Y:S01]  /*3160*/  F2FP.F16.F32.PACK_AB R121, R143, R142 ;  /* 0x0000008e8f79723e */ /* 0x004fe200000000ff */
[----:B------:R-:W-:Y:S01]  /*3170*/  FMUL.FTZ R138, R138, R123 ;  /* 0x0000007b8a8a7220 */ /* 0x000fe20000410000 */
[--C-:B------:R-:W-:Y:S01]  /*3180*/  FADD.FTZ R12, R131, -R140.reuse ;  /* 0x8000008c830c7221 */ /* 0x100fe20000010000 */
[--C-:B------:R-:W-:Y:S01]  /*3190*/  FADD.FTZ R128, R128, -R137.reuse ;  /* 0x8000008980807221 */ /* 0x100fe20000010000 */
[--C-:B------:R-:W-:Y:S01]  /*31a0*/  FADD.FTZ R129, R129, -R137.reuse ;  /* 0x8000008981817221 */ /* 0x100fe20000010000 */
[--C-:B------:R-:W-:Y:S01]  /*31b0*/  FADD.FTZ R132, R132, -R137.reuse ;  /* 0x8000008984847221 */ /* 0x100fe20000010000 */
[----:B------:R-:W-:Y:S01]  /*31c0*/  FADD.FTZ R133, R133, -R137 ;  /* 0x8000008985857221 */ /* 0x000fe20000010000 */
[----:B------:R-:W-:Y:S01]  /*31d0*/  FADD.FTZ R140, R135, -R140 ;  /* 0x8000008c878c7221 */ /* 0x000fe20000010000 */
[----:B------:R-:W-:Y:S01]  /*31e0*/  FMUL.FTZ R23, R23, R124 ;  /* 0x0000007c17177220 */ /* 0x000fe20000410000 */
[----:B------:R-:W-:Y:S01]  /*31f0*/  FMUL.FTZ R139, R139, R14 ;  /* 0x0000000e8b8b7220 */ /* 0x000fe20000410000 */
[----:B------:R-:W-:Y:S01]  /*3200*/  FMUL.FTZ R128, R141, R128 ;  /* 0x000000808d807220 */ /* 0x000fe20000410000 */
[----:B------:R-:W-:Y:S01]  /*3210*/  FMUL.FTZ R129, R148, R129 ;  /* 0x0000008194817220 */ /* 0x000fe20000410000 */
[----:B-1----:R-:W-:Y:S01]  /*3220*/  F2FP.F16.F32.PACK_AB R123, R13, R144 ;  /* 0x000000900d7b723e */ /* 0x002fe200000000ff */
[----:B------:R-:W-:Y:S01]  /*3230*/  FMUL.FTZ R132, R157, R132 ;  /* 0x000000849d847220 */ /* 0x000fe20000410000 */
[----:B------:R-:W-:Y:S01]  /*3240*/  FMUL.FTZ R133, R150, R133 ;  /* 0x0000008596857220 */ /* 0x000fe20000410000 */
[----:B------:R-:W-:Y:S01]  /*3250*/  FMUL.FTZ R142, R142, R15 ;  /* 0x0000000f8e8e7220 */ /* 0x000fe20000410000 */
[----:B------:R-:W-:Y:S01]  /*3260*/  FMUL.FTZ R143, R143, R12 ;  /* 0x0000000c8f8f7220 */ /* 0x000fe20000410000 */
[----:B------:R1:W-:Y:S01]  /*3270*/  STSM.16.M88.4 [R17], R120 ;  /* 0x0000007811007844 */ /* 0x0003e20000000200 */
[----:B------:R-:W-:Y:S01]  /*3280*/  FMUL.FTZ R144, R144, R21 ;  /* 0x0000001590907220 */ /* 0x000fe20000410000 */
[----:B------:R-:W-:Y:S01]  /*3290*/  FMUL.FTZ R125, R13, R140 ;  /* 0x0000008c0d7d7220 */ /* 0x000fe20000410000 */
[----:B------:R-:W-:Y:S01]  /*32a0*/  F2FP.F16.F32.PACK_AB R12, R20, R151 ;  /* 0x00000097140c723e */ /* 0x000fe200000000ff */
[----:B------:R-:W-:Y:S01]  /*32b0*/  @!PT LDS RZ, [RZ] ;  /* 0x00000000fffff984 */ /* 0x000fe20000000800 */
[----:B------:R-:W-:Y:S01]  /*32c0*/  @!PT LDS RZ, [RZ] ;  /* 0x00000000fffff984 */ /* 0x000fe20000000800 */
[----:B------:R-:W-:Y:S01]  /*32d0*/  @!PT LDS RZ, [RZ] ;  /* 0x00000000fffff984 */ /* 0x000fe20000000800 */
[----:B------:R-:W-:Y:S01]  /*32e0*/  @!PT LDS RZ, [RZ] ;  /* 0x00000000fffff984 */ /* 0x000fe20000000800 */
[----:B------:R2:W-:Y:S06]  /*32f0*/  MEMBAR.ALL.CTA ;  /* 0x0000000000007992 */ /* 0x0005ec0000008000 */
[----:B--2---:R-:W2:Y:S01]  /*3300*/  FENCE.VIEW.ASYNC.S ;  /* 0x00000000000073c6 */ /* 0x004ea20000000000 */
[----:B------:R-:W-:-:S02]  /*3310*/  F2FP.F16.F32.PACK_AB R14, R23, R22 ;  /* 0x00000016170e723e */ /* 0x000fc400000000ff */
[----:B------:R-:W-:Y:S02]  /*3320*/  F2FP.F16.F32.PACK_AB R13, R139, R136 ;  /* 0x000000888b0d723e */ /* 0x000fe400000000ff */
[----:B------:R-:W-:Y:S02]  /*3330*/  F2FP.F16.F32.PACK_AB R15, R147, R138 ;  /* 0x0000008a930f723e */ /* 0x000fe400000000ff */
[----:B------:R-:W-:Y:S02]  /*3340*/  F2FP.F16.F32.PACK_AB R20, R129, R128 ;  /* 0x000000808114723e */ /* 0x000fe400000000ff */
[----:B------:R-:W-:Y:S02]  /*3350*/  F2FP.F16.F32.PACK_AB R22, R133, R132 ;  /* 0x000000848516723e */ /* 0x000fe400000000ff */
        /* <DEDUP_REMOVED lines=85> */
.L_x_3146:
        /* <DEDUP_REMOVED lines=60> */
.L_x_3147:
        /* <DEDUP_REMOVED lines=62> */
.L_x_3130:
[----:B------:R-:W-:Y:S05]  /*4050*/  @P0 BRA `(.L_x_3149) ;  /* 0x0000001400e40947 */ /* 0x000fea0003800000 */
[----:B------:R-:W1:Y:S01]  /*4060*/  S2R R0, SR_TID.X ;  /* 0x0000000000007919 */ /* 0x000e620000002100 */
        /* <DEDUP_REMOVED lines=18> */
[----:B-1----:R-:W-:Y:S01]  /*4190*/  VIADD R0, R0, 0xffffff80 ;  /* 0xffffff8000007836 */ /* 0x002fe20000000000 */
        /* <DEDUP_REMOVED lines=11> */
[----:B---3--:R-:W-:-:S02]  /*4250*/  LEA.HI R3, R7, R0, RZ, 0x3 ;  /* 0x0000000007037211 */ /* 0x008fc400078f18ff */
        /* <DEDUP_REMOVED lines=21> */
[----:B------:R-:W3:Y:S01]  /*43b0*/  LDC.64 R4, c[0x0][0x870] ;  /* 0x00021c00ff047b82 */ /* 0x000ee20000000a00 */
        /* <DEDUP_REMOVED lines=18> */
[----:B---3--:R-:W-:Y:S01]  /*44e0*/  IMAD.WIDE R6, R19, 0x4, R4 ;  /* 0x0000000413067825 */ /* 0x008fe200078e0204 */
[----:B------:R-:W-:Y:S01]  /*44f0*/  F2FP.F16.F32.PACK_AB R49, R51, R50 ;  /* 0x000000323331723e */ /* 0x000fe200000000ff */
[----:B------:R-:W-:Y:S01]  /*4500*/  STSM.16.MT88.4 [R8+0x800], R32 ;  /* 0x0008002008007844 */ /* 0x000fe20000004200 */
[----:B------:R-:W-:Y:S01]  /*4510*/  F2FP.F16.F32.PACK_AB R56, R57, R56 ;  /* 0x000000383938723e */ /* 0x000fe200000000ff */
[----:B------:R-:W3:Y:S01]  /*4520*/  LDC.64 R4, c[0x0][0x878] ;  /* 0x00021e00ff047b82 */ /* 0x000ee20000000a00 */
[----:B------:R-:W-:Y:S01]  /*4530*/  F2FP.F16.F32.PACK_AB R50, R53, R52 ;  /* 0x000000343532723e */ /* 0x000fe200000000ff */
[----:B------:R4:W-:Y:S01]  /*4540*/  STSM.16.MT88.4 [R8+0x1000], R40 ;  /* 0x0010002808007844 */ /* 0x0009e20000004200 */
[----:B------:R-:W-:-:S02]  /*4550*/  F2FP.F16.F32.PACK_AB R51, R55, R54 ;  /* 0x000000363733723e */ /* 0x000fc400000000ff */
[----:B------:R-:W-:Y:S02]  /*4560*/  F2FP.F16.F32.PACK_AB R57, R59, R58 ;  /* 0x0000003a3b39723e */ /* 0x000fe400000000ff */
[----:B------:R-:W-:Y:S01]  /*4570*/  F2FP.F16.F32.PACK_AB R64, R65, R64 ;  /* 0x000000404140723e */ /* 0x000fe200000000ff */
[----:B------:R-:W-:Y:S01]  /*4580*/  STSM.16.MT88.4 [R8+0x1800], R48 ;  /* 0x0018003008007844 */ /* 0x000fe20000004200 */
[----:B------:R-:W-:Y:S02]  /*4590*/  F2FP.F16.F32.PACK_AB R58, R61, R60 ;  /* 0x0000003c3d3a723e */ /* 0x000fe400000000ff */
[----:B------:R-:W-:Y:S02]  /*45a0*/  F2FP.F16.F32.PACK_AB R59, R63, R62 ;  /* 0x0000003e3f3b723e */ /* 0x000fe400000000ff */
[----:B------:R-:W-:Y:S02]  /*45b0*/  F2FP.F16.F32.PACK_AB R65, R67, R66 ;  /* 0x000000424341723e */ /* 0x000fe400000000ff */
[----:B------:R-:W-:Y:S01]  /*45c0*/  F2FP.F16.F32.PACK_AB R66, R69, R68 ;  /* 0x000000444542723e */ /* 0x000fe200000000ff */
[----:B------:R-:W-:Y:S01]  /*45d0*/  STSM.16.MT88.4 [R8+0x2000], R56 ;  /* 0x0020003808007844 */ /* 0x000fe20000004200 */
[----:B------:R-:W-:-:S02]  /*45e0*/  F2FP.F16.F32.PACK_AB R67, R71, R70 ;  /* 0x000000464743723e */ /* 0x000fc400000000ff */
[----:B-1----:R-:W-:-:S03]  /*45f0*/  ISETP.NE.U32.AND P0, PT, R2, RZ, PT ;  /* 0x000000ff0200720c */ /* 0x002fc60003f05070 */
[----:B------:R1:W-:Y:S01]  /*4600*/  STSM.16.MT88.4 [R8+0x2800], R64 ;  /* 0x0028004008007844 */ /* 0x0003e20000004200 */
[----:B------:R-:W-:Y:S01]  /*4610*/  BAR.SYNC.DEFER_BLOCKING 0x1, 0x180 ;  /* 0x0046000000007b1d */ /* 0x000fe20000010000 */
[----:B------:R-:W-:-:S13]  /*4620*/  ISETP.NE.AND.EX P0, PT, R3, RZ, PT, P0 ;  /* 0x000000ff0300720c */ /* 0x000fda0003f05300 */
[----:B------:R-:W2:Y:S01]  /*4630*/  @P0 LDG.E R3, desc[UR38][R6.64] ;  /* 0x0000002606030981 */ /* 0x000ea2000c1e1900 */
[----:B---3--:R-:W-:Y:S01]  /*4640*/  ISETP.NE.U32.AND P1, PT, R4, RZ, PT ;  /* 0x000000ff0400720c */ /* 0x008fe20003f25070 */
[----:B------:R-:W-:Y:S01]  /*4650*/  IMAD.HI R10, R0, 0x2aaaaaab, RZ ;  /* 0x2aaaaaab000a7827 */ /* 0x000fe200078e02ff */
[----:B------:R-:W3:Y:S02]  /*4660*/  LDC R9, c[0x0][0x808] ;  /* 0x00020200ff097b82 */ /* 0x000ee40000000800 */
[----:B------:R-:W-:Y:S02]  /*4670*/  ISETP.NE.AND.EX P1, PT, R5, RZ, PT, P1 ;  /* 0x000000ff0500720c */ /* 0x000fe40003f25310 */
[----:B------:R-:W-:-:S04]  /*4680*/  SHF.R.U32.HI R11, RZ, 0x1f, R10 ;  /* 0x0000001fff0b7819 */ /* 0x000fc8000001160a */
[----:B----4-:R-:W-:-:S07]  /*4690*/  LEA.HI.SX32 R43, R10, R11, 0x1e ;  /* 0x0000000b0a2b7211 */ /* 0x010fce00078ff2ff */
[----:B------:R-:W4:Y:S01]  /*46a0*/  @P1 LDC.64 R4, c[0x0][0x878] ;  /* 0x00021e00ff041b82 */ /* 0x000f220000000a00 */
[C---:B------:R-:W-:Y:S02]  /*46b0*/  IMAD R0, R43.reuse, -0x18, R0 ;  /* 0xffffffe82b007824 */ /* 0x040fe400078e0200 */
[----:B-1----:R-:W-:-:S03]  /*46c0*/  IMAD.SHL.U32 R8, R43, 0x40, RZ ;  /* 0x000000402b087824 */ /* 0x002fc600078e00ff */
[----:B------:R-:W-:Y:S01]  /*46d0*/  SHF.R.S32.HI R13, RZ, 0x1f, R0 ;  /* 0x0000001fff0d7819 */ /* 0x000fe20000011400 */
[----:B------:R-:W-:-:S03]  /*46e0*/  IMAD.SHL.U32 R2, R0, 0x8, RZ ;  /* 0x0000000800027824 */ /* 0x000fc600078e00ff */
[----:B------:R-:W-:Y:S02]  /*46f0*/  LEA.HI R12, R13, R0, RZ, 0x3 ;  /* 0x000000000d0c7211 */ /* 0x000fe400078f18ff */
[----:B------:R-:W-:Y:S02]  /*4700*/  LOP3.LUT R13, R8, 0x1c0, RZ, 0xc0, !PT ;  /* 0x000001c0080d7812 */ /* 0x000fe400078ec0ff */
[----:B------:R-:W-:Y:S02]  /*4710*/  LEA.HI R11, R10, R11, RZ, 0x1b ;  /* 0x0000000b0a0b7211 */ /* 0x000fe400078fd8ff */
[----:B------:R-:W-:Y:S02]  /*4720*/  LOP3.LUT R0, R13, 0x38, R2, 0xf8, !PT ;  /* 0x000000380d007812 */ /* 0x000fe400078ef802 */
[----:B------:R-:W-:Y:S02]  /*4730*/  SHF.R.S32.HI R12, RZ, 0x3, R12 ;  /* 0x00000003ff0c7819 */ /* 0x000fe4000001140c */
[----:B------:R-:W-:Y:S01]  /*4740*/  SHF.R.U32.HI R13, RZ, 0x3, R13 ;  /* 0x00000003ff0d7819 */ /* 0x000fe2000001160d */
[----:B----4-:R-:W-:-:S03]  /*4750*/  @P1 IMAD.WIDE R4, R19, 0x4, R4 ;  /* 0x0000000413041825 */ /* 0x010fc600078e0204 */
[----:B------:R-:W-:Y:S01]  /*4760*/  LOP3.LUT R0, R0, R13, RZ, 0x3c, !PT ;  /* 0x0000000d00007212 */ /* 0x000fe200078e3cff */
[----:B------:R-:W-:Y:S01]  /*4770*/  IMAD R11, R12, 0xc, R11 ;  /* 0x0000000c0c0b7824 */ /* 0x000fe200078e020b */
[----:B---3--:R2:W5:Y:S01]  /*4780*/  @P1 LDG.E R9, desc[UR38][R4.64] ;  /* 0x0000002604091981 */ /* 0x008562000c1e1900 */
[----:B------:R-:W-:Y:S02]  /*4790*/  CS2R R16, SRZ ;  /* 0x0000000000107805 */ /* 0x000fe4000001ff00 */
[----:B------:R-:W-:Y:S01]  /*47a0*/  IMAD.U32 R0, R11, 0x200, R0 ;  /* 0x000002000b007824 */ /* 0x000fe200078e0000 */
[----:B--2---:R-:W-:Y:S01]  /*47b0*/  @P0 SHF.R.S32.HI R4, RZ, 0x1f, R3 ;  /* 0x0000001fff040819 */ /* 0x004fe20000011403 */
[----:B------:R-:W-:Y:S06]  /*47c0*/  @P1 BRA `(.L_x_3150) ;  /* 0x0000000000101947 */ /* 0x000fec0003800000 */
[----:B------:R-:W-:Y:S05]  /*47d0*/  @!P0 BRA `(.L_x_3150) ;  /* 0x00000000000c8947 */ /* 0x000fea0003800000 */
[----:B------:R-:W2:Y:S04]  /*47e0*/  LDG.E R8, desc[UR38][R6.64] ;  /* 0x0000002606087981 */ /* 0x000ea8000c1e1900 */
[----:B-----5:R-:W2:Y:S02]  /*47f0*/  LDG.E R9, desc[UR38][R6.64+0x4] ;  /* 0x0000042606097981 */ /* 0x020ea4000c1e1900 */
[----:B--2---:R-:W-:-:S07]  /*4800*/  IMAD.IADD R9, R9, 0x1, -R8 ;  /* 0x0000000109097824 */ /* 0x004fce00078e0a08 */
.L_x_3150:
[----:B------:R-:W-:Y:S01]  /*4810*/  LEA R0, R0, UR4, 0x1 ;  /* 0x0000000400007c11 */ /* 0x000fe2000f8e08ff */
[----:B------:R-:W-:Y:S01]  /*4820*/  @P0 IMAD.MOV.U32 R16, RZ, RZ, R3 ;  /* 0x000000ffff100224 */ /* 0x000fe200078e0003 */
[----:B------:R-:W-:Y:S01]  /*4830*/  ULDC.64 UR4, c[0x0][0x850] ;  /* 0x0002140000047ab9 */ /* 0x000fe20000000a00 */
[----:B------:R-:W-:Y:S01]  /*4840*/  @P0 IMAD.MOV.U32 R17, RZ, RZ, R4 ;  /* 0x000000ffff110224 */ /* 0x000fe200078e0004 */
[----:B------:R-:W-:Y:S01]  /*4850*/  SHF.R.S32.HI R35, RZ, 0x1f, R19 ;  /* 0x0000001fff237819 */ /* 0x000fe20000011413 */
[----:B-----5:R-:W-:Y:S01]  /*4860*/  IMAD R3, R152, -0x60, R9 ;  /* 0xffffffa098037824 */ /* 0x020fe200078e0209 */
[----:B------:R1:W2:Y:S01]  /*4870*/  LDS.128 R28, [R0+0x9800] ;  /* 0x00980000001c7984 */ /* 0x0002a20000000c00 */
[----:B------:R-:W-:Y:S01]  /*4880*/  VIADD R18, R43, 0x10 ;  /* 0x000000102b127836 */ /* 0x000fe20000000000 */
[----:B------:R-:W-:Y:S01]  /*4890*/  ULDC UR6, c[0x0][0x83c] ;  /* 0x00020f0000067ab9 */ /* 0x000fe20000000800 */
[----:B------:R-:W-:Y:S01]  /*48a0*/  IMAD R36, R155, UR4, RZ ;  /* 0x000000049b247c24 */ /* 0x000fe2000f8e02ff */
[----:B------:R1:W3:Y:S01]  /*48b0*/  LDS.128 R24, [R0+0x800] ;  /* 0x0008000000187984 */ /* 0x0002e20000000c00 */
[----:B------:R-:W-:Y:S01]  /*48c0*/  VIMNMX R44, R3, 0x60, PT ;  /* 0x00000060032c7848 */ /* 0x000fe20003fe0100 */
[----:B------:R-:W-:Y:S01]  /*48d0*/  VIADD R3, R43, 0x20 ;  /* 0x000000202b037836 */ /* 0x000fe20000000000 */
[----:B------:R-:W-:Y:S01]  /*48e0*/  SEL R42, R35, RZ, !P0 ;  /* 0x000000ff232a7207 */ /* 0x000fe20004000000 */
[----:B------:R1:W4:Y:S01]  /*48f0*/  LDS.128 R20, [R0+0x1000] ;  /* 0x0010000000147984 */ /* 0x0003220000000c00 */
[-C--:B------:R-:W-:Y:S01]  /*4900*/  ISETP.GE.AND P3, PT, R43, R44.reuse, PT ;  /* 0x0000002c2b00720c */ /* 0x080fe20003f66270 */
[----:B------:R-:W-:Y:S01]  /*4910*/  IMAD R37, R153, UR5, R36 ;  /* 0x0000000599257c24 */ /* 0x000fe2000f8e0224 */
[-C--:B------:R-:W-:Y:S01]  /*4920*/  ISETP.GE.AND P5, PT, R3, R44.reuse, PT ;  /* 0x0000002c0300720c */ /* 0x080fe20003fa6270 */
[----:B------:R1:W1:Y:S01]  /*4930*/  LDS.128 R12, [R0+0x1800] ;  /* 0x00180000000c7984 */ /* 0x0002620000000c00 */
[--C-:B------:R-:W-:Y:S01]  /*4940*/  SHF.R.S32.HI R3, RZ, 0x1f, R2.reuse ;  /* 0x0000001fff037819 */ /* 0x100fe20000011402 */
[C---:B------:R-:W-:Y:S01]  /*4950*/  VIADD R34, R43.reuse, 0x40 ;  /* 0x000000402b227836 */ /* 0x040fe20000000000 */
[----:B------:R-:W-:Y:S01]  /*4960*/  ISETP.GE.AND P4, PT, R18, R44, PT ;  /* 0x0000002c1200720c */ /* 0x000fe20003f86270 */
[----:B------:R1:W1:Y:S01]  /*4970*/  LDS.128 R8, [R0+0x2000] ;  /* 0x0020000000087984 */ /* 0x0002620000000c00 */
[----:B------:R-:W-:Y:S01]  /*4980*/  ISETP.GE.OR P6, PT, R2, UR6, P3 ;  /* 0x0000000602007c0c */ /* 0x000fe20009fc6670 */
[C---:B------:R-:W-:Y:S01]  /*4990*/  VIADD R18, R43.reuse, 0x30 ;  /* 0x000000302b127836 */ /* 0x040fe20000000000 */
[----:B------:R-:W-:Y:S01]  /*49a0*/  IADD3 R16, P1, R43, R16, RZ ;  /* 0x000000102b107210 */ /* 0x000fe20007f3e0ff */
[----:B------:R1:W1:Y:S01]  /*49b0*/  LDS.128 R4, [R0+0x2800] ;  /* 0x0028000000047984 */ /* 0x0002620000000c00 */
[----:B------:R-:W-:Y:S01]  /*49c0*/  IMAD.WIDE.U32 R32, R153, UR4, R2 ;  /* 0x0000000499207c25 */ /* 0x000fe2000f8e0002 */
[----:B------:R-:W-:Y:S01]  /*49d0*/  ULDC.64 UR4, c[0x0][0x858] ;  /* 0x0002160000047ab9 */ /* 0x000fe20000000a00 */
[-C--:B------:R-:W-:Y:S01]  /*49e0*/  ISETP.GE.AND P2, PT, R18, R44.reuse, PT ;  /* 0x0000002c1200720c */ /* 0x080fe20003f46270 */
[----:B------:R-:W-:Y:S01]  /*49f0*/  BSSY B0, `(.L_x_3151) ;  /* 0x0000017000007945 */ /* 0x000fe20003800000 */
        /* <DEDUP_REMOVED lines=22> */
.L_x_3152:
[----:B------:R-:W-:Y:S05]  /*4b60*/  BSYNC B0 ;  /* 0x0000000000007941 */ /* 0x000fea0003800000 */
.L_x_3151:
        /* <DEDUP_REMOVED lines=15> */
.L_x_3154:
[----:B------:R-:W-:Y:S05]  /*4c60*/  BSYNC B0 ;  /* 0x0000000000007941 */ /* 0x000fea0003800000 */
.L_x_3153:
        /* <DEDUP_REMOVED lines=18> */
.L_x_3156:
[----:B------:R-:W-:Y:S05]  /*4d90*/  BSYNC B0 ;  /* 0x0000000000007941 */ /* 0x000fea0003800000 */
.L_x_3155:
        /* <DEDUP_REMOVED lines=17> */
.L_x_3158:
[----:B------:R-:W-:Y:S05]  /*4eb0*/  BSYNC B0 ;  /* 0x0000000000007941 */ /* 0x000fea0003800000 */
.L_x_3157:
        /* <DEDUP_REMOVED lines=18> */
.L_x_3160:
[----:B------:R-:W-:Y:S05]  /*4fe0*/  BSYNC B0 ;  /* 0x0000000000007941 */ /* 0x000fea0003800000 */
.L_x_3159:
[----:B-1----:R1:W1:Y:S01]  /*4ff0*/  LDS.128 R28, [R0+0xb800] ;  /* 0x00b80000001c7984 */ /* 0x0022620000000c00 */
[----:B------:R-:W-:Y:S01]  /*5000*/  ISETP.GE.OR P6, PT, R2, UR6, P0 ;  /* 0x0000000602007c0c */ /* 0x000fe200087c6670 */
[----:B------:R-:W-:-:S12]  /*5010*/  BSSY B0, `(.L_x_3161) ;  /* 0x000000f000007945 */ /* 0x000fd80003800000 */
        /* <DEDUP_REMOVED lines=14> */
.L_x_3162:
[----:B------:R-:W-:Y:S05]  /*5100*/  BSYNC B0 ;  /* 0x0000000000007941 */ /* 0x000fea0003800000 */
.L_x_3161:
[----:B------:R-:W-:Y:S01]  /*5110*/  ULDC.64 UR4, c[0x0][0x820] ;  /* 0x0002080000047ab9 */ /* 0x000fe20000000a00 */
[----:B------:R-:W-:Y:S01]  /*5120*/  ULDC UR6, c[0x0][0x80c] ;  /* 0x0002030000067ab9 */ /* 0x000fe20000000800 */
[----:B-1----:R-:W-:Y:S01]  /*5130*/  IMAD R28, R155, UR4, RZ ;  /* 0x000000049b1c7c24 */ /* 0x002fe2000f8e02ff */
[C---:B------:R-:W-:Y:S01]  /*5140*/  ISETP.GE.OR P3, PT, R2.reuse, UR6, P3 ;  /* 0x0000000602007c0c */ /* 0x040fe20009f66670 */
[C---:B------:R-:W-:Y:S01]  /*5150*/  IMAD.WIDE.U32 R18, R153.reuse, UR4, R2 ;  /* 0x0000000499127c25 */ /* 0x040fe2000f8e0002 */
[----:B------:R-:W-:Y:S01]  /*5160*/  BSSY B0, `(.L_x_3163) ;  /* 0x0000019000007945 */ /* 0x000fe20003800000 */
[----:B------:R-:W-:Y:S02]  /*5170*/  ISETP.GE.OR P4, PT, R2, UR6, P4 ;  /* 0x0000000602007c0c */ /* 0x000fe4000a786670 */
[----:B------:R-:W-:Y:S01]  /*5180*/  IMAD R153, R153, UR5, R28 ;  /* 0x0000000599997c24 */ /* 0x000fe2000f8e021c */
[----:B------:R-:W-:Y:S01]  /*5190*/  ULDC.64 UR4, c[0x0][0x828] ;  /* 0x00020a0000047ab9 */ /* 0x000fe20000000a00 */
[----:B------:R1:W1:Y:S01]  /*51a0*/  LDS.128 R28, [R0] ;  /* 0x00000000001c7984 */ /* 0x0002620000000c00 */
[----:B------:R-:W-:Y:S01]  /*51b0*/  IMAD R3, R42, UR4, RZ ;  /* 0x000000042a037c24 */ /* 0x000fe2000f8e02ff */
[C---:B------:R-:W-:Y:S01]  /*51c0*/  ISETP.GE.OR P5, PT, R2.reuse, UR6, P5 ;  /* 0x0000000602007c0c */ /* 0x040fe2000afa6670 */
[----:B------:R-:W-:Y:S01]  /*51d0*/  IMAD.IADD R19, R19, 0x1, R153 ;  /* 0x0000000113137824 */ /* 0x000fe200078e0299 */
[C---:B------:R-:W-:Y:S01]  /*51e0*/  ISETP.GE.OR P2, PT, R2.reuse, UR6, P2 ;  /* 0x0000000602007c0c */ /* 0x040fe20009746670 */
[C---:B------:R-:W-:Y:S01]  /*51f0*/  IMAD R3, R45.reuse, UR5, R3 ;  /* 0x000000052d037c24 */ /* 0x040fe2000f8e0203 */
[C---:B------:R-:W-:Y:S01]  /*5200*/  ISETP.GE.OR P1, PT, R2.reuse, UR6, P1 ;  /* 0x0000000602007c0c */ /* 0x040fe20008f26670 */
[----:B------:R-:W-:Y:S01]  /*5210*/  IMAD.WIDE.U32 R34, R45, UR4, R18 ;  /* 0x000000042d227c25 */ /* 0x000fe2000f8e0012 */
[----:B------:R-:W-:-:S03]  /*5220*/  ISETP.GE.OR P0, PT, R2, UR6, P0 ;  /* 0x0000000602007c0c */ /* 0x000fc60008706670 */
[----:B------:R-:W-:Y:S01]  /*5230*/  IMAD.IADD R19, R35, 0x1, R3 ;  /* 0x0000000123137824 */ /* 0x000fe200078e0203 */
[----:B------:R-:W-:Y:S09]  /*5240*/  @P3 BRA `(.L_x_3164) ;  /* 0x0000000000283947 */ /* 0x000ff20003800000 */
        /* <DEDUP_REMOVED lines=10> */
.L_x_3164:
[----:B------:R-:W-:Y:S05]  /*52f0*/  BSYNC B0 ;  /* 0x0000000000007941 */ /* 0x000fea0003800000 */
.L_x_3163:
        /* <DEDUP_REMOVED lines=15> */
.L_x_3166:
[----:B------:R-:W-:Y:S05]  /*53f0*/  BSYNC B0 ;  /* 0x0000000000007941 */ /* 0x000fea0003800000 */
.L_x_3165:
        /* <DEDUP_REMOVED lines=15> */
.L_x_3168:
[----:B------:R-:W-:Y:S05]  /*54f0*/  BSYNC B0 ;  /* 0x0000000000007941 */ /* 0x000fea0003800000 */
.L_x_3167:
[----:B------:R-:W-:Y:S04]  /*5500*/  BSSY B0, `(.L_x_3169) ;  /* 0x000000f000007945 */ /* 0x000fe80003800000 */
[----:B------:R-:W-:Y:S05]  /*5510*/  @P2 BRA `(.L_x_3170) ;  /* 0x0000000000342947 */ /* 0x000fea0003800000 */
[----:B-1--4-:R-:W-:Y:S01]  /*5520*/  IADD3 R21, P2, R16, 0x30, RZ ;  /* 0x0000003010157810 */ /* 0x012fe20007f5e0ff */
        /* <DEDUP_REMOVED lines=12> */
.L_x_3170:
[----:B------:R-:W-:Y:S05]  /*55f0*/  BSYNC B0 ;  /* 0x0000000000007941 */ /* 0x000fea0003800000 */
.L_x_3169:
        /* <DEDUP_REMOVED lines=15> */
.L_x_3172:
[----:B------:R-:W-:Y:S05]  /*56f0*/  BSYNC B0 ;  /* 0x0000000000007941 */ /* 0x000fea0003800000 */
.L_x_3171:
        /* <DEDUP_REMOVED lines=15> */
.L_x_3149:
[----:B---3--:R-:W1:Y:S08]  /*57f0*/  LDC.64 R2, c[0x0][0x870] ;  /* 0x00021c00ff027b82 */ /* 0x008e700000000a00 */
[----:B------:R-:W3:Y:S01]  /*5800*/  LDC.64 R4, c[0x0][0x870] ;  /* 0x00021c00ff047b82 */ /* 0x000ee20000000a00 */
[----:B-1----:R-:W-:-:S07]  /*5810*/  IMAD.WIDE R6, R19, 0x4, R2 ;  /* 0x0000000413067825 */ /* 0x002fce00078e0202 */
[----:B------:R-:W1:Y:S01]  /*5820*/  LDC.64 R2, c[0x0][0x878] ;  /* 0x00021e00ff027b82 */ /* 0x000e620000000a00 */
[----:B---3--:R-:W-:-:S07]  /*5830*/  ISETP.NE.U32.AND P0, PT, R4, RZ, PT ;  /* 0x000000ff0400720c */ /* 0x008fce0003f05070 */
[----:B------:R-:W3:Y:S01]  /*5840*/  LDC R11, c[0x0][0x808] ;  /* 0x00020200ff0b7b82 */ /* 0x000ee20000000800 */
[----:B------:R-:W-:-:S13]  /*5850*/  ISETP.NE.AND.EX P0, PT, R5, RZ, PT, P0 ;  /* 0x000000ff0500720c */ /* 0x000fda0003f05300 */
[----:B------:R-:W4:Y:S01]  /*5860*/  @P0 LDG.E R5, desc[UR38][R6.64] ;  /* 0x0000002606050981 */ /* 0x000f22000c1e1900 */
[----:B-1----:R-:W-:-:S04]  /*5870*/  ISETP.NE.U32.AND P1, PT, R2, RZ, PT ;  /* 0x000000ff0200720c */ /* 0x002fc80003f25070 */
[----:B------:R-:W-:-:S13]  /*5880*/  ISETP.NE.AND.EX P1, PT, R3, RZ, PT, P1 ;  /* 0x000000ff0300720c */ /* 0x000fda0003f25310 */
[----:B------:R-:W1:Y:S02]  /*5890*/  @P1 LDC.64 R2, c[0x0][0x878] ;  /* 0x00021e00ff021b82 */ /* 0x000e640000000a00 */
[----:B-1----:R-:W-:-:S05]  /*58a0*/  @P1 IMAD.WIDE R8, R19, 0x4, R2 ;  /* 0x0000000413081825 */ /* 0x002fca00078e0202 */
[----:B---3--:R1:W5:Y:S01]  /*58b0*/  @P1 LDG.E R11, desc[UR38][R8.64] ;  /* 0x00000026080b1981 */ /* 0x008362000c1e1900 */
[----:B------:R-:W-:Y:S01]  /*58c0*/  CS2R R2, SRZ ;  /* 0x0000000000027805 */ /* 0x000fe2000001ff00 */
[----:B------:R-:W3:Y:S02]  /*58d0*/  S2R R0, SR_TID.X ;  /* 0x0000000000007919 */ /* 0x000ee40000002100 */
[----:B---3--:R-:W-:-:S04]  /*58e0*/  VIADD R0, R0, 0xffffff80 ;  /* 0xffffff8000007836 */ /* 0x008fc80000000000 */
[----:B------:R-:W-:-:S05]  /*58f0*/  IMAD.HI R4, R0, 0x2aaaaaab, RZ ;  /* 0x2aaaaaab00047827 */ /* 0x000fca00078e02ff */
[----:B------:R-:W-:-:S04]  /*5900*/  SHF.R.U32.HI R13, RZ, 0x1f, R4 ;  /* 0x0000001fff0d7819 */ /* 0x000fc80000011604 */
[----:B------:R-:W-:-:S05]  /*5910*/  LEA.HI.SX32 R15, R4, R13, 0x1e ;  /* 0x0000000d040f7211 */ /* 0x000fca00078ff2ff */
[----:B------:R-:W-:Y:S02]  /*5920*/  IMAD R10, R15, -0x18, R0 ;  /* 0xffffffe80f0a7824 */ /* 0x000fe400078e0200 */
[--C-:B----4-:R-:W-:Y:S01]  /*5930*/  @P0 IMAD.MOV.U32 R2, RZ, RZ, R5.reuse ;  /* 0x000000ffff020224 */ /* 0x110fe200078e0005 */
[----:B------:R-:W-:-:S04]  /*5940*/  @P0 SHF.R.S32.HI R3, RZ, 0x1f, R5 ;  /* 0x0000001fff030819 */ /* 0x000fc80000011405 */
[----:B------:R-:W-:Y:S01]  /*5950*/  IADD3 R4, P2, R15, R2, RZ ;  /* 0x000000020f047210 */ /* 0x000fe20007f5e0ff */
[----:B-1----:R-:W-:-:S12]  /*5960*/  @P1 BRA `(.L_x_3173) ;  /* 0x0000000000101947 */ /* 0x002fd80003800000 */
[----:B------:R-:W-:Y:S05]  /*5970*/  @!P0 BRA `(.L_x_3173) ;  /* 0x00000000000c8947 */ /* 0x000fea0003800000 */
[----:B------:R-:W3:Y:S04]  /*5980*/  LDG.E R0, desc[UR38][R6.64] ;  /* 0x0000002606007981 */ /* 0x000ee8000c1e1900 */
[----:B-----5:R-:W3:Y:S02]  /*5990*/  LDG.E R11, desc[UR38][R6.64+0x4] ;  /* 0x00000426060b7981 */ /* 0x020ee4000c1e1900 */
[----:B---3--:R-:W-:-:S07]  /*59a0*/  IMAD.IADD R11, R11, 0x1, -R0 ;  /* 0x000000010b0b7824 */ /* 0x008fce00078e0a00 */
.L_x_3173:
[----:B-----5:R-:W-:Y:S01]  /*59b0*/  IMAD R12, R152, -0x60, R11 ;  /* 0xffffffa0980c7824 */ /* 0x020fe200078e020b */
[----:B------:R-:W-:Y:S01]  /*59c0*/  ULDC.64 UR4, c[0x0][0x820] ;  /* 0x0002080000047ab9 */ /* 0x000fe20000000a00 */
[C---:B------:R-:W-:Y:S01]  /*59d0*/  VIADD R7, R15.reuse, 0x10 ;  /* 0x000000100f077836 */ /* 0x040fe20000000000 */
[----:B------:R-:W-:Y:S01]  /*59e0*/  ULDC UR6, c[0x0][0x80c] ;  /* 0x0002030000067ab9 */ /* 0x000fe20000000800 */
        /* <DEDUP_REMOVED lines=8> */
[C---:B------:R-:W-:Y:S01]  /*5a70*/  VIADD R13, R15.reuse, 0x40 ;  /* 0x000000400f0d7836 */ /* 0x040fe20000000000 */
[----:B------:R-:W-:Y:S01]  /*5a80*/  ISETP.GE.OR P6, PT, R10, UR6, P3 ;  /* 0x000000060a007c0c */ /* 0x000fe20009fc6670 */
[----:B------:R-:W-:Y:S01]  /*5a90*/  BSSY B0, `(.L_x_3174) ;  /* 0x000001c000007945 */ /* 0x000fe20003800000 */
[----:B------:R-:W-:Y:S01]  /*5aa0*/  LEA.HI.X.SX32 R5, R15, R3, 0x1, P2 ;  /* 0x000000030f057211 */ /* 0x000fe200010f0eff */
[----:B------:R-:W-:Y:S01]  /*5ab0*/  IMAD.WIDE.U32 R2, R153, UR4, R10 ;  /* 0x0000000499027c25 */ /* 0x000fe2000f8e000a */
[----:B------:R-:W-:Y:S01]  /*5ac0*/  SEL R14, R0, RZ, !P0 ;  /* 0x000000ff000e7207 */ /* 0x000fe20004000000 */
[----:B------:R-:W-:Y:S01]  /*5ad0*/  ULDC.64 UR4, c[0x0][0x828] ;  /* 0x00020a0000047ab9 */ /* 0x000fe20000000a00 */
[-C--:B------:R-:W-:Y:S01]  /*5ae0*/  ISETP.GE.AND P5, PT, R9, R12.reuse, PT ;  /* 0x0000000c0900720c */ /* 0x080fe20003fa6270 */
[----:B------:R-:W-:Y:S01]  /*5af0*/  VIADD R9, R15, 0x30 ;  /* 0x000000300f097836 */ /* 0x000fe20000000000 */
[----:B------:R-:W-:Y:S01]  /*5b00*/  SEL R19, R19, RZ, !P0 ;  /* 0x000000ff13137207 */ /* 0x000fe20004000000 */
[----:B------:R-:W-:Y:S01]  /*5b10*/  IMAD.IADD R3, R3, 0x1, R7 ;  /* 0x0000000103037824 */ /* 0x000fe200078e0207 */
[-C--:B------:R-:W-:Y:S01]  /*5b20*/  ISETP.GE.AND P1, PT, R13, R12.reuse, PT ;  /* 0x0000000c0d00720c */ /* 0x080fe20003f26270 */
        /* <DEDUP_REMOVED lines=18> */
.L_x_3175:
[----:B------:R-:W-:Y:S05]  /*5c50*/  BSYNC B0 ;  /* 0x0000000000007941 */ /* 0x000fea0003800000 */
.L_x_3174:
        /* <DEDUP_REMOVED lines=12> */
[----:B-1----:R-:W-:Y:S01]  /*5d20*/  LEA R16, P0, R4, UR4, 0x1 ;  /* 0x0000000404107c11 */ /* 0x002fe2000f8008ff */
[----:B------:R-:W-:-:S05]  /*5d30*/  IMAD.IADD R5, R5, 0x1, R13 ;  /* 0x0000000105057824 */ /* 0x000fca00078e020d */
[----:B------:R-:W-:-:S05]  /*5d40*/  LEA.HI.X R17, R4, UR5, R5, 0x1, P0 ;  /* 0x0000000504117c11 */ /* 0x000fca00080f0c05 */
[----:B------:R3:W-:Y:S02]  /*5d50*/  STG.E.128 desc[UR38][R16.64], RZ ;  /* 0x000000ff10007986 */ /* 0x0007e4000c101d26 */
.L_x_3177:
[----:B------:R-:W-:Y:S05]  /*5d60*/  BSYNC B0 ;  /* 0x0000000000007941 */ /* 0x000fea0003800000 */
.L_x_3176:
        /* <DEDUP_REMOVED lines=12> */
[----:B-1-3--:R-:W-:Y:S01]  /*5e30*/  LEA R16, P6, R4, UR4, 0x1 ;  /* 0x0000000404107c11 */ /* 0x00afe2000f8c08ff */
[----:B------:R-:W-:-:S05]  /*5e40*/  IMAD.IADD R5, R5, 0x1, R13 ;  /* 0x0000000105057824 */ /* 0x000fca00078e020d */
[----:B------:R-:W-:-:S05]  /*5e50*/  LEA.HI.X R17, R4, UR5, R5, 0x1, P6 ;  /* 0x0000000504117c11 */ /* 0x000fca000b0f0c05 */
[----:B------:R4:W-:Y:S02]  /*5e60*/  STG.E.128 desc[UR38][R16.64], RZ ;  /* 0x000000ff10007986 */ /* 0x0009e4000c101d26 */
.L_x_3179:
[----:B------:R-:W-:Y:S05]  /*5e70*/  BSYNC B0 ;  /* 0x0000000000007941 */ /* 0x000fea0003800000 */
.L_x_3178:
        /* <DEDUP_REMOVED lines=13> */
[----:B-1-34-:R-:W-:Y:S01]  /*5f50*/  LEA R16, P0, R4, UR4, 0x1 ;  /* 0x0000000404107c11 */ /* 0x01afe2000f8008ff */
[----:B------:R-:W-:-:S05]  /*5f60*/  IMAD.IADD R5, R5, 0x1, R13 ;  /* 0x0000000105057824 */ /* 0x000fca00078e020d */
[----:B------:R-:W-:-:S05]  /*5f70*/  LEA.HI.X R17, R4, UR5, R5, 0x1, P0 ;  /* 0x0000000504117c11 */ /* 0x000fca00080f0c05 */
[----:B------:R1:W-:Y:S02]  /*5f80*/  STG.E.128 desc[UR38][R16.64], RZ ;  /* 0x000000ff10007986 */ /* 0x0003e4000c101d26 */
.L_x_3181:
[----:B------:R-:W-:Y:S05]  /*5f90*/  BSYNC B0 ;  /* 0x0000000000007941 */ /* 0x000fea0003800000 */
.L_x_3180:
        /* <DEDUP_REMOVED lines=16> */
.L_x_3183:
[----:B------:R-:W-:Y:S05]  /*60a0*/  BSYNC B0 ;  /* 0x0000000000007941 */ /* 0x000fea0003800000 */
.L_x_3182:
[----:B------:R-:W-:Y:S01]  /*60b0*/  ISETP.GE.OR P6, PT, R10, UR6, P0 ;  /* 0x000000060a007c0c */ /* 0x000fe200087c6670 */
[----:B------:R-:W-:-:S12]  /*60c0*/  BSSY B0, `(.L_x_3184) ;  /* 0x000000f000007945 */ /* 0x000fd80003800000 */
        /* <DEDUP_REMOVED lines=14> */
.L_x_3185:
[----:B------:R-:W-:Y:S05]  /*61b0*/  BSYNC B0 ;  /* 0x0000000000007941 */ /* 0x000fea0003800000 */
.L_x_3184:
[----:B------:R-:W-:Y:S01]  /*61c0*/  ULDC.64 UR4, c[0x0][0x850] ;  /* 0x0002140000047ab9 */ /* 0x000fe20000000a00 */
[----:B------:R-:W-:Y:S01]  /*61d0*/  ULDC UR6, c[0x0][0x83c] ;  /* 0x00020f0000067ab9 */ /* 0x000fe20000000800 */
[----:B------:R-:W-:Y:S01]  /*61e0*/  IMAD R0, R155, UR4, RZ ;  /* 0x000000049b007c24 */ /* 0x000fe2000f8e02ff */
[C---:B------:R-:W-:Y:S01]  /*61f0*/  ISETP.GE.OR P3, PT, R10.reuse, UR6, P3 ;  /* 0x000000060a007c0c */ /* 0x040fe20009f66670 */
[C---:B------:R-:W-:Y:S01]  /*6200*/  IMAD.WIDE.U32 R4, R153.reuse, UR4, R10 ;  /* 0x0000000499047c25 */ /* 0x040fe2000f8e000a */
[----:B------:R-:W-:Y:S01]  /*6210*/  BSSY B0, `(.L_x_3186) ;  /* 0x0000018000007945 */ /* 0x000fe20003800000 */
[C---:B------:R-:W-:Y:S02]  /*6220*/  ISETP.GE.OR P4, PT, R10.reuse, UR6, P4 ;  /* 0x000000060a007c0c */ /* 0x040fe4000a786670 */
[----:B------:R-:W-:Y:S01]  /*6230*/  IMAD R153, R153, UR5, R0 ;  /* 0x0000000599997c24 */ /* 0x000fe2000f8e0200 */
[----:B------:R-:W-:Y:S01]  /*6240*/  ULDC.64 UR4, c[0x0][0x858] ;  /* 0x0002160000047ab9 */ /* 0x000fe20000000a00 */
[----:B------:R-:W-:Y:S01]  /*6250*/  ISETP.GE.OR P5, PT, R10, UR6, P5 ;  /* 0x000000060a007c0c */ /* 0x000fe2000afa6670 */
[----:B------:R-:W-:Y:S01]  /*6260*/  IMAD R0, R14, UR4, RZ ;  /* 0x000000040e007c24 */ /* 0x000fe2000f8e02ff */
[C---:B------:R-:W-:Y:S01]  /*6270*/  ISETP.GE.OR P2, PT, R10.reuse, UR6, P2 ;  /* 0x000000060a007c0c */ /* 0x040fe20009746670 */
[----:B------:R-:W-:Y:S01]  /*6280*/  IMAD.IADD R5, R5, 0x1, R153 ;  /* 0x0000000105057824 */ /* 0x000fe200078e0299 */
[C---:B------:R-:W-:Y:S01]  /*6290*/  ISETP.GE.OR P1, PT, R10.reuse, UR6, P1 ;  /* 0x000000060a007c0c */ /* 0x040fe20008f26670 */
[C---:B-1----:R-:W-:Y:S01]  /*62a0*/  IMAD R7, R19.reuse, UR5, R0 ;  /* 0x0000000513077c24 */ /* 0x042fe2000f8e0200 */
[----:B------:R-:W-:Y:S01]  /*62b0*/  ISETP.GE.OR P0, PT, R10, UR6, P0 ;  /* 0x000000060a007c0c */ /* 0x000fe20008706670 */
[----:B------:R-:W-:-:S04]  /*62c0*/  IMAD.WIDE.U32 R8, R19, UR4, R4 ;  /* 0x0000000413087c25 */ /* 0x000fc8000f8e0004 */
[----:B------:R-:W-:Y:S01]  /*62d0*/  IMAD.IADD R7, R9, 0x1, R7 ;  /* 0x0000000109077824 */ /* 0x000fe200078e0207 */
[----:B------:R-:W-:Y:S07]  /*62e0*/  @P3 BRA `(.L_x_3187) ;  /* 0x0000000000283947 */ /* 0x000fee0003800000 */
        /* <DEDUP_REMOVED lines=10> */
.L_x_3187:
[----:B------:R-:W-:Y:S05]  /*6390*/  BSYNC B0 ;  /* 0x0000000000007941 */ /* 0x000fea0003800000 */
.L_x_3186:
        /* <DEDUP_REMOVED lines=15> */
.L_x_3189:
[----:B------:R-:W-:Y:S05]  /*6490*/  BSYNC B0 ;  /* 0x0000000000007941 */ /* 0x000fea0003800000 */
.L_x_3188:
        /* <DEDUP_REMOVED lines=15> */
.L_x_3191:
[----:B------:R-:W-:Y:S05]  /*6590*/  BSYNC B0 ;  /* 0x0000000000007941 */ /* 0x000fea0003800000 */
.L_x_3190:
        /* <DEDUP_REMOVED lines=15> */
.L_x_3193:
[----:B------:R-:W-:Y:S05]  /*6690*/  BSYNC B0 ;  /* 0x0000000000007941 */ /* 0x000fea0003800000 */
.L_x_3192:
        /* <DEDUP_REMOVED lines=15> */
.L_x_3195:
[----:B------:R-:W-:Y:S05]  /*6790*/  BSYNC B0 ;  /* 0x0000000000007941 */ /* 0x000fea0003800000 */
.L_x_3194:
        /* <DEDUP_REMOVED lines=15> */
.L_x_3118:
        /* <DEDUP_REMOVED lines=29> */
.L_x_3197:
[----:B------:R-:W-:Y:S01]  /*6a60*/  ULDC UR9, c[0x0][0x8c4] ;  /* 0x0002310000097ab9 */ /* 0x000fe20000000800 */
[----:B------:R-:W-:Y:S01]  /*6a70*/  UMOV UR7, UR8 ;  /* 0x0000000800077c82 */ /* 0x000fe20008000000 */
[----:B------:R-:W-:-:S11]  /*6a80*/  UISETP.NE.AND UP0, UPT, UR9, 0x1, UPT ;  /* 0x000000010900788c */ /* 0x000fd6000bf05270 */
[----:B------:R-:W-:Y:S02]  /*6a90*/  @UP0 ULDC.64 UR10, c[0x0][0x8c8] ;  /* 0x00023200000a0ab9 */ /* 0x000fe40000000a00 */
[----:B------:R-:W-:-:S04]  /*6aa0*/  UIMAD.WIDE.U32 UR4, UR8, UR10, URZ ;  /* 0x0000000a080472a5 */ /* 0x000fc8000f8e003f */
[----:B------:R-:W-:-:S04]  /*6ab0*/  @UP0 USHF.R.U32.HI UR7, URZ, UR11, UR5 ;  /* 0x0000000b3f070299 */ /* 0x000fc80008011605 */
[----:B------:R-:W-:-:S12]  /*6ac0*/  UIMAD UR4, UR7, UR9, URZ ;  /* 0x00000009070472a4 */ /* 0x000fd8000f8e023f */
.L_x_3198:
        /* <DEDUP_REMOVED lines=9> */
[----:B------:R-:W-:-:S03]  /*6b60*/  @UP0 USHF.R.U32.HI UR17, URZ, UR6, UR5 ;  /* 0x000000063f110299 */ /* 0x000fc60008011605 */
[----:B------:R-:W-:Y:S01]  /*6b70*/  ULDC.64 UR4, c[0x0][0x8f8] ;  /* 0x00023e0000047ab9 */ /* 0x000fe20000000a00 */
[----:B------:R-:W-:Y:S01]  /*6b80*/  UIADD3 UR6, -UR17, URZ, URZ ;  /* 0x0000003f11067290 */ /* 0x000fe2000fffe13f */
[----:B------:R-:W-:-:S03]  /*6b90*/  ISETP.NE.U32.AND P0, PT, RZ, UR4, PT ;  /* 0x00000004ff007c0c */ /* 0x000fc6000bf05070 */
[----:B------:R-:W-:Y:S01]  /*6ba0*/  UIMAD UR6, UR9, UR6, UR8 ;  /* 0x00000006090672a4 */ /* 0x000fe2000f8e0208 */
[----:B------:R-:W-:-:S13]  /*6bb0*/  ISETP.NE.AND.EX P0, PT, RZ, UR5, PT, P0 ;  /* 0x00000005ff007c0c */ /* 0x000fda000bf05300 */
        /* <DEDUP_REMOVED lines=8> */
.L_x_3199:
        /* <DEDUP_REMOVED lines=11> */
[----:B------:R-:W-:Y:S01]  /*6cf0*/  R2UR UR4, R0 ;  /* 0x00000000000472ca */ /* 0x000fe200000e0000 */
[----:B------:R-:W-:-:S14]  /*6d00*/  BRA `(.L_x_3200) ;  /* 0x0000000000047947 */ /* 0x000fdc0003800000 */
.L_x_3201:
[----:B------:R-:W-:-:S05]  /*6d10*/  ULDC UR4, c[0x0][0x8ec] ;  /* 0x00023b0000047ab9 */ /* 0x000fca0000000800 */
.L_x_3200:
[----:B------:R-:W-:-:S04]  /*6d20*/  UIADD3 UR4, UR4, 0x5f, URZ ;  /* 0x0000005f04047890 */ /* 0x000fc8000fffe03f */
[----:B------:R-:W-:-:S04]  /*6d30*/  UIMAD.WIDE UR4, UR4, 0x2aaaaaab, URZ ;  /* 0x2aaaaaab040478a5 */ /* 0x000fc8000f8e023f */
[----:B------:R-:W-:-:S04]  /*6d40*/  USHF.R.U32.HI UR4, URZ, 0x1f, UR5 ;  /* 0x0000001f3f047899 */ /* 0x000fc80008011605 */
[----:B------:R-:W-:-:S04]  /*6d50*/  ULEA.HI.SX32 UR4, UR5, UR4, 0x1c ;  /* 0x0000000405047291 */ /* 0x000fc8000f8fe23f */
[----:B------:R-:W-:-:S04]  /*6d60*/  UISETP.GE.AND UP0, UPT, UR7, UR4, UPT ;  /* 0x000000040700728c */ /* 0x000fc8000bf06270 */
[----:B------:R-:W-:-:S06]  /*6d70*/  USEL UR17, UR17, 0xffffffff, !UP0 ;  /* 0xffffffff11117887 */ /* 0x000fcc000c000000 */
[----:B------:R-:W-:-:S13]  /*6d80*/  ISETP.LE.AND P0, PT, RZ, UR17, PT ;  /* 0x00000011ff007c0c */ /* 0x000fda000bf03270 */
[----:B------:R-:W-:Y:S05]  /*6d90*/  @!P0 BRA `(.L_x_3125) ;  /* 0x0000004000508947 */ /* 0x000fea0003800000 */
[----:B------:R-:W-:Y:S01]  /*6da0*/  ULDC.64 UR4, c[0x0][0x770] ;  /* 0x0001dc0000047ab9 */ /* 0x000fe20000000a00 */
[----:B------:R-:W-:Y:S01]  /*6db0*/  ULDC.64 UR12, c[0x0][0x788] ;  /* 0x0001e200000c7ab9 */ /* 0x000fe20000000a00 */
        /* <DEDUP_REMOVED lines=19> */
[----:B------:R-:W-:-:S11]  /*6ef0*/  USHF.R.S32.HI UR11, URZ, 0x1f, UR6 ;  /* 0x0000001f3f0b7899 */ /* 0x000fd60008011406 */
        /* <DEDUP_REMOVED lines=16> */
.L_x_3202:
        /* <DEDUP_REMOVED lines=13> */
.L_x_3203:
        /* <DEDUP_REMOVED lines=12> */
.L_x_3204:
[----:B------:R-:W-:Y:S01]  /*7190*/  UIMAD UR7, UR7, 0x60, UR10 ;  /* 0x00000060070778a4 */ /* 0x000fe2000f8e020a */
[----:B------:R-:W-:Y:S01]  /*71a0*/  ULDC UR9, c[0x0][0x74c] ;  /* 0x0001d30000097ab9 */ /* 0x000fe20000000800 */
[----:B------:R-:W-:Y:S02]  /*71b0*/  UIADD3 UR10, UR10, 0x3f, URZ ;  /* 0x0000003f0a0a7890 */ /* 0x000fe4000fffe03f */
[----:B------:R-:W-:-:S04]  /*71c0*/  UIADD3 UR7, UR7, -UR9, -UR8 ;  /* 0x8000000907077290 */ /* 0x000fc8000fffe808 */
        /* <DEDUP_REMOVED lines=11> */
[----:B------:R-:W-:Y:S01]  /*7280*/  ULDC.64 UR18, c[0x0][0x2d8] ;  /* 0x0000b60000127ab9 */ /* 0x000fe20000000a00 */
[----:B------:R-:W-:Y:S02]  /*7290*/  USHF.R.S32.HI UR9, URZ, 0x1f, UR17 ;  /* 0x0000001f3f097899 */ /* 0x000fe40008011411 */
[----:B------:R-:W-:Y:S02]  /*72a0*/  UIMAD UR8, UR11, UR18, URZ ;  /* 0x000000120b0872a4 */ /* 0x000fe4000f8e023f */
[----:B------:R-:W-:Y:S02]  /*72b0*/  UIMAD.WIDE.U32 UR10, UR6, UR18, URZ ;  /* 0x00000012060a72a5 */ /* 0x000fe4000f8e003f */
[----:B------:R-:W-:Y:S02]  /*72c0*/  UIMAD UR19, UR6, UR19, UR8 ;  /* 0x00000013061372a4 */ /* 0x000fe4000f8e0208 */
[----:B------:R-:W-:Y:S02]  /*72d0*/  UIADD3 UR6, UR7, -UR16, URZ ;  /* 0x8000001007067290 */ /* 0x000fe4000fffe03f */
[----:B------:R-:W-:-:S02]  /*72e0*/  USEL UR17, UR17, URZ, !UP0 ;  /* 0x0000003f11117287 */ /* 0x000fc4000c000000 */
[----:B------:R-:W-:Y:S02]  /*72f0*/  ULOP3.LUT UR6, UR6, 0x1, URZ, 0xc0, !UPT ;  /* 0x0000000106067892 */ /* 0x000fe4000f8ec03f */
[----:B------:R-:W-:Y:S02]  /*7300*/  USEL UR18, UR9, URZ, !UP0 ;  /* 0x0000003f09127287 */ /* 0x000fe4000c000000 */
[----:B------:R-:W-:Y:S02]  /*7310*/  UISETP.NE.U32.AND UP0, UPT, UR6, 0x1, UPT ;  /* 0x000000010600788c */ /* 0x000fe4000bf05070 */
[----:B------:R-:W-:Y:S02]  /*7320*/  UIADD3 UR8, UP1, UR4, UR10, URZ ;  /* 0x0000000a04087290 */ /* 0x000fe4000ff3e03f */
[----:B------:R-:W-:Y:S02]  /*7330*/  UIADD3 UR19, UR11, UR19, URZ ;  /* 0x000000130b137290 */ /* 0x000fe4000fffe03f */
[----:B------:R-:W-:Y:S01]  /*7340*/  PLOP3.LUT P1, PT, PT, PT, UP0, 0x80, 0x0 ;  /* 0x000000000000781c */ /* 0x000fe20003f2f008 */
[----:B------:R-:W-:Y:S01]  /*7350*/  ULDC.64 UR36, c[0x0][0x2e0] ;  /* 0x0000b80000247ab9 */ /* 0x000fe20000000a00 */
[----:B------:R-:W-:-:S02]  /*7360*/  UIADD3.X UR9, UR5, UR19, URZ, UP1, !UPT ;  /* 0x0000001305097290 */ /* 0x000fc40008ffe43f */
        /* <DEDUP_REMOVED lines=24> */
.L_x_3207:
[----:B------:R-:W-:Y:S05]  /*74f0*/  BSYNC B0 ;  /* 0x0000000000007941 */ /* 0x000fea0003800000 */
.L_x_3206:
        /* <DEDUP_REMOVED lines=18> */
.L_x_3209:
[----:B------:R-:W-:Y:S05]  /*7620*/  BSYNC B0 ;  /* 0x0000000000007941 */ /* 0x000fea0003800000 */
.L_x_3208:
        /* <DEDUP_REMOVED lines=19> */
.L_x_3211:
[----:B------:R-:W-:Y:S05]  /*7760*/  BSYNC B0 ;  /* 0x0000000000007941 */ /* 0x000fea0003800000 */
.L_x_3210:
[----:B------:R-:W-:Y:S06]  /*7770*/  BAR.ARV 0xa, 0xa0 ;  /* 0x0282800000007b1d */ /* 0x000fec0000002000 */
[----:B------:R-:W-:Y:S04]  /*7780*/  BSSY B0, `(.L_x_3212) ;  /* 0x0000003000007945 */ /* 0x000fe80003800000 */
[----:B------:R-:W-:Y:S05]  /*7790*/  @!P0 BRA `(.L_x_3213) ;  /* 0x0000000000048947 */ /* 0x000fea0003800000 */
[----:B------:R-:W-:-:S04]  /*77a0*/  DEPBAR.LE SB0, 0x1 ;  /* 0x000080400000791a */ /* 0x000fc80000000000 */
.L_x_3213:
[----:B------:R-:W-:Y:S05]  /*77b0*/  BSYNC B0 ;  /* 0x0000000000007941 */ /* 0x000fea0003800000 */
.L_x_3212:
[----:B------:R-:W-:Y:S06]  /*77c0*/  BAR.ARV 0xb, 0xa0 ;  /* 0x02c2800000007b1d */ /* 0x000fec0000002000 */
[----:B------:R-:W-:Y:S04]  /*77d0*/  BSSY B0, `(.L_x_3214) ;  /* 0x0000003000007945 */ /* 0x000fe80003800000 */
[----:B------:R-:W-:Y:S05]  /*77e0*/  @!P0 BRA `(.L_x_3215) ;  /* 0x0000000000048947 */ /* 0x000fea0003800000 */
[----:B------:R-:W-:-:S04]  /*77f0*/  DEPBAR.LE SB0, 0x0 ;  /* 0x000080000000791a */ /* 0x000fc80000000000 */
.L_x_3215:
[----:B------:R-:W-:Y:S05]  /*7800*/  BSYNC B0 ;  /* 0x0000000000007941 */ /* 0x000fea0003800000 */
.L_x_3214:
[----:B------:R-:W-:Y:S06]  /*7810*/  BAR.ARV 0xc, 0xa0 ;  /* 0x0302800000007b1d */ /* 0x000fec0000002000 */
[----:B------:R-:W-:Y:S01]  /*7820*/  UIADD3 UR20, UR16, 0x1, URZ ;  /* 0x0000000110147890 */ /* 0x000fe2000fffe03f */
[----:B------:R-:W-:Y:S11]  /*7830*/  BRA `(.L_x_3216) ;  /* 0x0000000000047947 */ /* 0x000ff60003800000 */
.L_x_3205:
[----:B------:R-:W-:-:S05]  /*7840*/  UMOV UR20, UR16 ;  /* 0x0000001000147c82 */ /* 0x000fca0008000000 */
.L_x_3216:
[----:B------:R-:W-:-:S04]  /*7850*/  UIADD3 UR6, UR16, 0x1, URZ ;  /* 0x0000000110067890 */ /* 0x000fc8000fffe03f */
[----:B------:R-:W-:-:S06]  /*7860*/  UISETP.NE.AND UP0, UPT, UR7, UR6, UPT ;  /* 0x000000060700728c */ /* 0x000fcc000bf05270 */
[----:B------:R-:W-:-:S13]  /*7870*/  PLOP3.LUT P1, PT, PT, PT, UP0, 0x80, 0x0 ;  /* 0x000000000000781c */ /* 0x000fda0003f2f008 */
        /* <DEDUP_REMOVED lines=23> */
.L_x_3237:
        /* <DEDUP_REMOVED lines=32> */
.L_x_3218:
[----:B------:R-:W-:Y:S05]  /*7bf0*/  BSYNC B0 ;  /* 0x0000000000007941 */ /* 0x000fea0003800000 */
.L_x_3217:
        /* <DEDUP_REMOVED lines=12> */
.L_x_3220:
[----:B------:R-:W-:Y:S05]  /*7cc0*/  BSYNC B0 ;  /* 0x0000000000007941 */ /* 0x000fea0003800000 */
.L_x_3219:
        /* <DEDUP_REMOVED lines=13> */
.L_x_3222:
[----:B------:R-:W-:Y:S05]  /*7da0*/  BSYNC B0 ;  /* 0x0000000000007941 */ /* 0x000fea0003800000 */
.L_x_3221:
[----:B------:R-:W-:Y:S06]  /*7db0*/  BAR.ARV 0xa, 0xa0 ;  /* 0x0282800000007b1d */ /* 0x000fec0000002000 */
[----:B------:R-:W-:Y:S04]  /*7dc0*/  BSSY B0, `(.L_x_3223) ;  /* 0x0000003000007945 */ /* 0x000fe80003800000 */
[----:B------:R-:W-:Y:S05]  /*7dd0*/  @!P0 BRA `(.L_x_3224) ;  /* 0x0000000000048947 */ /* 0x000fea0003800000 */
[----:B------:R-:W-:-:S04]  /*7de0*/  DEPBAR.LE SB0, 0x1 ;  /* 0x000080400000791a */ /* 0x000fc80000000000 */
.L_x_3224:
[----:B------:R-:W-:Y:S05]  /*7df0*/  BSYNC B0 ;  /* 0x0000000000007941 */ /* 0x000fea0003800000 */
.L_x_3223:
[----:B------:R-:W-:Y:S06]  /*7e00*/  BAR.ARV 0xb, 0xa0 ;  /* 0x02c2800000007b1d */ /* 0x000fec0000002000 */
[----:B------:R-:W-:Y:S04]  /*7e10*/  BSSY B0, `(.L_x_3225) ;  /* 0x0000003000007945 */ /* 0x000fe80003800000 */
[----:B------:R-:W-:Y:S05]  /*7e20*/  @!P0 BRA `(.L_x_3226) ;  /* 0x0000000000048947 */ /* 0x000fea0003800000 */
[----:B------:R-:W-:-:S04]  /*7e30*/  DEPBAR.LE SB0, 0x0 ;  /* 0x000080000000791a */ /* 0x000fc80000000000 */
.L_x_3226:
[----:B------:R-:W-:Y:S05]  /*7e40*/  BSYNC B0 ;  /* 0x0000000000007941 */ /* 0x000fea0003800000 */
.L_x_3225:
        /* <DEDUP_REMOVED lines=13> */
.L_x_3228:
[----:B------:R-:W-:Y:S05]  /*7f20*/  BSYNC B0 ;  /* 0x0000000000007941 */ /* 0x000fea0003800000 */
.L_x_3227:
        /* <DEDUP_REMOVED lines=12> */
.L_x_3230:
[----:B------:R-:W-:Y:S05]  /*7ff0*/  BSYNC B0 ;  /* 0x0000000000007941 */ /* 0x000fea0003800000 */
.L_x_3229:
        /* <DEDUP_REMOVED lines=13> */
.L_x_3232:
[----:B------:R-:W-:Y:S05]  /*80d0*/  BSYNC B0 ;  /* 0x0000000000007941 */ /* 0x000fea0003800000 */
.L_x_3231:
[----:B------:R-:W-:Y:S06]  /*80e0*/  BAR.ARV 0xa, 0xa0 ;  /* 0x0282800000007b1d */ /* 0x000fec0000002000 */
[----:B------:R-:W-:Y:S04]  /*80f0*/  BSSY B0, `(.L_x_3233) ;  /* 0x0000003000007945 */ /* 0x000fe80003800000 */
[----:B------:R-:W-:Y:S05]  /*8100*/  @!P0 BRA `(.L_x_3234) ;  /* 0x0000000000048947 */ /* 0x000fea0003800000 */
[----:B------:R-:W-:-:S04]  /*8110*/  DEPBAR.LE SB0, 0x1 ;  /* 0x000080400000791a */ /* 0x000fc80000000000 */
.L_x_3234:
[----:B------:R-:W-:Y:S05]  /*8120*/  BSYNC B0 ;  /* 0x0000000000007941 */ /* 0x000fea0003800000 */
.L_x_3233:
[----:B------:R-:W-:Y:S01]  /*8130*/  UIADD3 UR20, UR20, 0x2, URZ ;  /* 0x0000000214147890 */ /* 0x000fe2000fffe03f */
[----:B------:R-:W-:Y:S06]  /*8140*/  BAR.ARV 0xb, 0xa0 ;  /* 0x02c2800000007b1d */ /* 0x000fec0000002000 */
[----:B------:R-:W-:Y:S01]  /*8150*/  UISETP.GE.AND UP0, UPT, UR20, UR7, UPT ;  /* 0x000000071400728c */ /* 0x000fe2000bf06270 */
[----:B------:R-:W-:Y:S04]  /*8160*/  BSSY B0, `(.L_x_3235) ;  /* 0x0000003000007945 */ /* 0x000fe80003800000 */
[----:B------:R-:W-:Y:S06]  /*8170*/  @!P0 BRA `(.L_x_3236) ;  /* 0x0000000000048947 */ /* 0x000fec0003800000 */
[----:B------:R-:W-:-:S04]  /*8180*/  DEPBAR.LE SB0, 0x0 ;  /* 0x000080000000791a */ /* 0x000fc80000000000 */
.L_x_3236:
[----:B------:R-:W-:Y:S05]  /*8190*/  BSYNC B0 ;  /* 0x0000000000007941 */ /* 0x000fea0003800000 */
.L_x_3235:
[----:B------:R-:W-:Y:S06]  /*81a0*/  BAR.ARV 0xc, 0xa0 ;  /* 0x0302800000007b1d */ /* 0x000fec0000002000 */
[----:B------:R-:W-:Y:S01]  /*81b0*/  PLOP3.LUT P1, PT, PT, PT, UP0, 0x80, 0x0 ;  /* 0x000000000000781c */ /* 0x000fe20003f2f008 */
[----:B------:R-:W-:Y:S02]  /*81c0*/  UIADD3 UR47, UR47, 0x6000, URZ ;  /* 0x000060002f2f7890 */ /* 0x000fe4000fffe03f */
[----:B------:R-:W-:-:S10]  /*81d0*/  UIADD3 UR6, UR6, 0x6000, URZ ;  /* 0x0000600006067890 */ /* 0x000fd4000fffe03f */
[----:B------:R-:W-:Y:S05]  /*81e0*/  @!P1 BRA `(.L_x_3237) ;  /* 0xfffffff800009947 */ /* 0x000fea000383ffff */
[----:B------:R-:W-:Y:S05]  /*81f0*/  BRA `(.L_x_3125) ;  /* 0x0000002c00387947 */ /* 0x000fea0003800000 */
.L_x_3196:
[----:B------:R-:W1:Y:S01]  /*8200*/  LDC R5, c[0x0][0x8d0] ;  /* 0x00023400ff057b82 */ /* 0x000e620000000800 */
[----:B------:R-:W2:Y:S01]  /*8210*/  S2R R3, SR_CTAID.X ;  /* 0x0000000000037919 */ /* 0x000ea20000002500 */
[----:B------:R-:W-:Y:S01]  /*8220*/  ULDC UR4, c[0x0][0x8e8] ;  /* 0x00023a0000047ab9 */ /* 0x000fe20000000800 */
[----:B-1----:R-:W-:Y:S01]  /*8230*/  ISETP.NE.AND P0, PT, R5, 0x1, PT ;  /* 0x000000010500780c */ /* 0x002fe20003f05270 */
[----:B--2---:R-:W-:-:S12]  /*8240*/  IMAD.MOV.U32 R2, RZ, RZ, R3 ;  /* 0x000000ffff027224 */ /* 0x004fd800078e0003 */
[----:B------:R-:W1:Y:S08]  /*8250*/  @P0 LDC R0, c[0x0][0x8d4] ;  /* 0x00023500ff000b82 */ /* 0x000e700000000800 */
[----:B------:R-:W2:Y:S01]  /*8260*/  @P0 LDC R7, c[0x0][0x8d8] ;  /* 0x00023600ff070b82 */ /* 0x000ea20000000800 */
[----:B-1----:R-:W-:-:S05]  /*8270*/  @P0 IMAD.HI.U32 R0, R3, R0, RZ ;  /* 0x0000000003000227 */ /* 0x002fca00078e00ff */
[----:B--2---:R-:W-:-:S04]  /*8280*/  @P0 SHF.R.U32.HI R2, RZ, R7, R0 ;  /* 0x00000007ff020219 */ /* 0x004fc80000011600 */
[----:B------:R-:W-:Y:S01]  /*8290*/  ISETP.GE.AND P0, PT, R2, UR4, PT ;  /* 0x0000000402007c0c */ /* 0x000fe2000bf06270 */
[----:B------:R-:W-:-:S04]  /*82a0*/  IMAD.MOV R0, RZ, RZ, -R2 ;  /* 0x000000ffff007224 */ /* 0x000fc800078e0a02 */
[----:B------:R-:W-:-:S08]  /*82b0*/  IMAD R5, R5, R0, R3 ;  /* 0x0000000005057224 */ /* 0x000fd000078e0203 */
[----:B------:R-:W-:Y:S05]  /*82c0*/  @!P0 BRA `(.L_x_3238) ;  /* 0x0000000000208947 */ /* 0x000fea0003800000 */
[----:B------:R-:W1:Y:S01]  /*82d0*/  LDC R3, c[0x0][0x8dc] ;  /* 0x00023700ff037b82 */ /* 0x000e620000000800 */
[----:B------:R-:W-:Y:S01]  /*82e0*/  IMAD.MOV.U32 R0, RZ, RZ, R5 ;  /* 0x000000ffff007224 */ /* 0x000fe200078e0005 */
[----:B-1----:R-:W-:-:S13]  /*82f0*/  ISETP.NE.AND P0, PT, R3, 0x1, PT ;  /* 0x000000010300780c */ /* 0x002fda0003f05270 */
[----:B------:R-:W1:Y:S02]  /*8300*/  @P0 LDC.64 R6, c[0x0][0x8e0] ;  /* 0x00023800ff060b82 */ /* 0x000e640000000a00 */
[----:B-1----:R-:W-:-:S05]  /*8310*/  @P0 IMAD.HI.U32 R4, R5, R6, RZ ;  /* 0x0000000605040227 */ /* 0x002fca00078e00ff */
[----:B------:R-:W-:-:S05]  /*8320*/  @P0 SHF.R.U32.HI R0, RZ, R7, R4 ;  /* 0x00000007ff000219 */ /* 0x000fca0000011604 */
[----:B------:R-:W-:Y:S01]  /*8330*/  IMAD R3, R0, R3, RZ ;  /* 0x0000000300037224 */ /* 0x000fe200078e02ff */
[----:B------:R-:W-:Y:S06]  /*8340*/  BRA `(.L_x_3239) ;  /* 0x00000000001c7947 */ /* 0x000fec0003800000 */
.L_x_3238:
[----:B------:R-:W1:Y:S01]  /*8350*/  LDC R3, c[0x0][0x8c4] ;  /* 0x00023100ff037b82 */ /* 0x000e620000000800 */
[----:B------:R-:W-:Y:S01]  /*8360*/  IMAD.MOV.U32 R0, RZ, RZ, R5 ;  /* 0x000000ffff007224 */ /* 0x000fe200078e0005 */
[----:B-1----:R-:W-:-:S13]  /*8370*/  ISETP.NE.AND P0, PT, R3, 0x1, PT ;  /* 0x000000010300780c */ /* 0x002fda0003f05270 */
[----:B------:R-:W1:Y:S02]  /*8380*/  @P0 LDC.64 R6, c[0x0][0x8c8] ;  /* 0x00023200ff060b82 */ /* 0x000e640000000a00 */
[----:B-1----:R-:W-:-:S05]  /*8390*/  @P0 IMAD.HI.U32 R4, R5, R6, RZ ;  /* 0x0000000605040227 */ /* 0x002fca00078e00ff */
[----:B------:R-:W-:-:S05]  /*83a0*/  @P0 SHF.R.U32.HI R0, RZ, R7, R4 ;  /* 0x00000007ff000219 */ /* 0x000fca0000011604 */
[----:B------:R-:W-:-:S07]  /*83b0*/  IMAD R3, R0, R3, RZ ;  /* 0x0000000300037224 */ /* 0x000fce00078e02ff */
.L_x_3239:
[----:B------:R-:W1:Y:S01]  /*83c0*/  LDC R8, c[0x0][0x8b8] ;  /* 0x00022e00ff087b82 */ /* 0x000e620000000800 */
[----:B------:R-:W-:Y:S01]  /*83d0*/  IMAD.IADD R3, R5, 0x1, -R3 ;  /* 0x0000000105037824 */ /* 0x000fe200078e0a03 */
[----:B------:R-:W-:-:S06]  /*83e0*/  ULDC.64 UR6, c[0x0][0x8f8] ;  /* 0x00023e0000067ab9 */ /* 0x000fcc0000000a00 */
[----:B------:R-:W2:Y:S01]  /*83f0*/  LDC R4, c[0x0][0x8c4] ;  /* 0x00023100ff047b82 */ /* 0x000ea20000000800 */
[C---:B-1----:R-:W-:Y:S02]  /*8400*/  ISETP.NE.AND P0, PT, R8.reuse, 0x1, PT ;  /* 0x000000010800780c */ /* 0x042fe40003f05270 */
[----:B------:R-:W-:Y:S01]  /*8410*/  R2UR UR28, R8 ;  /* 0x00000000081c72ca */ /* 0x000fe200000e0000 */
[----:B--2---:R-:W-:-:S04]  /*8420*/  IMAD R3, R2, R4, R3 ;  /* 0x0000000402037224 */ /* 0x004fc800078e0203 */
[----:B------:R-:W-:-:S06]  /*8430*/  IMAD.MOV.U32 R9, RZ, RZ, R3 ;  /* 0x000000ffff097224 */ /* 0x000fcc00078e0003 */
[----:B------:R-:W1:Y:S01]  /*8440*/  @P0 LDC R6, c[0x0][0x8bc] ;  /* 0x00022f00ff060b82 */ /* 0x000e620000000800 */
[----:B------:R-:W-:-:S07]  /*8450*/  R2UR UR5, R3 ;  /* 0x00000000030572ca */ /* 0x000fce00000e0000 */
[----:B------:R-:W2:Y:S01]  /*8460*/  @P0 LDC R7, c[0x0][0x8c0] ;  /* 0x00023000ff070b82 */ /* 0x000ea20000000800 */
[----:B-1----:R-:W-:-:S05]  /*8470*/  @P0 IMAD.HI.U32 R2, R3, R6, RZ ;  /* 0x0000000603020227 */ /* 0x002fca00078e00ff */
[----:B--2---:R-:W-:Y:S02]  /*8480*/  @P0 SHF.R.U32.HI R9, RZ, R7, R2 ;  /* 0x00000007ff090219 */ /* 0x004fe40000011602 */
[----:B------:R-:W-:-:S03]  /*8490*/  ISETP.NE.U32.AND P0, PT, RZ, UR6, PT ;  /* 0x00000006ff007c0c */ /* 0x000fc6000bf05070 */
[----:B------:R-:W-:Y:S01]  /*84a0*/  IMAD.MOV R2, RZ, RZ, -R9 ;  /* 0x000000ffff027224 */ /* 0x000fe200078e0a09 */
[----:B------:R-:W-:-:S04]  /*84b0*/  ISETP.NE.AND.EX P0, PT, RZ, UR7, PT, P0 ;  /* 0x00000007ff007c0c */ /* 0x000fc8000bf05300 */
[----:B------:R-:W-:-:S13]  /*84c0*/  R2UR UR4, R2 ;  /* 0x00000000020472ca */ /* 0x000fda00000e0000 */
[----:B------:R-:W-:Y:S01]  /*84d0*/  UIMAD UR28, UR28, UR4, UR5 ;  /* 0x000000041c1c72a4 */ /* 0x000fe2000f8e0205 */
[----:B------:R-:W-:Y:S11]  /*84e0*/  @!P0 BRA `(.L_x_3240) ;  /* 0x0000000000108947 */ /* 0x000ff60003800000 */
[----:B------:R-:W1:Y:S02]  /*84f0*/  LDC.64 R2, c[0x0][0x8f8] ;  /* 0x00023e00ff027b82 */ /* 0x000e640000000a00 */
[----:B-1----:R-:W-:-:S05]  /*8500*/  IMAD.WIDE R2, R9, 0x4, R2 ;  /* 0x0000000409027825 */ /* 0x002fca00078e0202 */
[----:B------:R1:W5:Y:S01]  /*8510*/  LDG.E R4, desc[UR38][R2.64] ;  /* 0x0000002602047981 */ /* 0x000362000c1e1900 */
[----:B------:R-:W-:Y:S05]  /*8520*/  BRA `(.L_x_3241) ;  /* 0x00000000002c7947 */ /* 0x000fea0003800000 */
.L_x_3240:
        /* <DEDUP_REMOVED lines=10> */
.L_x_3242:
[----:B------:R-:W2:Y:S02]  /*85d0*/  LDC R4, c[0x0][0x8ec] ;  /* 0x00023b00ff047b82 */ /* 0x000ea40000000800 */
.L_x_3241:
[----:B--2--5:R-:W-:Y:S02]  /*85e0*/  VIADD R4, R4, 0x5f ;  /* 0x0000005f04047836 */ /* 0x024fe40000000000 */
[----:B------:R-:W-:Y:S02]  /*85f0*/  IMAD.MOV.U32 R8, RZ, RZ, 0x1 ;  /* 0x00000001ff087424 */ /* 0x000fe400078e00ff */
[----:B------:R-:W-:-:S04]  /*8600*/  IMAD.HI R4, R4, 0x2aaaaaab, RZ ;  /* 0x2aaaaaab04047827 */ /* 0x000fc800078e02ff */
[----:B-1----:R-:W-:Y:S01]  /*8610*/  IMAD.MOV.U32 R2, RZ, RZ, RZ ;  /* 0x000000ffff027224 */ /* 0x002fe200078e00ff */
[----:B------:R-:W-:Y:S01]  /*8620*/  SHF.R.U32.HI R3, RZ, 0x1f, R4 ;  /* 0x0000001fff037819 */ /* 0x000fe20000011604 */
[----:B------:R-:W-:-:S03]  /*8630*/  IMAD.MOV.U32 R16, RZ, RZ, 0x1 ;  /* 0x00000001ff107424 */ /* 0x000fc600078e00ff */
[----:B------:R-:W-:-:S04]  /*8640*/  LEA.HI.SX32 R3, R4, R3, 0x1c ;  /* 0x0000000304037211 */ /* 0x000fc800078fe2ff */
[----:B------:R-:W-:-:S04]  /*8650*/  ISETP.GE.AND P0, PT, R0, R3, PT ;  /* 0x000000030000720c */ /* 0x000fc80003f06270 */
[----:B------:R-:W-:-:S04]  /*8660*/  SEL R9, R9, 0xffffffff, !P0 ;  /* 0xffffffff09097807 */ /* 0x000fc80004000000 */
[----:B------:R-:W-:-:S13]  /*8670*/  ISETP.GE.AND P0, PT, R9, RZ, PT ;  /* 0x000000ff0900720c */ /* 0x000fda0003f06270 */
[----:B------:R-:W-:Y:S05]  /*8680*/  @!P0 BRA `(.L_x_3243) ;  /* 0x0000002400908947 */ /* 0x000fea0003800000 */
[----:B------:R-:W1:Y:S01]  /*8690*/  LDC.64 R10, c[0x0][0x770] ;  /* 0x0001dc00ff0a7b82 */ /* 0x000e620000000a00 */
[----:B------:R-:W-:-:S07]  /*86a0*/  ULDC.64 UR8, c[0x0][0x788] ;  /* 0x0001e20000087ab9 */ /* 0x000fce0000000a00 */
[----:B------:R-:W2:Y:S08]  /*86b0*/  LDC.64 R2, c[0x0][0x780] ;  /* 0x0001e000ff027b82 */ /* 0x000eb00000000a00 */
[----:B------:R-:W3:Y:S01]  /*86c0*/  LDC.64 R4, c[0x0][0x770] ;  /* 0x0001dc00ff047b82 */ /* 0x000ee20000000a00 */
[----:B-1----:R-:W-:-:S07]  /*86d0*/  ISETP.NE.U32.AND P0, PT, R10, RZ, PT ;  /* 0x000000ff0a00720c */ /* 0x002fce0003f05070 */
[----:B------:R-:W1:Y:S01]  /*86e0*/  LDC.64 R12, c[0x0][0x778] ;  /* 0x0001de00ff0c7b82 */ /* 0x000e620000000a00 */
[----:B------:R-:W-:Y:S01]  /*86f0*/  ISETP.NE.AND.EX P0, PT, R11, RZ, PT, P0 ;  /* 0x000000ff0b00720c */ /* 0x000fe20003f05300 */
[----:B---3--:R-:W-:-:S12]  /*8700*/  IMAD.WIDE R4, R9, 0x4, R4 ;  /* 0x0000000409047825 */ /* 0x008fd800078e0204 */
[----:B------:R-:W-:Y:S01]  /*8710*/  VOTEU.ANY UP0, P0 ;  /* 0x00000000003f7886 */ /* 0x000fe20000000100 */
[----:B------:R-:W-:Y:S02]  /*8720*/  PLOP3.LUT P3, PT, PT, PT, UP0, 0x80, 0x0 ;  /* 0x000000000000781c */ /* 0x000fe40003f6f008 */
[----:B--2---:R-:W-:-:S04]  /*8730*/  ISETP.NE.U32.AND P0, PT, R2, RZ, PT ;  /* 0x000000ff0200720c */ /* 0x004fc80003f05070 */
[----:B------:R-:W-:Y:S02]  /*8740*/  ISETP.NE.AND.EX P1, PT, R3, RZ, PT, P0 ;  /* 0x000000ff0300720c */ /* 0x000fe40003f25300 */
[----:B------:R-:W2:Y:S05]  /*8750*/  LDC.64 R2, c[0x0][0x778] ;  /* 0x0001de00ff027b82 */ /* 0x000eaa0000000a00 */
[----:B------:R-:W3:Y:S01]  /*8760*/  @P3 LDG.E R16, desc[UR38][R4.64] ;  /* 0x0000002604103981 */ /* 0x000ee2000c1e1900 */
[----:B-1----:R-:W-:-:S03]  /*8770*/  ISETP.NE.U32.AND P0, PT, R12, RZ, PT ;  /* 0x000000ff0c00720c */ /* 0x002fc60003f05070 */
[----:B------:R-:W4:Y:S01]  /*8780*/  @P3 LDG.E R14, desc[UR38][R4.64] ;  /* 0x00000026040e3981 */ /* 0x000f22000c1e1900 */
[----:B------:R-:W-:Y:S01]  /*8790*/  ISETP.NE.AND.EX P0, PT, R13, RZ, PT, P0 ;  /* 0x000000ff0d00720c */ /* 0x000fe20003f05300 */
[----:B------:R-:W1:Y:S08]  /*87a0*/  @P1 LDC.64 R6, c[0x0][0x780] ;  /* 0x0001e000ff061b82 */ /* 0x000e700000000a00 */
[----:B------:R-:W1:Y:S01]  /*87b0*/  LDC R13, c[0x0][0x280] ;  /* 0x0000a000ff0d7b82 */ /* 0x000e620000000800 */
[----:B------:R-:W-:-:S02]  /*87c0*/  IMAD.MOV.U32 R12, RZ, RZ, RZ ;  /* 0x000000ffff0c7224 */ /* 0x000fc400078e00ff */
[----:B--2---:R-:W-:-:S05]  /*87d0*/  IMAD.WIDE R2, R9, 0x4, R2 ;  /* 0x0000000409027825 */ /* 0x004fca00078e0202 */
[----:B------:R2:W5:Y:S01]  /*87e0*/  @P0 LDG.E R12, desc[UR38][R2.64] ;  /* 0x00000026020c0981 */ /* 0x000562000c1e1900 */
[----:B-1----:R-:W-:-:S05]  /*87f0*/  @P1 IMAD.WIDE R6, R9, 0x4, R6 ;  /* 0x0000000409061825 */ /* 0x002fca00078e0206 */
[----:B------:R2:W5:Y:S01]  /*8800*/  @P1 LDG.E R13, desc[UR38][R6.64] ;  /* 0x00000026060d1981 */ /* 0x000562000c1e1900 */
[----:B------:R-:W-:Y:S01]  /*8810*/  ISETP.NE.U32.AND P2, PT, RZ, UR8, PT ;  /* 0x00000008ff007c0c */ /* 0x000fe2000bf45070 */
[----:B------:R-:W-:-:S03]  /*8820*/  UMOV UR6, URZ ;  /* 0x0000003f00067c82 */ /* 0x000fc60008000000 */
[----:B------:R-:W-:Y:S01]  /*8830*/  ISETP.NE.AND.EX P2, PT, RZ, UR9, PT, P2 ;  /* 0x00000009ff007c0c */ /* 0x000fe2000bf45320 */
[----:B---3--:R-:W-:-:S05]  /*8840*/  @P3 IMAD R16, R9, 0x40, R16 ;  /* 0x0000004009103824 */ /* 0x008fca00078e0210 */
[----:B------:R-:W-:-:S13]  /*8850*/  @P3 R2UR UR4, R16 ;  /* 0x00000000100432ca */ /* 0x000fda00000e0000 */
[----:B------:R-:W-:-:S04]  /*8860*/  @UP0 USHF.R.S32.HI UR5, URZ, 0x1f, UR4 ;  /* 0x0000001f3f050899 */ /* 0x000fc80008011404 */
[----:B------:R-:W-:-:S04]  /*8870*/  @UP0 ULEA.HI UR5, UR5, UR4, URZ, 0x6 ;  /* 0x0000000405050291 */ /* 0x000fc8000f8f303f */
[----:B------:R-:W-:Y:S01]  /*8880*/  @UP0 ULOP3.LUT UR7, UR5, 0xffffffc0, URZ, 0xc0, !UPT ;  /* 0xffffffc005070892 */ /* 0x000fe2000f8ec03f */
[----:B----4-:R-:W-:-:S03]  /*8890*/  @P3 R2UR UR6, R14 ;  /* 0x000000000e0632ca */ /* 0x010fc600000e0000 */
[----:B------:R-:W-:Y:S01]  /*88a0*/  @UP0 USHF.R.S32.HI UR8, URZ, 0x1f, UR7 ;  /* 0x0000001f3f080899 */ /* 0x000fe20008011407 */
[----:B--2---:R-:W-:Y:S11]  /*88b0*/  @P1 BRA `(.L_x_3244) ;  /* 0x0000000000101947 */ /* 0x004ff60003800000 */
[----:B------:R-:W-:Y:S05]  /*88c0*/  @!P3 BRA `(.L_x_3244) ;  /* 0x00000000000cb947 */ /* 0x000fea0003800000 */
[----:B------:R-:W2:Y:S04]  /*88d0*/  LDG.E R6, desc[UR38][R4.64] ;  /* 0x0000002604067981 */ /* 0x000ea8000c1e1900 */
[----:B-----5:R-:W2:Y:S02]  /*88e0*/  LDG.E R13, desc[UR38][R4.64+0x4] ;  /* 0x00000426040d7981 */ /* 0x020ea4000c1e1900 */
[----:B--2---:R-:W-:-:S07]  /*88f0*/  IMAD.IADD R13, R13, 0x1, -R6 ;  /* 0x000000010d0d7824 */ /* 0x004fce00078e0a06 */
.L_x_3244:
[----:B------:R-:W-:Y:S01]  /*8900*/  ULDC UR9, c[0x0][0x290] ;  /* 0x0000a40000097ab9 */ /* 0x000fe20000000800 */
[----:B------:R-:W-:Y:S01]  /*8910*/  UMOV UR4, URZ ;  /* 0x0000003f00047c82 */ /* 0x000fe20008000000 */
[----:B------:R-:W-:Y:S01]  /*8920*/  UMOV UR5, URZ ;  /* 0x0000003f00057c82 */ /* 0x000fe20008000000 */
[----:B------:R-:W-:Y:S01]  /*8930*/  IMAD.U32 R4, RZ, RZ, UR9 ;  /* 0x00000009ff047e24 */ /* 0x000fe2000f8e00ff */
[----:B------:R-:W-:Y:S01]  /*8940*/  @UP0 UMOV UR4, UR7 ;  /* 0x0000000700040c82 */ /* 0x000fe20008000000 */
[----:B------:R-:W-:Y:S01]  /*8950*/  @UP0 UMOV UR5, UR8 ;  /* 0x0000000800050c82 */ /* 0x000fe20008000000 */
[----:B------:R-:W-:Y:S05]  /*8960*/  @!P2 BRA `(.L_x_3245) ;  /* 0x000000000010a947 */ /* 0x000fea0003800000 */
[----:B------:R-:W1:Y:S02]  /*8970*/  LDC.64 R2, c[0x0][0x788] ;  /* 0x0001e200ff027b82 */ /* 0x000e640000000a00 */
[----:B-1----:R-:W-:-:S05]  /*8980*/  IMAD.WIDE R2, R9, 0x4, R2 ;  /* 0x0000000409027825 */ /* 0x002fca00078e0202 */
[----:B------:R1:W5:Y:S01]  /*8990*/  LDG.E R4, desc[UR38][R2.64] ;  /* 0x0000002602047981 */ /* 0x000362000c1e1900 */
[----:B------:R-:W-:Y:S05]  /*89a0*/  BRA `(.L_x_3246) ;  /* 0x0000000000107947 */ /* 0x000fea0003800000 */
.L_x_3245:
[----:B------:R-:W-:Y:S05]  /*89b0*/  @!P0 BRA `(.L_x_3246) ;  /* 0x00000000000c8947 */ /* 0x000fea0003800000 */
[----:B------:R-:W2:Y:S04]  /*89c0*/  LDG.E R5, desc[UR38][R2.64] ;  /* 0x0000002602057981 */ /* 0x000ea8000c1e1900 */
[----:B------:R-:W2:Y:S02]  /*89d0*/  LDG.E R4, desc[UR38][R2.64+0x4] ;  /* 0x0000042602047981 */ /* 0x000ea4000c1e1900 */
[----:B--2---:R-:W-:-:S07]  /*89e0*/  IMAD.IADD R4, R4, 0x1, -R5 ;  /* 0x0000000104047824 */ /* 0x004fce00078e0a05 */
.L_x_3246:
[----:B-1---5:R-:W-:Y:S01]  /*89f0*/  IMAD R3, R0, 0x60, R13 ;  /* 0x0000006000037824 */ /* 0x022fe200078e020d */
[----:B------:R-:W-:Y:S01]  /*8a00*/  ULDC UR7, c[0x0][0x74c] ;  /* 0x0001d30000077ab9 */ /* 0x000fe20000000800 */
[----:B------:R-:W-:Y:S02]  /*8a10*/  VIADD R13, R13, 0x3f ;  /* 0x0000003f0d0d7836 */ /* 0x000fe40000000000 */
[----:B------:R-:W-:Y:S01]  /*8a20*/  IMAD.MOV.U32 R16, RZ, RZ, 0x1 ;  /* 0x00000001ff107424 */ /* 0x000fe200078e00ff */
[----:B------:R-:W-:Y:S02]  /*8a30*/  IADD3 R3, R3, -UR7, -R4 ;  /* 0x8000000703037c10 */ /* 0x000fe4000fffe804 */
[----:B------:R-:W-:Y:S02]  /*8a40*/  SHF.R.S32.HI R2, RZ, 0x1f, R13 ;  /* 0x0000001fff027819 */ /* 0x000fe4000001140d */
[----:B------:R-:W-:Y:S02]  /*8a50*/  SHF.R.S32.HI R4, RZ, 0x1f, R3 ;  /* 0x0000001fff047819 */ /* 0x000fe40000011403 */
[----:B------:R-:W-:-:S02]  /*8a60*/  LEA.HI R2, R2, R13, RZ, 0x6 ;  /* 0x0000000d02027211 */ /* 0x000fc400078f30ff */
[----:B------:R-:W-:-:S04]  /*8a70*/  LEA.HI R4, R4, R3, RZ, 0x6 ;  /* 0x0000000304047211 */ /* 0x000fc800078f30ff */
[----:B------:R-:W-:Y:S02]  /*8a80*/  SHF.R.S32.HI R3, RZ, 0x6, R4 ;  /* 0x00000006ff037819 */ /* 0x000fe40000011404 */
[----:B------:R-:W-:Y:S01]  /*8a90*/  SHF.R.S32.HI R4, RZ, 0x6, R2 ;  /* 0x00000006ff047819 */ /* 0x000fe20000011402 */
[----:B------:R-:W-:Y:S01]  /*8aa0*/  IMAD.MOV.U32 R2, RZ, RZ, RZ ;  /* 0x000000ffff027224 */ /* 0x000fe200078e00ff */
[----:B------:R-:W-:-:S04]  /*8ab0*/  VIMNMX R5, RZ, R3, !PT ;  /* 0x00000003ff057248 */ /* 0x000fc80007fe0100 */
[----:B------:R-:W-:-:S13]  /*8ac0*/  ISETP.GT.AND P1, PT, R4, R5, PT ;  /* 0x000000050400720c */ /* 0x000fda0003f24270 */
[----:B------:R-:W-:Y:S05]  /*8ad0*/  @!P1 BRA `(.L_x_3243) ;  /* 0x00000020007c9947 */ /* 0x000fea0003800000 */
[----:B------:R-:W-:Y:S01]  /*8ae0*/  ISETP.NE.U32.AND P1, PT, R10, RZ, PT ;  /* 0x000000ff0a00720c */ /* 0x000fe20003f25070 */
[----:B------:R-:W-:Y:S01]  /*8af0*/  USHF.R.S32.HI UR7, URZ, 0x1f, UR28 ;  /* 0x0000001f3f077899 */ /* 0x000fe2000801141c */
[----:B------:R-:W-:Y:S01]  /*8b00*/  SHF.R.S32.HI R2, RZ, 0x1f, R9 ;  /* 0x0000001fff027819 */ /* 0x000fe20000011409 */
[----:B------:R-:W-:Y:S01]  /*8b10*/  ULDC.64 UR10, c[0x0][0x718] ;  /* 0x0001c600000a7ab9 */ /* 0x000fe20000000a00 */
[----:B------:R-:W-:Y:S01]  /*8b20*/  ISETP.NE.AND.EX P1, PT, R11, RZ, PT, P1 ;  /* 0x000000ff0b00720c */ /* 0x000fe20003f25310 */
[----:B------:R-:W-:Y:S01]  /*8b30*/  UMOV UR8, UR4 ;  /* 0x0000000400087c82 */ /* 0x000fe20008000000 */
[----:B------:R-:W-:Y:S01]  /*8b40*/  UMOV UR9, UR5 ;  /* 0x0000000500097c82 */ /* 0x000fe20008000000 */
[----:B------:R-:W-:Y:S01]  /*8b50*/  R2UR UR37, R9 ;  /* 0x00000000092572ca */ /* 0x000fe200000e0000 */
[----:B------:R-:W-:Y:S01]  /*8b60*/  UIMAD.WIDE.U32 UR4, UR28, UR10, UR8 ;  /* 0x0000000a1c0472a5 */ /* 0x000fe2000f8e0008 */
[----:B------:R-:W-:Y:S01]  /*8b70*/  SEL R2, R2, RZ, !P1 ;  /* 0x000000ff02027207 */ /* 0x000fe20004800000 */
[----:B------:R-:W-:Y:S01]  /*8b80*/  UIMAD UR10, UR7, UR10, URZ ;  /* 0x0000000a070a72a4 */ /* 0x000fe2000f8e023f */
[----:B------:R-:W-:Y:S01]  /*8b90*/  R2UR UR35, R0 ;  /* 0x00000000002372ca */ /* 0x000fe200000e0000 */
[----:B------:R-:W-:Y:S01]  /*8ba0*/  ULDC.64 UR12, c[0x0][0x730] ;  /* 0x0001cc00000c7ab9 */ /* 0x000fe20000000a00 */
[----:B------:R-:W-:Y:S01]  /*8bb0*/  R2UR UR14, R2 ;  /* 0x00000000020e72ca */ /* 0x000fe200000e0000 */
[----:B------:R-:W-:Y:S01]  /*8bc0*/  UIMAD UR10, UR28, UR11, UR10 ;  /* 0x0000000b1c0a72a4 */ /* 0x000fe2000f8e020a */
[----:B------:R-:W-:Y:S01]  /*8bd0*/  BSSY B0, `(.L_x_3243) ;  /* 0x000020f000007945 */ /* 0x000fe20003800000 */
[----:B------:R-:W-:Y:S01]  /*8be0*/  UIMAD UR7, UR7, UR12, URZ ;  /* 0x0000000c070772a4 */ /* 0x000fe2000f8e023f */
[----:B------:R-:W-:Y:S01]  /*8bf0*/  IMAD.MOV.U32 R2, RZ, RZ, RZ ;  /* 0x000000ffff027224 */ /* 0x000fe200078e00ff */
[----:B------:R-:W-:Y:S01]  /*8c00*/  ULDC UR11, c[0x0][0x2e8] ;  /* 0x0000ba00000b7ab9 */ /* 0x000fe20000000800 */
[----:B------:R-:W-:Y:S01]  /*8c10*/  UIMAD.WIDE.U32 UR8, UR28, UR12, UR8 ;  /* 0x0000000c1c0872a5 */ /* 0x000fe2000f8e0008 */
[----:B------:R-:W-:Y:S01]  /*8c20*/  IMAD.MOV.U32 R16, RZ, RZ, 0x1 ;  /* 0x00000001ff107424 */ /* 0x000fe200078e00ff */
[----:B------:R-:W-:Y:S01]  /*8c30*/  UISETP.NE.AND UP0, UPT, UR11, 0x1, UPT ;  /* 0x000000010b00788c */ /* 0x000fe2000bf05270 */
[----:B------:R-:W-:Y:S01]  /*8c40*/  R2UR UR11, R12 ;  /* 0x000000000c0b72ca */ /* 0x000fe200000e0000 */
[----:B------:R-:W-:Y:S01]  /*8c50*/  UIMAD UR7, UR28, UR13, UR7 ;  /* 0x0000000d1c0772a4 */ /* 0x000fe2000f8e0207 */
[----:B------:R-:W-:Y:S01]  /*8c60*/  VOTEU.ANY UP1, P1 ;  /* 0x00000000003f7886 */ /* 0x000fe20000820100 */
[----:B------:R-:W-:-:S02]  /*8c70*/  USEL UR29, UR37, URZ, !UP1 ;  /* 0x0000003f251d7287 */ /* 0x000fc4000c800000 */
[----:B------:R-:W-:Y:S01]  /*8c80*/  VOTEU.ANY UP1, P0 ;  /* 0x00000000003f7886 */ /* 0x000fe20000020100 */
[----:B------:R-:W-:Y:S01]  /*8c90*/  ELECT P0, URZ, PT ;  /* 0x00000000003f782f */ /* 0x000fe20003800000 */
[----:B------:R-:W-:Y:S01]  /*8ca0*/  ULDC.64 UR12, c[0x0][0x720] ;  /* 0x0001c800000c7ab9 */ /* 0x000fe20000000a00 */
[----:B------:R-:W-:Y:S01]  /*8cb0*/  UIADD3 UR9, UR9, UR7, URZ ;  /* 0x0000000709097290 */ /* 0x000fe2000fffe03f */
[----:B------:R-:W-:Y:S01]  /*8cc0*/  ULDC.64 UR16, c[0x0][0x738] ;  /* 0x0001ce0000107ab9 */ /* 0x000fe20000000a00 */
[----:B------:R-:W-:Y:S02]  /*8cd0*/  UIADD3 UR5, UR5, UR10, URZ ;  /* 0x0000000a05057290 */ /* 0x000fe4000fffe03f */
[----:B------:R-:W-:Y:S02]  /*8ce0*/  UIMAD UR7, UR14, UR12, URZ ;  /* 0x0000000c0e0772a4 */ /* 0x000fe4000f8e023f */
[----:B------:R-:W-:Y:S02]  /*8cf0*/  UIMAD UR10, UR14, UR16, URZ ;  /* 0x000000100e0a72a4 */ /* 0x000fe4000f8e023f */
[----:B------:R-:W-:-:S02]  /*8d00*/  UIMAD.WIDE.U32 UR14, UR16, UR29, UR8 ;  /* 0x0000001d100e72a5 */ /* 0x000fc4000f8e0008 */
[----:B------:R-:W-:Y:S01]  /*8d10*/  UIMAD.WIDE.U32 UR22, UR12, UR29, UR4 ;  /* 0x0000001d0c1672a5 */ /* 0x000fe2000f8e0004 */
[----:B------:R-:W-:Y:S01]  /*8d20*/  @UP0 ULDC UR8, c[0x0][0x2ec] ;  /* 0x0000bb0000080ab9 */ /* 0x000fe20000000800 */
[----:B------:R-:W-:Y:S02]  /*8d30*/  UIMAD UR5, UR13, UR29, UR7 ;  /* 0x0000001d0d0572a4 */ /* 0x000fe4000f8e0207 */
[----:B------:R-:W-:Y:S01]  /*8d40*/  UIMAD.WIDE.U32 UR8, UR28, UR8, URZ ;  /* 0x000000081c0872a5 */ /* 0x000fe2000f8e003f */
[----:B------:R-:W-:Y:S01]  /*8d50*/  @UP0 ULDC UR7, c[0x0][0x2f0] ;  /* 0x0000bc0000070ab9 */ /* 0x000fe20000000800 */
[----:B------:R-:W-:Y:S01]  /*8d60*/  UMOV UR36, UR28 ;  /* 0x0000001c00247c82 */ /* 0x000fe20008000000 */
[----:B------:R-:W-:Y:S02]  /*8d70*/  UIMAD UR4, UR17, UR29, UR10 ;  /* 0x0000001d110472a4 */ /* 0x000fe4000f8e020a */
[----:B------:R-:W-:Y:S02]  /*8d80*/  USEL UR37, UR37, URZ, !UP1 ;  /* 0x0000003f25257287 */ /* 0x000fe4000c800000 */
[----:B------:R-:W-:-:S02]  /*8d90*/  UIMAD UR35, UR35, 0x60, UR11 ;  /* 0x00000060232378a4 */ /* 0x000fc4000f8e020b */
        /* <DEDUP_REMOVED lines=8> */
[----:B------:R-:W-:Y:S02]  /*8e20*/  SHF.L.U32 R6, R6, 0x1f, RZ ;  /* 0x0000001f06067819 */ /* 0x000fe400000006ff */
[----:B-1----:R-:W-:-:S04]  /*8e30*/  LEA R0, R3, R0, 0x18 ;  /* 0x0000000003007211 */ /* 0x002fc800078ec0ff */
[----:B------:R-:W1:Y:S01]  /*8e40*/  SYNCS.PHASECHK.TRANS64.TRYWAIT P1, [R0+URZ+0x36420], R6 ;  /* 0x03642006000075a7 */ /* 0x000e62000802017f */
[----:B--2---:R-:W-:Y:S01]  /*8e50*/  LOP3.LUT P0, RZ, R7, 0x7f, RZ, 0xc0, !PT ;  /* 0x0000007f07ff7812 */ /* 0x004fe2000780c0ff */
[----:B------:R-:W-:Y:S01]  /*8e60*/  IMAD.MOV.U32 R7, RZ, RZ, 0x1 ;  /* 0x00000001ff077424 */ /* 0x000fe200078e00ff */
[----:B-1----:R-:W-:Y:S11]  /*8e70*/  @!P1 BRA `(.L_x_3248) ;  /* 0x0000002000789947 */ /* 0x002ff60003800000 */
.L_x_3275:
        /* <DEDUP_REMOVED lines=9> */
.L_x_3249:
        /* <DEDUP_REMOVED lines=8> */
[----:B------:R-:W-:Y:S01]  /*8f90*/  UMOV UR18, 0x40 ;  /* 0x0000004000127882 */ /* 0x000fe20000000000 */
[----:B------:R-:W-:Y:S01]  /*8fa0*/  UMOV UR20, UR28 ;  /* 0x0000001c00147c82 */ /* 0x000fe20008000000 */
[----:B------:R-:W-:Y:S01]  /*8fb0*/  UMOV UR21, UR29 ;  /* 0x0000001d00157c82 */ /* 0x000fe20008000000 */
[----:B------:R-:W-:Y:S01]  /*8fc0*/  UMOV UR10, 0x80 ;  /* 0x00000080000a7882 */ /* 0x000fe20000000000 */
[----:B------:R-:W-:Y:S01]  /*8fd0*/  UMOV UR12, UR28 ;  /* 0x0000001c000c7c82 */ /* 0x000fe20008000000 */
[----:B------:R-:W-:Y:S01]  /*8fe0*/  UMOV UR13, UR29 ;  /* 0x0000001d000d7c82 */ /* 0x000fe20008000000 */
[----:B------:R-:W-:Y:S01]  /*8ff0*/  USHF.L.U32 UR27, UR27, 0x6, URZ ;  /* 0x000000061b1b7899 */ /* 0x000fe2000800063f */
[----:B------:R-:W-:Y:S01]  /*9000*/  IMAD.MOV.U32 R16, RZ, RZ, 0x1 ;  /* 0x00000001ff107424 */ /* 0x000fe200078e00ff */
[----:B------:R-:W-:-:S02]  /*9010*/  UIADD3 UR24, UR32, 0x1e000, URZ ;  /* 0x0001e00020187890 */ /* 0x000fc4000fffe03f */
[----:B------:R-:W-:Y:S02]  /*9020*/  UIADD3 UR7, UP0, UR27, UR22, URZ ;  /* 0x000000161b077290 */ /* 0x000fe4000ff1e03f */
[----:B------:R-:W-:Y:S02]  /*9030*/  UIADD3 UR25, UR32, 0x36410, URZ ;  /* 0x0003641020197890 */ /* 0x000fe4000fffe03f */
[----:B------:R-:W-:Y:S01]  /*9040*/  UIADD3 UR16, UR32, 0x20000, URZ ;  /* 0x0002000020107890 */ /* 0x000fe2000fffe03f */
[----:B--2---:R-:W-:Y:S01]  /*9050*/  IMAD.MOV.U32 R10, RZ, RZ, R14 ;  /* 0x000000ffff0a7224 */ /* 0x004fe200078e000e */
[----:B------:R-:W-:Y:S01]  /*9060*/  PLOP3.LUT P4, PT, PT, PT, UP0, 0x80, 0x0 ;  /* 0x000000000000781c */ /* 0x000fe20003f8f008 */
[----:B------:R-:W-:Y:S01]  /*9070*/  IMAD.U32 R2, RZ, RZ, UR7 ;  /* 0x00000007ff027e24 */ /* 0x000fe2000f8e00ff */
[----:B------:R-:W-:Y:S02]  /*9080*/  UIADD3 UR8, UR32, 0x22000, URZ ;  /* 0x0002200020087890 */ /* 0x000fe4000fffe03f */
[----:B------:R-:W-:Y:S01]  /*9090*/  IADD3 R3, P2, R10, 0x2f0, RZ ;  /* 0x000002f00a037810 */ /* 0x000fe20007f5e0ff */
[----:B------:R-:W-:Y:S01]  /*90a0*/  UIADD3 UR48, UR32, 0x30000, URZ ;  /* 0x0003000020307890 */ /* 0x000fe2000fffe03f */
[----:B------:R-:W-:Y:S01]  /*90b0*/  LEA R12, P1, R2, R11, 0x2 ;  /* 0x0000000b020c7211 */ /* 0x000fe200078210ff */
[----:B------:R-:W-:Y:S01]  /*90c0*/  UIADD3 UR33, UR32, 0x36400, URZ ;  /* 0x0003640020217890 */ /* 0x000fe2000fffe03f */
[----:B------:R-:W-:Y:S01]  /*90d0*/  R2UR UR46, R3 ;  /* 0x00000000032e72ca */ /* 0x000fe200000e0000 */
[----:B------:R-:W-:Y:S01]  /*90e0*/  IMAD.U32 R3, RZ, RZ, UR27 ;  /* 0x0000001bff037e24 */ /* 0x000fe2000f8e00ff */
[----:B------:R-:W-:Y:S01]  /*90f0*/  R2UR UR40, R12 ;  /* 0x000000000c2872ca */ /* 0x000fe200000e0000 */
[----:B------:R-:W-:Y:S01]  /*9100*/  IMAD.U32 R12, RZ, RZ, UR9 ;  /* 0x00000009ff0c7e24 */ /* 0x000fe2000f8e00ff */
[----:B------:R-:W-:Y:S01]  /*9110*/  IADD3 R13, P3, R10, 0x3f0, RZ ;  /* 0x000003f00a0d7810 */ /* 0x000fe20007f7e0ff */
[----:B------:R-:W-:Y:S01]  /*9120*/  UIADD3 UR27, UR27, UR6, URZ ;  /* 0x000000061b1b7290 */ /* 0x000fe2000fffe03f */
[----:B------:R-:W-:Y:S01]  /*9130*/  LEA.HI.X.SX32 R3, R3, R8, 0x1, P4 ;  /* 0x0000000803037211 */ /* 0x000fe200020f0eff */
[----:B------:R-:W-:Y:S01]  /*9140*/  UMOV UR17, UR25 ;  /* 0x0000001900117c82 */ /* 0x000fe20008000000 */
[----:B------:R-:W-:Y:S01]  /*9150*/  R2UR UR30, R13 ;  /* 0x000000000d1e72ca */ /* 0x000fe200000e0000 */
[----:B------:R-:W-:Y:S01]  /*9160*/  IMAD.MOV.U32 R13, RZ, RZ, R15 ;  /* 0x000000ffff0d7224 */ /* 0x000fe200078e000f */
[----:B------:R-:W-:Y:S01]  /*9170*/  LEA.HI.X R2, R2, R12, R3, 0x2, P1 ;  /* 0x0000000c02027211 */ /* 0x000fe200008f1403 */
[----:B------:R-:W-:Y:S01]  /*9180*/  UMOV UR9, UR25 ;  /* 0x0000001900097c82 */ /* 0x000fe20008000000 */
[----:B------:R-:W-:Y:S01]  /*9190*/  UMOV UR19, UR27 ;  /* 0x0000001b00137c82 */ /* 0x000fe20008000000 */
[--C-:B------:R-:W-:Y:S01]  /*91a0*/  IMAD.X R3, RZ, RZ, R13.reuse, P2 ;  /* 0x000000ffff037224 */ /* 0x100fe200010e060d */
[----:B------:R-:W-:Y:S01]  /*91b0*/  R2UR UR41, R2 ;  /* 0x00000000022972ca */ /* 0x000fe200000e0000 */
[--C-:B------:R-:W-:Y:S01]  /*91c0*/  IMAD.X R14, RZ, RZ, R13.reuse, P3 ;  /* 0x000000ffff0e7224 */ /* 0x100fe200018e060d */
[----:B------:R-:W-:Y:S01]  /*91d0*/  IADD3 R2, P1, R10, 0xf0, RZ ;  /* 0x000000f00a027810 */ /* 0x000fe20007f3e0ff */
[----:B------:R-:W-:Y:S01]  /*91e0*/  UMOV UR11, UR27 ;  /* 0x0000001b000b7c82 */ /* 0x000fe20008000000 */
[----:B------:R-:W-:Y:S01]  /*91f0*/  R2UR UR47, R3 ;  /* 0x00000000032f72ca */ /* 0x000fe200000e0000 */
[----:B------:R-:W-:Y:S01]  /*9200*/  UMOV UR7, 0x10 ;  /* 0x0000001000077882 */ /* 0x000fe20000000000 */
[----:B------:R-:W-:Y:S01]  /*9210*/  R2UR UR42, R2 ;  /* 0x00000000022a72ca */ /* 0x000fe200000e0000 */
[----:B------:R-:W-:Y:S01]  /*9220*/  IMAD.X R3, RZ, RZ, R13, P1 ;  /* 0x000000ffff037224 */ /* 0x000fe200008e060d */
[----:B------:R-:W-:Y:S01]  /*9230*/  R2UR UR31, R14 ;  /* 0x000000000e1f72ca */ /* 0x000fe200000e0000 */
[----:B------:R-:W-:Y:S01]  /*9240*/  VIADD R14, R4, 0xffffffff ;  /* 0xffffffff040e7836 */ /* 0x000fe20000000000 */
[----:B------:R-:W-:Y:S01]  /*9250*/  UMOV UR49, UR25 ;  /* 0x0000001900317c82 */ /* 0x000fe20008000000 */
[----:B------:R-:W-:Y:S01]  /*9260*/  IMAD.MOV.U32 R15, RZ, RZ, 0x12000 ;  /* 0x00012000ff0f7424 */ /* 0x000fe200078e00ff */
[----:B------:R-:W-:Y:S01]  /*9270*/  R2UR UR43, R3 ;  /* 0x00000000032b72ca */ /* 0x000fe200000e0000 */
[----:B------:R-:W-:Y:S01]  /*9280*/  UMOV UR54, 0x0 ;  /* 0x0000000000367882 */ /* 0x000fe20000000000 */
[----:B------:R-:W-:Y:S01]  /*9290*/  UMOV UR55, 0x10000000 ;  /* 0x1000000000377882 */ /* 0x000fe20000000000 */
[----:B------:R-:W-:Y:S01]  /*92a0*/  UMOV UR34, UR26 ;  /* 0x0000001a00227c82 */ /* 0x000fe20008000000 */
[----:B------:R-:W-:Y:S01]  /*92b0*/  ISETP.GE.AND P1, PT, R5, R14, PT ;  /* 0x0000000e0500720c */ /* 0x000fe20003f26270 */
[----:B------:R-:W-:Y:S01]  /*92c0*/  UMOV UR50, 0x40 ;  /* 0x0000004000327882 */ /* 0x000fe20000000000 */
[----:B------:R-:W-:Y:S01]  /*92d0*/  UMOV UR51, UR35 ;  /* 0x0000002300337c82 */ /* 0x000fe20008000000 */
[----:B------:R-:W-:Y:S01]  /*92e0*/  UMOV UR52, UR36 ;  /* 0x0000002400347c82 */ /* 0x000fe20008000000 */
[----:B------:R-:W-:-:S05]  /*92f0*/  UMOV UR53, UR37 ;  /* 0x0000002500357c82 */ /* 0x000fca0008000000 */
[----:B------:R-:W-:Y:S01]  /*9300*/  UTMALDG.4D [UR24], [UR42], desc[UR44] ;  /* 0x00002c182a0075b4 */ /* 0x000fe20008019000 */
[----:B------:R2:W-:Y:S01]  /*9310*/  UTMALDG.4D [UR16], [UR42], desc[UR44] ;  /* 0x00002c102a0075b4 */ /* 0x0005e20008019000 */
[----:B------:R-:W-:Y:S01]  /*9320*/  UTMALDG.4D [UR8], [UR42], desc[UR44] ;  /* 0x00002c082a0075b4 */ /* 0x000fe20008019000 */
[----:B------:R3:W-:Y:S01]  /*9330*/  UBLKCP.S.G [UR48], [UR40], UR7 ;  /* 0x00000030280073ba */ /* 0x0007e20008000207 */
[----:B------:R4:W-:Y:S01]  /*9340*/  SYNCS.ARRIVE.TRANS64 RZ, [R0+URZ+0x36400], R15 ;  /* 0x0364000f00ff79a7 */ /* 0x0009e2000800003f */
[----:B------:R5:W-:Y:S01]  /*9350*/  UTMALDG.4D [UR32], [UR46], desc[UR54] ;  /* 0x000036202e0075b4 */ /* 0x000be20008019000 */
[----:B--2---:R-:W-:Y:S01]  /*9360*/  UIADD3 UR16, UR32, 0x9000, URZ ;  /* 0x0000900020107890 */ /* 0x004fe2000fffe03f */
[----:B----4-:R-:W-:Y:S01]  /*9370*/  IMAD.MOV.U32 R15, RZ, RZ, 0x1 ;  /* 0x00000001ff0f7424 */ /* 0x010fe200078e00ff */
[----:B------:R-:W-:Y:S01]  /*9380*/  UMOV UR19, UR35 ;  /* 0x0000002300137c82 */ /* 0x000fe20008000000 */
[----:B------:R-:W-:Y:S01]  /*9390*/  UMOV UR20, UR36 ;  /* 0x0000002400147c82 */ /* 0x000fe20008000000 */
[----:B------:R-:W-:Y:S01]  /*93a0*/  UMOV UR21, UR37 ;  /* 0x0000002500157c82 */ /* 0x000fe20008000000 */
[----:B------:R-:W-:Y:S01]  /*93b0*/  UMOV UR18, UR26 ;  /* 0x0000001a00127c82 */ /* 0x000fe20008000000 */
[----:B---3--:R-:W-:-:S02]  /*93c0*/  UIADD3 UR48, UR32, 0x3000, URZ ;  /* 0x0000300020307890 */ /* 0x008fc4000fffe03f */
[----:B------:R-:W-:Y:S02]  /*93d0*/  UIADD3 UR40, UR32, 0x6000, URZ ;  /* 0x0000600020287890 */ /* 0x000fe4000fffe03f */
[----:B------:R-:W-:Y:S01]  /*93e0*/  UIADD3 UR8, UR32, 0xc000, URZ ;  /* 0x0000c00020087890 */ /* 0x000fe2000fffe03f */
[----:B------:R-:W-:Y:S01]  /*93f0*/  UMOV UR49, UR33 ;  /* 0x0000002100317c82 */ /* 0x000fe20008000000 */
[----:B------:R-:W-:Y:S01]  /*9400*/  UMOV UR42, 0x80 ;  /* 0x00000080002a7882 */ /* 0x000fe20000000000 */
[----:B------:R-:W-:Y:S01]  /*9410*/  UMOV UR43, UR35 ;  /* 0x00000023002b7c82 */ /* 0x000fe20008000000 */
[----:B------:R-:W-:Y:S01]  /*9420*/  UMOV UR44, UR36 ;  /* 0x00000024002c7c82 */ /* 0x000fe20008000000 */
        /* <DEDUP_REMOVED lines=8> */
[----:B-----5:R-:W-:Y:S01]  /*94b0*/  UIADD3 UR32, UR32, 0xf000, URZ ;  /* 0x0000f00020207890 */ /* 0x020fe2000fffe03f */
[----:B------:R2:W-:Y:S01]  /*94c0*/  UTMALDG.4D [UR40], [UR46], desc[UR54] ;  /* 0x000036282e0075b4 */ /* 0x0005e20008019000 */
[----:B------:R-:W-:Y:S01]  /*94d0*/  UMOV UR9, UR33 ;  /* 0x0000002100097c82 */ /* 0x000fe20008000000 */
[----:B------:R-:W-:Y:S01]  /*94e0*/  UMOV UR34, 0x80 ;  /* 0x0000008000227882 */ /* 0x000fe20000000000 */
[----:B------:R2:W-:Y:S01]  /*94f0*/  UTMALDG.4D [UR16], [UR30], desc[UR54] ;  /* 0x000036101e0075b4 */ /* 0x0005e20008019000 */
[----:B------:R2:W-:Y:S04]  /*9500*/  UTMALDG.4D [UR8], [UR30], desc[UR54] ;  /* 0x000036081e0075b4 */ /* 0x0005e80008019000 */
[----:B------:R2:W-:Y:S02]  /*9510*/  UTMALDG.4D [UR32], [UR30], desc[UR54] ;  /* 0x000036201e0075b4 */ /* 0x0005e40008019000 */
[----:B--2---:R-:W-:Y:S05]  /*9520*/  @P1 BRA `(.L_x_3250) ;  /* 0x00000014000c1947 */ /* 0x004fea0003800000 */
[----:B------:R-:W2:Y:S01]  /*9530*/  S2R R17, SR_TID.X ;  /* 0x0000000000117919 */ /* 0x000ea20000002100 */
[----:B------:R-:W-:Y:S01]  /*9540*/  VIADD R16, R4, 0xfffffffe ;  /* 0xfffffffe04107836 */ /* 0x000fe20000000000 */
[-C--:B------:R-:W-:Y:S01]  /*9550*/  LOP3.LUT R7, RZ, R5.reuse, RZ, 0x33, !PT ;  /* 0x00000005ff077212 */ /* 0x080fe200078e33ff */
[----:B------:R-:W-:Y:S02]  /*9560*/  IMAD.MOV.U32 R15, RZ, RZ, 0x1 ;  /* 0x00000001ff0f7424 */ /* 0x000fe400078e00ff */
[----:B------:R-:W-:Y:S01]  /*9570*/  IMAD.MOV.U32 R19, RZ, RZ, R5 ;  /* 0x000000ffff137224 */ /* 0x000fe200078e0005 */
[----:B------:R-:W-:Y:S01]  /*9580*/  ISETP.NE.AND P1, PT, R16, R5, PT ;  /* 0x000000051000720c */ /* 0x000fe20003f25270 */
[----:B------:R-:W-:Y:S02]  /*9590*/  IMAD.IADD R21, R4, 0x1, R7 ;  /* 0x0000000104157824 */ /* 0x000fe400078e0207 */
[----:B------:R-:W-:-:S03]  /*95a0*/  IMAD.MOV.U32 R7, RZ, RZ, 0x1 ;  /* 0x00000001ff077424 */ /* 0x000fc600078e00ff */
[----:B------:R-:W-:Y:S02]  /*95b0*/  LOP3.LUT R20, R21, 0x1, RZ, 0xc0, !PT ;  /* 0x0000000115147812 */ /* 0x000fe400078ec0ff */
[----:B--2---:R-:W-:-:S05]  /*95c0*/  LOP3.LUT R18, R17, 0x1f, RZ, 0xc0, !PT ;  /* 0x0000001f11127812 */ /* 0x004fca00078ec0ff */
[----:B------:R-:W-:Y:S05]  /*95d0*/  @!P1 BRA `(.L_x_3251) ;  /* 0x0000000c00449947 */ /* 0x000fea0003800000 */
[----:B------:R-:W-:Y:S02]  /*95e0*/  IMAD.IADD R21, R21, 0x1, -R20 ;  /* 0x0000000115157824 */ /* 0x000fe400078e0a14 */
[----:B------:R-:W-:Y:S02]  /*95f0*/  IMAD.MOV.U32 R19, RZ, RZ, R5 ;  /* 0x000000ffff137224 */ /* 0x000fe400078e0005 */
[----:B------:R-:W-:-:S07]  /*9600*/  IMAD.MOV.U32 R7, RZ, RZ, 0x1 ;  /* 0x00000001ff077424 */ /* 0x000fce00078e00ff */
.L_x_3260:
[----:B-1----:R-:W-:-:S05]  /*9610*/  IMAD.MOV.U32 R6, RZ, RZ, 0x1 ;  /* 0x00000001ff067424 */ /* 0x002fca00078e00ff */
[----:B------:R-:W-:-:S04]  /*9620*/  SHF.L.U32 R6, R6, 0x1f, RZ ;  /* 0x0000001f06067819 */ /* 0x000fc800000006ff */
[----:B------:R-:W1:Y:S02]  /*9630*/  SYNCS.PHASECHK.TRANS64.TRYWAIT P1, [R0+URZ+0x36438], R6 ;  /* 0x03643806000075a7 */ /* 0x000e64000802017f */
[----:B-1----:R-:W-:Y:S05]  /*9640*/  @!P1 BRA `(.L_x_3252) ;  /* 0x0000001800989947 */ /* 0x002fea0003800000 */
.L_x_3276:
[----:B------:R-:W-:Y:S05]  /*9650*/  @P0 BRA `(.L_x_3253) ;  /* 0x0000000000140947 */ /* 0x000fea0003800000 */
[----:B------:R-:W-:Y:S01]  /*9660*/  ISETP.NE.AND P1, PT, R18, RZ, PT ;  /* 0x000000ff1200720c */ /* 0x000fe20003f25270 */
[----:B------:R-:W-:-:S04]  /*9670*/  IMAD.MOV.U32 R3, RZ, RZ, 0x6100 ;  /* 0x00006100ff037424 */ /* 0x000fc800078e00ff */
[----:B------:R2:W-:Y:S08]  /*9680*/  SYNCS.ARRIVE.TRANS64 RZ, [R0+URZ+0x36430], R3 ;  /* 0x0364300300ff79a7 */ /* 0x0005f0000800003f */
[----:B------:R-:W-:Y:S05]  /*9690*/  @!P1 BRA `(.L_x_3253) ;  /* 0x0000000000049947 */ /* 0x000fea0003800000 */
[----:B------:R-:W-:Y:S01]  /*96a0*/  BPT.TRAP 0x1 ;  /* 0x000000040000795c */ /* 0x000fe20000300000 */
.L_x_3253:
[----:B------:R-:W3:Y:S01]  /*96b0*/  LDC.64 R16, c[0x0][0x728] ;  /* 0x0001ca00ff107b82 */ /* 0x000ee20000000a00 */
[----:B------:R-:W-:Y:S01]  /*96c0*/  IMAD.SHL.U32 R2, R19, 0x40, RZ ;  /* 0x0000004013027824 */ /* 0x000fe200078e00ff */
[----:B------:R-:W-:Y:S01]  /*96d0*/  UMOV UR32, 0x0 ;  /* 0x0000000000207882 */ /* 0x000fe20000000000 */
[C---:B------:R-:W-:Y:S01]  /*96e0*/  VIADD R22, R0.reuse, 0x36430 ;  /* 0x0003643000167836 */ /* 0x040fe20000000000 */
[----:B------:R-:W-:Y:S01]  /*96f0*/  UMOV UR33, 0x14f00000 ;  /* 0x14f0000000217882 */ /* 0x000fe20000000000 */
[----:B------:R-:W-:Y:S01]  /*9700*/  VIADD R23, R0, 0x2a000 ;  /* 0x0002a00000177836 */ /* 0x000fe20000000000 */
[----:B--2---:R-:W-:Y:S01]  /*9710*/  IADD3 R3, P1, R2, UR14, RZ ;  /* 0x0000000e02037c10 */ /* 0x004fe2000ff3e0ff */
[----:B------:R-:W-:Y:S01]  /*9720*/  VIADD R24, R0, 0x2c000 ;  /* 0x0002c00000187836 */ /* 0x000fe20000000000 */
[----:B------:R-:W2:Y:S01]  /*9730*/  LDC.64 R12, c[0x0][0x198] ;  /* 0x00006600ff0c7b82 */ /* 0x000ea20000000a00 */
[----:B------:R-:W-:Y:S01]  /*9740*/  R2UR UR27, R2 ;  /* 0x00000000021b72ca */ /* 0x000fe200000e0000 */
        /* <DEDUP_REMOVED lines=23> */
[----:B------:R-:W-:Y:S01]  /*98c0*/  UMOV UR9, UR25 ;  /* 0x0000001900097c82 */ /* 0x000fe20008000000 */
[----:B------:R-:W-:Y:S01]  /*98d0*/  UMOV UR11, UR27 ;  /* 0x0000001b000b7c82 */ /* 0x000fe20008000000 */
        /* <DEDUP_REMOVED lines=13> */
.L_x_3277:
[----:B------:R-:W-:Y:S05]  /*99b0*/  @P0 BRA `(.L_x_3255) ;  /* 0x0000000000140947 */ /* 0x000fea0003800000 */
[----:B------:R-:W-:Y:S01]  /*99c0*/  ISETP.NE.AND P1, PT, R18, RZ, PT ;  /* 0x000000ff1200720c */ /* 0x000fe20003f25270 */
[----:B--2---:R-:W-:-:S04]  /*99d0*/  IMAD.MOV.U32 R3, RZ, RZ, 0x6100 ;  /* 0x00006100ff037424 */ /* 0x004fc800078e00ff */
[----:B------:R3:W-:Y:S08]  /*99e0*/  SYNCS.ARRIVE.TRANS64 RZ, [R0+URZ+0x36418], R3 ;  /* 0x0364180300ff79a7 */ /* 0x0007f0000800003f */
[----:B------:R-:W-:Y:S05]  /*99f0*/  @!P1 BRA `(.L_x_3255) ;  /* 0x0000000000049947 */ /* 0x000fea0003800000 */
[----:B------:R-:W-:Y:S01]  /*9a00*/  BPT.TRAP 0x1 ;  /* 0x000000040000795c */ /* 0x000fe20000300000 */
.L_x_3255:
[----:B------:R-:W-:Y:S01]  /*9a10*/  VIADD R27, R2, 0x40 ;  /* 0x00000040021b7836 */ /* 0x000fe20000000000 */
[----:B------:R-:W-:Y:S01]  /*9a20*/  ULDC.64 UR8, c[0x0][0x700] ;  /* 0x0001c00000087ab9 */ /* 0x000fe20000000a00 */
[----:B------:R-:W-:Y:S01]  /*9a30*/  R2UR UR40, R0 ;  /* 0x00000000002872ca */ /* 0x000fe200000e0000 */
[----:B------:R-:W-:Y:S01]  /*9a40*/  IMAD.U32 R11, RZ, RZ, UR8 ;  /* 0x00000008ff0b7e24 */ /* 0x000fe2000f8e00ff */
[----:B------:R-:W-:Y:S01]  /*9a50*/  UMOV UR32, 0x0 ;  /* 0x0000000000207882 */ /* 0x000fe20000000000 */
[C---:B------:R-:W-:Y:S01]  /*9a60*/  IADD3 R2, P1, R27.reuse, UR22, RZ ;  /* 0x000000161b027c10 */ /* 0x040fe2000ff3e0ff */
[----:B------:R-:W-:Y:S01]  /*9a70*/  IMAD.U32 R12, RZ, RZ, UR9 ;  /* 0x00000009ff0c7e24 */ /* 0x000fe2000f8e00ff */
[----:B------:R-:W-:Y:S01]  /*9a80*/  SHF.R.S32.HI R28, RZ, 0x1f, R27 ;  /* 0x0000001fff1c7819 */ /* 0x000fe2000001141b */
[----:B------:R-:W-:Y:S01]  /*9a90*/  VIADD R29, R27, UR6 ;  /* 0x000000061b1d7c36 */ /* 0x000fe20008000000 */
[----:B--23--:R-:W-:Y:S01]  /*9aa0*/  LEA R3, P2, R2, R11, 0x2 ;  /* 0x0000000b02037211 */ /* 0x00cfe200078410ff */
[----:B------:R-:W-:Y:S01]  /*9ab0*/  UMOV UR33, 0x14f00000 ;  /* 0x14f0000000217882 */ /* 0x000fe20000000000 */
[----:B------:R-:W-:Y:S01]  /*9ac0*/  UMOV UR18, URZ ;  /* 0x0000003f00127c82 */ /* 0x000fe20008000000 */
[----:B------:R-:W-:Y:S01]  /*9ad0*/  UMOV UR20, UR28 ;  /* 0x0000001c00147c82 */ /* 0x000fe20008000000 */
[----:B------:R-:W-:Y:S01]  /*9ae0*/  R2UR UR42, R3 ;  /* 0x00000000032a72ca */ /* 0x000fe200000e0000 */
[----:B------:R-:W-:Y:S01]  /*9af0*/  IMAD.X R3, R28, 0x1, R8, P1 ;  /* 0x000000011c037824 */ /* 0x000fe200008e0608 */
[----:B------:R-:W-:Y:S01]  /*9b00*/  R2UR UR19, R29 ;  /* 0x000000001d1372ca */ /* 0x000fe200000e0000 */
[----:B------:R-:W-:Y:S01]  /*9b10*/  UIADD3 UR17, UR40, 0x36418, URZ ;  /* 0x0003641828117890 */ /* 0x000fe2000fffe03f */
[----:B------:R-:W-:Y:S01]  /*9b20*/  SHF.L.U32 R18, RZ, 0x1f, RZ ;  /* 0x0000001fff127819 */ /* 0x000fe200000006ff */
[----:B------:R-:W-:Y:S01]  /*9b30*/  UIADD3 UR16, UR40, 0x24000, URZ ;  /* 0x0002400028107890 */ /* 0x000fe2000fffe03f */
        /* <DEDUP_REMOVED lines=28> */
.L_x_3278:
        /* <DEDUP_REMOVED lines=8> */
.L_x_3257:
        /* <DEDUP_REMOVED lines=37> */
.L_x_3280:
[----:B------:R-:W-:Y:S05]  /*9fd0*/  @P0 BRA `(.L_x_3259) ;  /* 0x0000000000140947 */ /* 0x000fea0003800000 */
[----:B------:R-:W-:Y:S01]  /*9fe0*/  ISETP.NE.AND P1, PT, R18, RZ, PT ;  /* 0x000000ff1200720c */ /* 0x000fe20003f25270 */
[----:B--2---:R-:W-:-:S04]  /*9ff0*/  IMAD.MOV.U32 R5, RZ, RZ, 0x6100 ;  /* 0x00006100ff057424 */ /* 0x004fc800078e00ff */
[----:B------:R3:W-:Y:S08]  /*a000*/  SYNCS.ARRIVE.TRANS64 RZ, [R0+URZ+0x36410], R5 ;  /* 0x0364100500ff79a7 */ /* 0x0007f0000800003f */
[----:B------:R-:W-:Y:S05]  /*a010*/  @!P1 BRA `(.L_x_3259) ;  /* 0x0000000000049947 */ /* 0x000fea0003800000 */
[----:B------:R-:W-:Y:S01]  /*a020*/  BPT.TRAP 0x1 ;  /* 0x000000040000795c */ /* 0x000fe20000300000 */
.L_x_3259:
        /* <DEDUP_REMOVED lines=19> */
[----:B--23--:R-:W-:Y:S01]  /*a160*/  IMAD.U32 R5, RZ, RZ, UR19 ;  /* 0x00000013ff057e24 */ /* 0x00cfe2000f8e00ff */
[----:B------:R-:W-:Y:S02]  /*a170*/  UIADD3 UR19, UR19, UR6, URZ ;  /* 0x0000000613137290 */ /* 0x000fe4000fffe03f */
[----:B------:R-:W-:Y:S01]  /*a180*/  UIADD3 UR24, UR40, 0x22000, URZ ;  /* 0x0002200028187890 */ /* 0x000fe2000fffe03f */
[----:B------:R-:W-:Y:S01]  /*a190*/  PLOP3.LUT P1, PT, PT, PT, UP0, 0x80, 0x0 ;  /* 0x000000000000781c */ /* 0x000fe20003f2f008 */
[----:B------:R-:W-:Y:S01]  /*a1a0*/  IMAD.U32 R4, RZ, RZ, UR8 ;  /* 0x00000008ff047e24 */ /* 0x000fe2000f8e00ff */
[----:B------:R-:W-:-:S02]  /*a1b0*/  UIADD3 UR8, UR40, 0x20000, URZ ;  /* 0x0002000028087890 */ /* 0x000fc4000fffe03f */
[----:B------:R-:W-:Y:S01]  /*a1c0*/  LEA.HI.X.SX32 R5, R5, R8, 0x1, P1 ;  /* 0x0000000805057211 */ /* 0x000fe200008f0eff */
[----:B------:R-:W-:Y:S01]  /*a1d0*/  UIADD3 UR40, UR40, 0x30000, URZ ;  /* 0x0003000028287890 */ /* 0x000fe2000fffe03f */
[C---:B------:R-:W-:Y:S01]  /*a1e0*/  LEA R16, P1, R4.reuse, R11, 0x2 ;  /* 0x0000000b04107211 */ /* 0x040fe200078210ff */
[----:B------:R-:W-:Y:S01]  /*a1f0*/  UMOV UR9, UR17 ;  /* 0x0000001100097c82 */ /* 0x000fe20008000000 */
[----:B------:R-:W-:Y:S01]  /*a200*/  UMOV UR11, UR19 ;  /* 0x00000013000b7c82 */ /* 0x000fe20008000000 */
[----:B------:R-:W-:Y:S01]  /*a210*/  UMOV UR26, 0x80 ;  /* 0x00000080001a7882 */ /* 0x000fe20000000000 */
[----:B------:R-:W-:Y:S01]  /*a220*/  LEA.HI.X R4, R4, R12, R5, 0x2, P1 ;  /* 0x0000000c04047211 */ /* 0x000fe200008f1405 */
[----:B------:R-:W-:Y:S01]  /*a230*/  UMOV UR25, UR17 ;  /* 0x0000001100197c82 */ /* 0x000fe20008000000 */
[----:B------:R-:W-:Y:S01]  /*a240*/  R2UR UR42, R16 ;  /* 0x00000000102a72ca */ /* 0x000fe200000e0000 */
[----:B------:R2:W-:Y:S01]  /*a250*/  UTMALDG.4D [UR16], [UR30], desc[UR32] ;  /* 0x000020101e0075b4 */ /* 0x0005e20008019000 */
[----:B------:R-:W-:Y:S01]  /*a260*/  R2UR UR43, R4 ;  /* 0x00000000042b72ca */ /* 0x000fe200000e0000 */
[----:B------:R-:W-:Y:S01]  /*a270*/  UMOV UR27, UR19 ;  /* 0x00000013001b7c82 */ /* 0x000fe20008000000 */
[----:B------:R-:W-:Y:S01]  /*a280*/  ISETP.NE.AND P1, PT, R21, RZ, PT ;  /* 0x000000ff1500720c */ /* 0x000fe20003f25270 */
[----:B------:R-:W-:Y:S01]  /*a290*/  UMOV UR41, UR17 ;  /* 0x0000001100297c82 */ /* 0x000fe20008000000 */
[----:B------:R-:W-:Y:S01]  /*a2a0*/  UMOV UR34, 0x10 ;  /* 0x0000001000227882 */ /* 0x000fe20000000000 */
[----:B------:R2:W-:Y:S01]  /*a2b0*/  UTMALDG.4D [UR8], [UR30], desc[UR32] ;  /* 0x000020081e0075b4 */ /* 0x0005e20008019000 */
[----:B------:R2:W-:Y:S07]  /*a2c0*/  UTMALDG.4D [UR24], [UR30], desc[UR32] ;  /* 0x000020181e0075b4 */ /* 0x0005ee0008019000 */
[----:B------:R2:W-:Y:S02]  /*a2d0*/  UBLKCP.S.G [UR40], [UR42], UR34 ;  /* 0x000000282a0073ba */ /* 0x0005e40008000222 */
[----:B--2---:R-:W-:Y:S05]  /*a2e0*/  @P1 BRA `(.L_x_3260) ;  /* 0xfffffff000c81947 */ /* 0x004fea000383ffff */
.L_x_3251:
[----:B------:R-:W-:Y:S01]  /*a2f0*/  ISETP.NE.AND P1, PT, R20, RZ, PT ;  /* 0x000000ff1400720c */ /* 0x000fe20003f25270 */
[----:B------:R-:W-:Y:S02]  /*a300*/  IMAD.MOV.U32 R16, RZ, RZ, 0x1 ;  /* 0x00000001ff107424 */ /* 0x000fe400078e00ff */
[----:B------:R-:W-:-:S10]  /*a310*/  IMAD.MOV.U32 R5, RZ, RZ, R14 ;  /* 0x000000ffff057224 */ /* 0x000fd400078e000e */
[----:B------:R-:W-:Y:S05]  /*a320*/  @!P1 BRA `(.L_x_3250) ;  /* 0x00000004008c9947 */ /* 0x000fea0003800000 */
[----:B------:R-:W2:Y:S02]  /*a330*/  SYNCS.PHASECHK.TRANS64.TRYWAIT P1, [R0+URZ+0x36438], R6 ;  /* 0x03643806000075a7 */ /* 0x000ea4000802017f */
[----:B--2---:R-:W-:Y:S05]  /*a340*/  @!P1 BRA `(.L_x_3261) ;  /* 0x0000000c00b89947 */ /* 0x004fea0003800000 */
.L_x_3281:
[----:B------:R-:W-:Y:S05]  /*a350*/  @P0 BRA `(.L_x_3262) ;  /* 0x0000000000140947 */ /* 0x000fea0003800000 */
[----:B------:R-:W-:Y:S01]  /*a360*/  ISETP.NE.AND P1, PT, R18, RZ, PT ;  /* 0x000000ff1200720c */ /* 0x000fe20003f25270 */
[----:B------:R-:W-:-:S04]  /*a370*/  IMAD.MOV.U32 R5, RZ, RZ, 0x6100 ;  /* 0x00006100ff057424 */ /* 0x000fc800078e00ff */
[----:B------:R3:W-:Y:S08]  /*a380*/  SYNCS.ARRIVE.TRANS64 RZ, [R0+URZ+0x36430], R5 ;  /* 0x0364300500ff79a7 */ /* 0x0007f0000800003f */
[----:B------:R-:W-:Y:S05]  /*a390*/  @!P1 BRA `(.L_x_3262) ;  /* 0x0000000000049947 */ /* 0x000fea0003800000 */
[----:B------:R-:W-:Y:S01]  /*a3a0*/  BPT.TRAP 0x1 ;  /* 0x000000040000795c */ /* 0x000fe20000300000 */
.L_x_3262:
[----:B---3--:R-:W3:Y:S01]  /*a3b0*/  LDC.64 R4, c[0x0][0x728] ;  /* 0x0001ca00ff047b82 */ /* 0x008ee20000000a00 */
[----:B------:R-:W-:Y:S01]  /*a3c0*/  IMAD.SHL.U32 R20, R19, 0x40, RZ ;  /* 0x0000004013147824 */ /* 0x000fe200078e00ff */
[----:B------:R-:W-:Y:S01]  /*a3d0*/  R2UR UR24, R0 ;  /* 0x00000000001872ca */ /* 0x000fe200000e0000 */
[----:B------:R-:W-:Y:S01]  /*a3e0*/  UMOV UR32, 0x0 ;  /* 0x0000000000207882 */ /* 0x000fe20000000000 */
[----:B------:R-:W-:Y:S01]  /*a3f0*/  UMOV UR33, 0x14f00000 ;  /* 0x14f0000000217882 */ /* 0x000fe20000000000 */
[----:B------:R-:W-:Y:S01]  /*a400*/  UMOV UR18, URZ ;  /* 0x0000003f00127c82 */ /* 0x000fe20008000000 */
[C---:B-12---:R-:W-:Y:S01]  /*a410*/  IADD3 R6, P1, R20.reuse, UR14, RZ ;  /* 0x0000000e14067c10 */ /* 0x046fe2000ff3e0ff */
        /* <DEDUP_REMOVED lines=13> */
[----:B---3--:R-:W-:Y:S01]  /*a4f0*/  LEA R4, P2, R6, R4, 0x2 ;  /* 0x0000000406047211 */ /* 0x008fe200078410ff */
[----:B------:R-:W-:Y:S01]  /*a500*/  UIADD3 UR24, UR24, 0x2e000, URZ ;  /* 0x0002e00018187890 */ /* 0x000fe2000fffe03f */
[----:B------:R-:W-:Y:S02]  /*a510*/  UMOV UR9, UR17 ;  /* 0x0000001100097c82 */ /* 0x000fe40008000000 */
[----:B------:R-:W-:Y:S01]  /*a520*/  R2UR UR40, R4 ;  /* 0x00000000042872ca */ /* 0x000fe200000e0000 */
[----:B------:R-:W-:Y:S01]  /*a530*/  UMOV UR11, UR19 ;  /* 0x00000013000b7c82 */ /* 0x000fe20008000000 */
[----:B------:R-:W-:Y:S01]  /*a540*/  IADD3 R4, P1, R10, 0x1f0, RZ ;  /* 0x000001f00a047810 */ /* 0x000fe20007f3e0ff */
[----:B------:R-:W-:Y:S01]  /*a550*/  UMOV UR25, UR17 ;  /* 0x0000001100197c82 */ /* 0x000fe20008000000 */
[----:B------:R-:W-:Y:S01]  /*a560*/  LEA.HI.X R5, R6, R5, R15, 0x2, P2 ;  /* 0x0000000506057211 */ /* 0x000fe200010f140f */
        /* <DEDUP_REMOVED lines=14> */
.L_x_3282:
[----:B------:R-:W-:Y:S01]  /*a650*/  IMAD.MOV.U32 R16, RZ, RZ, RZ ;  /* 0x000000ffff107224 */ /* 0x000fe200078e00ff */
[----:B------:R-:W-:Y:S06]  /*a660*/  @P0 BRA `(.L_x_3264) ;  /* 0x0000000000140947 */ /* 0x000fec0003800000 */
[----:B------:R-:W-:Y:S01]  /*a670*/  ISETP.NE.AND P1, PT, R18, RZ, PT ;  /* 0x000000ff1200720c */ /* 0x000fe20003f25270 */
[----:B-1----:R-:W-:-:S04]  /*a680*/  IMAD.MOV.U32 R5, RZ, RZ, 0x6100 ;  /* 0x00006100ff057424 */ /* 0x002fc800078e00ff */
[----:B------:R2:W-:Y:S08]  /*a690*/  SYNCS.ARRIVE.TRANS64 RZ, [R0+URZ+0x36418], R5 ;  /* 0x0364180500ff79a7 */ /* 0x0005f0000800003f */
[----:B------:R-:W-:Y:S05]  /*a6a0*/  @!P1 BRA `(.L_x_3264) ;  /* 0x0000000000049947 */ /* 0x000fea0003800000 */
[----:B------:R-:W-:Y:S01]  /*a6b0*/  BPT.TRAP 0x1 ;  /* 0x000000040000795c */ /* 0x000fe20000300000 */
.L_x_3264:
        /* <DEDUP_REMOVED lines=17> */
[----:B-12---:R-:W-:Y:S01]  /*a7d0*/  IMAD.U32 R5, RZ, RZ, UR19 ;  /* 0x00000013ff057e24 */ /* 0x006fe2000f8e00ff */
[----:B------:R-:W-:Y:S02]  /*a7e0*/  UIADD3 UR17, UR40, 0x36418, URZ ;  /* 0x0003641828117890 */ /* 0x000fe4000fffe03f */
[----:B------:R-:W-:Y:S01]  /*a7f0*/  UIADD3 UR19, UR19, UR6, URZ ;  /* 0x0000000613137290 */ /* 0x000fe2000fffe03f */
[----:B------:R-:W-:Y:S01]  /*a800*/  PLOP3.LUT P1, PT, PT, PT, UP0, 0x80, 0x0 ;  /* 0x000000000000781c */ /* 0x000fe20003f2f008 */
[----:B------:R-:W-:Y:S01]  /*a810*/  IMAD.U32 R4, RZ, RZ, UR7 ;  /* 0x00000007ff047e24 */ /* 0x000fe2000f8e00ff */
[----:B------:R-:W-:Y:S02]  /*a820*/  UIADD3 UR8, UR40, 0x26000, URZ ;  /* 0x0002600028087890 */ /* 0x000fe4000fffe03f */
[----:B------:R-:W-:Y:S01]  /*a830*/  LEA.HI.X.SX32 R5, R5, R8, 0x1, P1 ;  /* 0x0000000805057211 */ /* 0x000fe200008f0eff */
[----:B------:R-:W-:Y:S01]  /*a840*/  UIADD3 UR24, UR40, 0x28000, URZ ;  /* 0x0002800028187890 */ /* 0x000fe2000fffe03f */
[C---:B------:R-:W-:Y:S01]  /*a850*/  LEA R11, P1, R4.reuse, R11, 0x2 ;  /* 0x0000000b040b7211 */ /* 0x040fe200078210ff */
[----:B------:R-:W-:Y:S01]  /*a860*/  UIADD3 UR40, UR40, 0x30100, URZ ;  /* 0x0003010028287890 */ /* 0x000fe2000fffe03f */
[----:B------:R2:W-:Y:S01]  /*a870*/  UTMALDG.4D [UR16], [UR30], desc[UR32] ;  /* 0x000020101e0075b4 */ /* 0x0005e20008019000 */
[----:B------:R-:W-:Y:S01]  /*a880*/  UMOV UR9, UR17 ;  /* 0x0000001100097c82 */ /* 0x000fe20008000000 */
[----:B------:R-:W-:Y:S01]  /*a890*/  LEA.HI.X R12, R4, R12, R5, 0x2, P1 ;  /* 0x0000000c040c7211 */ /* 0x000fe200008f1405 */
[----:B------:R-:W-:Y:S01]  /*a8a0*/  UMOV UR11, UR19 ;  /* 0x00000013000b7c82 */ /* 0x000fe20008000000 */
[----:B------:R-:W-:Y:S01]  /*a8b0*/  R2UR UR42, R11 ;  /* 0x000000000b2a72ca */ /* 0x000fe200000e0000 */
[----:B------:R-:W-:Y:S01]  /*a8c0*/  UMOV UR25, UR17 ;  /* 0x0000001100197c82 */ /* 0x000fe20008000000 */
[----:B------:R-:W-:Y:S01]  /*a8d0*/  R2UR UR43, R12 ;  /* 0x000000000c2b72ca */ /* 0x000fe200000e0000 */
[----:B------:R-:W-:Y:S01]  /*a8e0*/  UMOV UR27, UR19 ;  /* 0x00000013001b7c82 */ /* 0x000fe20008000000 */
[----:B------:R-:W-:Y:S01]  /*a8f0*/  UMOV UR41, UR17 ;  /* 0x0000001100297c82 */ /* 0x000fe20008000000 */
[----:B------:R2:W-:Y:S01]  /*a900*/  UTMALDG.4D [UR8], [UR30], desc[UR32] ;  /* 0x000020081e0075b4 */ /* 0x0005e20008019000 */
[----:B------:R-:W-:Y:S01]  /*a910*/  UMOV UR7, 0x10 ;  /* 0x0000001000077882 */ /* 0x000fe20000000000 */
[----:B------:R-:W-:Y:S01]  /*a920*/  IMAD.MOV.U32 R5, RZ, RZ, R14 ;  /* 0x000000ffff057224 */ /* 0x000fe200078e000e */
[----:B------:R2:W-:Y:S07]  /*a930*/  UTMALDG.4D [UR24], [UR30], desc[UR32] ;  /* 0x000020181e0075b4 */ /* 0x0005ee0008019000 */
[----:B------:R2:W-:Y:S02]  /*a940*/  UBLKCP.S.G [UR40], [UR42], UR7 ;  /* 0x000000282a0073ba */ /* 0x0005e40008000207 */
[----:B--2---:R-:W-:Y:S01]  /*a950*/  NOP ;  /* 0x0000000000007918 */ /* 0x004fe20000000000 */
.L_x_3250:
[----:B------:R-:W-:-:S04]  /*a960*/  SHF.L.U32 R3, R16, 0x1f, RZ ;  /* 0x0000001f10037819 */ /* 0x000fc800000006ff */
[----:B------:R-:W2:Y:S02]  /*a970*/  SYNCS.PHASECHK.TRANS64.TRYWAIT P1, [R0+URZ+0x36438], R3 ;  /* 0x03643803000075a7 */ /* 0x000ea4000802017f */
[----:B--2---:R-:W-:Y:S05]  /*a980*/  @!P1 BRA `(.L_x_3265) ;  /* 0x0000000800509947 */ /* 0x004fea0003800000 */
.L_x_3283:
[----:B------:R-:W-:Y:S05]  /*a990*/  @P0 BRA `(.L_x_3266) ;  /* 0x0000000000180947 */ /* 0x000fea0003800000 */
[----:B------:R-:W3:Y:S01]  /*a9a0*/  S2R R2, SR_TID.X ;  /* 0x0000000000027919 */ /* 0x000ee20000002100 */
[----:B--2---:R-:W-:-:S04]  /*a9b0*/  IMAD.MOV.U32 R3, RZ, RZ, 0x6100 ;  /* 0x00006100ff037424 */ /* 0x004fc800078e00ff */
[----:B------:R4:W-:Y:S01]  /*a9c0*/  SYNCS.ARRIVE.TRANS64 RZ, [R0+URZ+0x36430], R3 ;  /* 0x0364300300ff79a7 */ /* 0x0009e2000800003f */
[----:B---3--:R-:W-:-:S13]  /*a9d0*/  LOP3.LUT P0, RZ, R2, 0x1f, RZ, 0xc0, !PT ;  /* 0x0000001f02ff7812 */ /* 0x008fda000780c0ff */
[----:B----4-:R-:W-:Y:S05]  /*a9e0*/  @!P0 BRA `(.L_x_3266) ;  /* 0x0000000000048947 */ /* 0x010fea0003800000 */
[----:B------:R-:W-:Y:S01]  /*a9f0*/  BPT.TRAP 0x1 ;  /* 0x000000040000795c */ /* 0x000fe20000300000 */
.L_x_3266:
        /* <DEDUP_REMOVED lines=22> */
[----:B------:R-:W-:Y:S01]  /*ab60*/  SEL R8, RZ, 0x1, P0 ;  /* 0x00000001ff087807 */ /* 0x000fe20000000000 */
        /* <DEDUP_REMOVED lines=20> */
[----:B---3--:R-:W-:Y:S01]  /*acb0*/  NOP ;  /* 0x0000000000007918 */ /* 0x008fe20000000000 */
.L_x_3247:
[----:B------:R-:W-:Y:S05]  /*acc0*/  BSYNC B0 ;  /* 0x0000000000007941 */ /* 0x000fea0003800000 */
.L_x_3243:
[----:B------:R-:W-:-:S03]  /*acd0*/  UMOV UR7, 0xffffffff ;  /* 0xffffffff00077882 */ /* 0x000fc60000000000 */
[----:B------:R-:W-:Y:S05]  /*ace0*/  BRA.DIV UR7, `(.L_x_3267) ;  /* 0x00000006078c7947 */ /* 0x000fea000b800000 */
[----:B------:R-:W-:-:S13]  /*acf0*/  ELECT P6, URZ, PT ;  /* 0x00000000003f782f */ /* 0x000fda00038c0000 */
.L_x_3286:
[----:B------:R-:W-:Y:S05]  /*ad00*/  @!P6 BRA `(.L_x_3125) ;  /* 0x000000000074e947 */ /* 0x000fea0003800000 */
[----:B-12---:R-:W2:Y:S02]  /*ad10*/  LDL.LU R0, [R1] ;  /* 0x0000000001007983 */ /* 0x006ea40000300800 */
[----:B--2---:R-:W-:-:S04]  /*ad20*/  LOP3.LUT R0, R0, 0x2, RZ, 0xfc, !PT ;  /* 0x0000000200007812 */ /* 0x004fc800078efcff */
[----:B------:R-:W-:-:S13]  /*ad30*/  ISETP.NE.AND P2, PT, R0, 0x3, PT ;  /* 0x000000030000780c */ /* 0x000fda0003f45270 */
[----:B------:R-:W-:Y:S05]  /*ad40*/  @!P2 BRA `(.L_x_3268) ;  /* 0x000000000004a947 */ /* 0x000fea0003800000 */
[----:B------:R-:W-:Y:S01]  /*ad50*/  BPT.TRAP 0x1 ;  /* 0x000000040000795c */ /* 0x000fe20000300000 */
.L_x_3268:
[----:B------:R-:W1:Y:S01]  /*ad60*/  S2R R3, SR_CgaCtaId ;  /* 0x0000000000037919 */ /* 0x000e620000008800 */
[----:B------:R-:W-:-:S04]  /*ad70*/  MOV R0, 0x400 ;  /* 0x0000040000007802 */ /* 0x000fc80000000f00 */
[----:B-1----:R-:W-:Y:S02]  /*ad80*/  LEA R9, R3, R0, 0x18 ;  /* 0x0000000003097211 */ /* 0x002fe400078ec0ff */
        /* <DEDUP_REMOVED lines=12> */
.L_x_3287:
[----:B------:R-:W2:Y:S02]  /*ae50*/  SYNCS.PHASECHK.TRANS64.TRYWAIT P0, [R3+URZ], R2 ;  /* 0x00000002030075a7 */ /* 0x000ea4000800017f */
[----:B--2---:R-:W-:Y:S05]  /*ae60*/  @!P0 BRA `(.L_x_3270) ;  /* 0x0000000400608947 */ /* 0x004fea0003800000 */
.L_x_3288:
[----:B------:R-:W-:Y:S05]  /*ae70*/  @!P2 BRA `(.L_x_3271) ;  /* 0x000000000004a947 */ /* 0x000fea0003800000 */
[----:B------:R-:W-:Y:S01]  /*ae80*/  BPT.TRAP 0x1 ;  /* 0x000000040000795c */ /* 0x000fe20000300000 */
.L_x_3271:
[----:B------:R-:W-:-:S07]  /*ae90*/  SHF.L.U32 R16, R16, 0x1f, RZ ;  /* 0x0000001f10107819 */ /* 0x000fce00000006ff */
.L_x_3272:
[----:B---3--:R3:W4:Y:S02]  /*aea0*/  SYNCS.PHASECHK.TRANS64.TRYWAIT P0, [R9+URZ+0x36438], R16 ;  /* 0x03643810090075a7 */ /* 0x008724000800017f */
[----:B----4-:R-:W-:Y:S05]  /*aeb0*/  @!P0 NANOSLEEP.SYNCS 0x989680 ;  /* 0x009896800000895d */ /* 0x010fea0003900000 */
[----:B------:R-:W4:Y:S02]  /*aec0*/  @!P0 SYNCS.PHASECHK.TRANS64 P0, [R9+URZ+0x36438], R16 ;  /* 0x03643810090085a7 */ /* 0x000f24000800007f */
[----:B----4-:R-:W-:Y:S05]  /*aed0*/  @!P0 BRA `(.L_x_3272) ;  /* 0xfffffffc00f08947 */ /* 0x010fea000383ffff */
.L_x_3125:
[----:B------:R-:W-:Y:S05]  /*aee0*/  BSYNC B6 ;  /* 0x0000000000067941 */ /* 0x000fea0003800000 */
.L_x_3117:
[----:B------:R-:W-:Y:S05]  /*aef0*/  EXIT ;  /* 0x000000000000794d */ /* 0x000fea0003800000 */
.L_x_3135:
[----:B------:R-:W-:Y:S02]  /*af00*/  IMAD.MOV.U32 R12, RZ, RZ, RZ ;  /* 0x000000ffff0c7224 */ /* 0x000fe400078e00ff */
[----:B------:R-:W-:Y:S02]  /*af10*/  IMAD.MOV.U32 R11, RZ, RZ, 0x1f ;  /* 0x0000001fff0b7424 */ /* 0x000fe400078e00ff */
[----:B------:R-:W-:-:S07]  /*af20*/  IMAD.MOV.U32 R15, RZ, RZ, -0x1 ;  /* 0xffffffffff0f7424 */ /* 0x000fce00078e00ff */
[----:B--2---:R-:W-:Y:S05]  /*af30*/  WARPSYNC.COLLECTIVE R15, `(.L_x_3273) ;  /* 0x000000000f087348 */ /* 0x004fea0003c00000 */
[----:B------:R1:W3:Y:S02]  /*af40*/  SHFL.IDX P6, R14, R13, R12, R11 ;  /* 0x0000000c0d0e7389 */ /* 0x0002e400000c000b */
[----:B-123--:R-:W-:Y:S01]  /*af50*/  ENDCOLLECTIVE ;  /* 0x000000000000791b */ /* 0x00efe20003800000 */
.L_x_3273:
[----:B------:R-:W-:Y:S05]  /*af60*/  BRA `(.L_x_3274) ;  /* 0xffffff6400907947 */ /* 0x000fea000383ffff */
.L_x_3137:
[----:B---3--:R3:W4:Y:S02]  /*af70*/  SYNCS.PHASECHK.TRANS64.TRYWAIT P0, [R156+URZ+0x36400], R15 ;  /* 0x0364000f9c0075a7 */ /* 0x008724000800017f */
[----:B----4-:R-:W-:Y:S05]  /*af80*/  @!P0 NANOSLEEP.SYNCS 0x989680 ;  /* 0x009896800000895d */ /* 0x010fea0003900000 */
[----:B------:R-:W4:Y:S02]  /*af90*/  @!P0 SYNCS.PHASECHK.TRANS64 P0, [R156+URZ+0x36400], R15 ;  /* 0x0364000f9c0085a7 */ /* 0x000f24000800007f */
[----:B----4-:R-:W-:Y:S05]  /*afa0*/  @!P0 BRA `(.L_x_3137) ;  /* 0xfffffffc00f08947 */ /* 0x010fea000383ffff */
[----:B------:R-:W-:Y:S05]  /*afb0*/  BRA `(.L_x_3136) ;  /* 0xffffff6400d07947 */ /* 0x000fea000383ffff */
.L_x_3141:
[----:B----4-:R4:W1:Y:S02]  /*afc0*/  SYNCS.PHASECHK.TRANS64.TRYWAIT P1, [R3+URZ+0x36410], R12 ;  /* 0x0364100c030075a7 */ /* 0x010864000802017f */
[----:B-1----:R-:W-:Y:S05]  /*afd0*/  @!P1 NANOSLEEP.SYNCS 0x989680 ;  /* 0x009896800000995d */ /* 0x002fea0003900000 */
[----:B------:R-:W1:Y:S02]  /*afe0*/  @!P1 SYNCS.PHASECHK.TRANS64 P1, [R3+URZ+0x36410], R12 ;  /* 0x0364100c030095a7 */ /* 0x000e64000802007f */
[----:B-1----:R-:W-:Y:S05]  /*aff0*/  @!P1 BRA `(.L_x_3141) ;  /* 0xfffffffc00f09947 */ /* 0x002fea000383ffff */
[----:B------:R-:W-:Y:S05]  /*b000*/  BRA `(.L_x_3140) ;  /* 0xffffff6c00847947 */ /* 0x000fea000383ffff */
.L_x_3145:
[----:B------:R1:W1:Y:S02]  /*b010*/  SYNCS.PHASECHK.TRANS64.TRYWAIT P1, [R156+URZ+0x36430], R15 ;  /* 0x0364300f9c0075a7 */ /* 0x000264000802017f */
[----:B-1----:R-:W-:Y:S05]  /*b020*/  @!P1 NANOSLEEP.SYNCS 0x989680 ;  /* 0x009896800000995d */ /* 0x002fea0003900000 */
[----:B------:R-:W1:Y:S02]  /*b030*/  @!P1 SYNCS.PHASECHK.TRANS64 P1, [R156+URZ+0x36430], R15 ;  /* 0x0364300f9c0095a7 */ /* 0x000e64000802007f */
[----:B-1----:R-:W-:Y:S05]  /*b040*/  @!P1 BRA `(.L_x_3145) ;  /* 0xfffffffc00f09947 */ /* 0x002fea000383ffff */
[----:B------:R-:W-:Y:S05]  /*b050*/  BRA `(.L_x_3144) ;  /* 0xffffff7400287947 */ /* 0x000fea000383ffff */
.L_x_3248:
[----:B-1----:R1:W2:Y:S02]  /*b060*/  SYNCS.PHASECHK.TRANS64.TRYWAIT P1, [R0+URZ+0x36420], R6 ;  /* 0x03642006000075a7 */ /* 0x0022a4000802017f */
[----:B--2---:R-:W-:Y:S05]  /*b070*/  @!P1 NANOSLEEP.SYNCS 0x989680 ;  /* 0x009896800000995d */ /* 0x004fea0003900000 */
[----:B------:R-:W2:Y:S02]  /*b080*/  @!P1 SYNCS.PHASECHK.TRANS64 P1, [R0+URZ+0x36420], R6 ;  /* 0x03642006000095a7 */ /* 0x000ea4000802007f */
[----:B--2---:R-:W-:Y:S05]  /*b090*/  @!P1 BRA `(.L_x_3248) ;  /* 0xfffffffc00f09947 */ /* 0x004fea000383ffff */
[----:B------:R-:W-:Y:S05]  /*b0a0*/  BRA `(.L_x_3275) ;  /* 0xffffffdc00747947 */ /* 0x000fea000383ffff */
.L_x_3252:
[----:B-1----:R1:W2:Y:S02]  /*b0b0*/  SYNCS.PHASECHK.TRANS64.TRYWAIT P1, [R0+URZ+0x36438], R6 ;  /* 0x03643806000075a7 */ /* 0x0022a4000802017f */
[----:B--2---:R-:W-:Y:S05]  /*b0c0*/  @!P1 NANOSLEEP.SYNCS 0x989680 ;  /* 0x009896800000995d */ /* 0x004fea0003900000 */
[----:B------:R-:W2:Y:S02]  /*b0d0*/  @!P1 SYNCS.PHASECHK.TRANS64 P1, [R0+URZ+0x36438], R6 ;  /* 0x03643806000095a7 */ /* 0x000ea4000802007f */
[----:B--2---:R-:W-:Y:S05]  /*b0e0*/  @!P1 BRA `(.L_x_3252) ;  /* 0xfffffffc00f09947 */ /* 0x004fea000383ffff */
[----:B------:R-:W-:Y:S05]  /*b0f0*/  BRA `(.L_x_3276) ;  /* 0xffffffe400547947 */ /* 0x000fea000383ffff */
.L_x_3254:
[----:B--2---:R2:W3:Y:S02]  /*b100*/  SYNCS.PHASECHK.TRANS64.TRYWAIT P1, [R0+URZ+0x36428], R3 ;  /* 0x03642803000075a7 */ /* 0x0044e4000802017f */
[----:B---3--:R-:W-:Y:S05]  /*b110*/  @!P1 NANOSLEEP.SYNCS 0x989680 ;  /* 0x009896800000995d */ /* 0x008fea0003900000 */
[----:B------:R-:W3:Y:S02]  /*b120*/  @!P1 SYNCS.PHASECHK.TRANS64 P1, [R0+URZ+0x36428], R3 ;  /* 0x03642803000095a7 */ /* 0x000ee4000802007f */
[----:B---3--:R-:W-:Y:S05]  /*b130*/  @!P1 BRA `(.L_x_3254) ;  /* 0xfffffffc00f09947 */ /* 0x008fea000383ffff */
[----:B------:R-:W-:Y:S05]  /*b140*/  BRA `(.L_x_3277) ;  /* 0xffffffe800187947 */ /* 0x000fea000383ffff */
.L_x_3256:
        /* <DEDUP_REMOVED lines=8> */
.L_x_3258:
[----:B------:R-:W-:-:S07]  /*b1d0*/  SHF.L.U32 R5, R7, 0x1f, RZ ;  /* 0x0000001f07057819 */ /* 0x000fce00000006ff */
.L_x_3279:
[----:B--2---:R2:W3:Y:S02]  /*b1e0*/  SYNCS.PHASECHK.TRANS64.TRYWAIT P1, [R0+URZ+0x36420], R5 ;  /* 0x03642005000075a7 */ /* 0x0044e4000802017f */
[----:B---3--:R-:W-:Y:S05]  /*b1f0*/  @!P1 NANOSLEEP.SYNCS 0x989680 ;  /* 0x009896800000995d */ /* 0x008fea0003900000 */
[----:B------:R-:W3:Y:S02]  /*b200*/  @!P1 SYNCS.PHASECHK.TRANS64 P1, [R0+URZ+0x36420], R5 ;  /* 0x03642005000095a7 */ /* 0x000ee4000802007f */
[----:B---3--:R-:W-:Y:S05]  /*b210*/  @!P1 BRA `(.L_x_3279) ;  /* 0xfffffffc00f09947 */ /* 0x008fea000383ffff */
[----:B------:R-:W-:Y:S05]  /*b220*/  BRA `(.L_x_3280) ;  /* 0xffffffec00687947 */ /* 0x000fea000383ffff */
.L_x_3261:
[----:B--2---:R2:W3:Y:S02]  /*b230*/  SYNCS.PHASECHK.TRANS64.TRYWAIT P1, [R0+URZ+0x36438], R6 ;  /* 0x03643806000075a7 */ /* 0x0044e4000802017f */
[----:B---3--:R-:W-:Y:S05]  /*b240*/  @!P1 NANOSLEEP.SYNCS 0x989680 ;  /* 0x009896800000995d */ /* 0x008fea0003900000 */
[----:B------:R-:W3:Y:S02]  /*b250*/  @!P1 SYNCS.PHASECHK.TRANS64 P1, [R0+URZ+0x36438], R6 ;  /* 0x03643806000095a7 */ /* 0x000ee4000802007f */
[----:B---3--:R-:W-:Y:S05]  /*b260*/  @!P1 BRA `(.L_x_3261) ;  /* 0xfffffffc00f09947 */ /* 0x008fea000383ffff */
[----:B------:R-:W-:Y:S05]  /*b270*/  BRA `(.L_x_3281) ;  /* 0xfffffff000347947 */ /* 0x000fea000383ffff */
.L_x_3263:
[----:B-1----:R1:W2:Y:S02]  /*b280*/  SYNCS.PHASECHK.TRANS64.TRYWAIT P1, [R0+URZ+0x36428], R5 ;  /* 0x03642805000075a7 */ /* 0x0022a4000802017f */
[----:B--2---:R-:W-:Y:S05]  /*b290*/  @!P1 NANOSLEEP.SYNCS 0x989680 ;  /* 0x009896800000995d */ /* 0x004fea0003900000 */
[----:B------:R-:W2:Y:S02]  /*b2a0*/  @!P1 SYNCS.PHASECHK.TRANS64 P1, [R0+URZ+0x36428], R5 ;  /* 0x03642805000095a7 */ /* 0x000ea4000802007f */
[----:B--2---:R-:W-:Y:S05]  /*b2b0*/  @!P1 BRA `(.L_x_3263) ;  /* 0xfffffffc00f09947 */ /* 0x004fea000383ffff */
[----:B------:R-:W-:Y:S05]  /*b2c0*/  BRA `(.L_x_3282) ;  /* 0xfffffff000e07947 */ /* 0x000fea000383ffff */
.L_x_3265:
[----:B--2---:R2:W3:Y:S02]  /*b2d0*/  SYNCS.PHASECHK.TRANS64.TRYWAIT P1, [R0+URZ+0x36438], R3 ;  /* 0x03643803000075a7 */ /* 0x0044e4000802017f */
[----:B---3--:R-:W-:Y:S05]  /*b2e0*/  @!P1 NANOSLEEP.SYNCS 0x989680 ;  /* 0x009896800000995d */ /* 0x008fea0003900000 */
[----:B------:R-:W3:Y:S02]  /*b2f0*/  @!P1 SYNCS.PHASECHK.TRANS64 P1, [R0+URZ+0x36438], R3 ;  /* 0x03643803000095a7 */ /* 0x000ee4000802007f */
[----:B---3--:R-:W-:Y:S05]  /*b300*/  @!P1 BRA `(.L_x_3265) ;  /* 0xfffffffc00f09947 */ /* 0x008fea000383ffff */
[----:B------:R-:W-:Y:S05]  /*b310*/  BRA `(.L_x_3283) ;  /* 0xfffffff4009c7947 */ /* 0x000fea000383ffff */
.L_x_3267:
[----:B------:R-:W-:Y:S01]  /*b320*/  BSSY B0, `(.L_x_3284) ;  /* 0x0000006000007945 */ /* 0x000fe20003800000 */
[----:B------:R-:W-:-:S07]  /*b330*/  IMAD.MOV.U32 R15, RZ, RZ, -0x1 ;  /* 0xffffffffff0f7424 */ /* 0x000fce00078e00ff */
[----:B-12---:R-:W-:Y:S05]  /*b340*/  WARPSYNC.COLLECTIVE R15, `(.L_x_3285) ;  /* 0x000000000f0c7348 */ /* 0x006fea0003c00000 */
[----:B------:R-:W-:Y:S02]  /*b350*/  ELECT P6, UR62, PT ;  /* 0x00000000003e782f */ /* 0x000fe400038c0000 */
[----:B------:R-:W-:Y:S01]  /*b360*/  MOV R14, UR62 ;  /* 0x0000003e000e7c02 */ /* 0x000fe20008000f00 */
[----:B-12---:R-:W-:Y:S10]  /*b370*/  ENDCOLLECTIVE ;  /* 0x000000000000791b */ /* 0x006ff40003800000 */
.L_x_3285:
[----:B------:R-:W-:Y:S05]  /*b380*/  BSYNC B0 ;  /* 0x0000000000007941 */ /* 0x000fea0003800000 */
.L_x_3284:
[----:B------:R-:W-:Y:S05]  /*b390*/  BRA `(.L_x_3286) ;  /* 0xfffffff800587947 */ /* 0x000fea000383ffff */
.L_x_3269:
[----:B-1----:R1:W2:Y:S02]  /*b3a0*/  SYNCS.PHASECHK.TRANS64.TRYWAIT P0, [R7+URZ], R0 ;  /* 0x00000000070075a7 */ /* 0x0022a4000800017f */
[----:B--2---:R-:W-:Y:S05]  /*b3b0*/  @!P0 NANOSLEEP.SYNCS 0x989680 ;  /* 0x009896800000895d */ /* 0x004fea0003900000 */
[----:B------:R-:W2:Y:S02]  /*b3c0*/  @!P0 SYNCS.PHASECHK.TRANS64 P0, [R7+URZ], R0 ;  /* 0x00000000070085a7 */ /* 0x000ea4000800007f */
[----:B--2---:R-:W-:Y:S05]  /*b3d0*/  @!P0 BRA `(.L_x_3269) ;  /* 0xfffffffc00f08947 */ /* 0x004fea000383ffff */
[----:B------:R-:W-:Y:S05]  /*b3e0*/  BRA `(.L_x_3287) ;  /* 0xfffffff800987947 */ /* 0x000fea000383ffff */
.L_x_3270:
[----:B--2---:R2:W3:Y:S02]  /*b3f0*/  SYNCS.PHASECHK.TRANS64.TRYWAIT P0, [R3+URZ], R2 ;  /* 0x00000002030075a7 */ /* 0x0044e4000800017f */
[----:B---3--:R-:W-:Y:S05]  /*b400*/  @!P0 NANOSLEEP.SYNCS 0x989680 ;  /* 0x009896800000895d */ /* 0x008fea0003900000 */
[----:B------:R-:W3:Y:S02]  /*b410*/  @!P0 SYNCS.PHASECHK.TRANS64 P0, [R3+URZ], R2 ;  /* 0x00000002030085a7 */ /* 0x000ee4000800007f */
[----:B---3--:R-:W-:Y:S05]  /*b420*/  @!P0 BRA `(.L_x_3270) ;  /* 0xfffffffc00f08947 */ /* 0x008fea000383ffff */
[----:B------:R-:W-:Y:S05]  /*b430*/  BRA `(.L_x_3288) ;  /* 0xfffffff8008c7947 */ /* 0x000fea000383ffff */
.L_x_3289:
        /* <DEDUP_REMOVED lines=12> */
.L_x_3876:


//--------------------- .text._ZN7cutlass13device_kernelIN5flash11enable_sm90INS1_16FlashAttnBwdSm90INS1_25CollectiveMainloopBwdSm90ILi2ELi1ELi1EN4cute5tupleIJNS5_1CILi1EEES8_S8_EEENS6_IJNS7_ILi64EEENS7_ILi96EEENS7_ILi192EEEEEENS_6half_tEfNS_4arch4Sm90ELb1ELb0ELb0ELb1ELb1ELb0ELb1ELb0ELi3ELi1ELi1ELi1ELb0EEENS1_21CollectiveEpilogueBwdISD_SE_SG_Li384ELb1ELb1ELi3EEENS1_25SingleTileBwdLPTSchedulerILb1ELi96ELb1EEEEEEEEEvNT_6ParamsE --------------------------
	.section	.text._ZN7cutlass13device_kernelIN5flash11enable_sm90INS1_16FlashAttnBwdSm90INS1_25CollectiveMainloopBwdSm90ILi2ELi1ELi1EN4cute5tupleIJNS5_1CILi1EEES8_S8_EEENS6_IJNS7_ILi64EEENS7_ILi96EEENS7_ILi192EEEEEENS_6half_tEfNS_4arch4Sm90ELb1ELb0ELb0ELb1ELb1ELb0ELb1ELb0ELi3ELi1ELi1ELi1ELb0EEENS1_21CollectiveEpilogueBwdISD_SE_SG_Li384ELb1ELb1ELi3EEENS1_25SingleTileBwdLPTSchedulerILb1ELi96ELb1EEEEEEEEEvNT_6ParamsE,"ax",@progbits
	.align	128
.text._ZN7cutlass13device_kernelIN5flash11enable_sm90INS1_16FlashAttnBwdSm90INS1_25CollectiveMainloopBwdSm90ILi2ELi1ELi1EN4cute5tupleIJNS5_1CILi1EEES8_S8_EEENS6_IJNS7_ILi64EEENS7_ILi96EEENS7_ILi192EEEEEENS_6half_tEfNS_4arch4Sm90ELb1ELb0ELb0ELb1ELb1ELb0ELb1ELb0ELi3ELi1ELi1ELi1ELb0EEENS1_21CollectiveEpilogueBwdISD_SE_SG_Li384ELb1ELb1ELi3EEENS1_25SingleTileBwdLPTSchedulerILb1ELi96ELb1EEEEEEEEEvNT_6ParamsE:
        .type           _ZN7cutlass13device_kernelIN5flash11enable_sm90INS1_16FlashAttnBwdSm90INS1_25CollectiveMainloopBwdSm90ILi2ELi1ELi1EN4cute5tupleIJNS5_1CILi1EEES8_S8_EEENS6_IJNS7_ILi64EEENS7_ILi96EEENS7_ILi192EEEEEENS_6half_tEfNS_4arch4Sm90ELb1ELb0ELb0ELb1ELb1ELb0ELb1ELb0ELi3ELi1ELi1ELi1ELb0EEENS1_21CollectiveEpilogueBwdISD_SE_SG_Li384ELb1ELb1ELi3EEENS1_25SingleTileBwdLPTSchedulerILb1ELi96ELb1EEEEEEEEEvNT_6ParamsE,@function
        .size           _ZN7cutlass13device_kernelIN5flash11enable_sm90INS1_16FlashAttnBwdSm90INS1_25CollectiveMainloopBwdSm90ILi2ELi1ELi1EN4cute5tupleIJNS5_1CILi1EEES8_S8_EEENS6_IJNS7_ILi64EEENS7_ILi96EEENS7_ILi192EEEEEENS_6half_tEfNS_4arch4Sm90ELb1ELb0ELb0ELb1ELb1ELb0ELb1ELb0ELi3ELi1ELi1ELi1ELb0EEENS1_21CollectiveEpilogueBwdISD_SE_SG_Li384ELb1ELb1ELi3EEENS1_25SingleTileBwdLPTSchedulerILb1ELi96ELb1EEEEEEEEEvNT_6ParamsE,(.L_x_3877 - _ZN7cutlass13device_kernelIN5flash11enable_sm90INS1_16FlashAttnBwdSm90INS1_25CollectiveMainloopBwdSm90ILi2ELi1ELi1EN4cute5tupleIJNS5_1CILi1EEES8_S8_EEENS6_IJNS7_ILi64EEENS7_ILi96EEENS7_ILi192EEEEEENS_6half_tEfNS_4arch4Sm90ELb1ELb0ELb0ELb1ELb1ELb0ELb1ELb0ELi3ELi1ELi1ELi1ELb0EEENS1_21CollectiveEpilogueBwdISD_SE_SG_Li384ELb1ELb1ELi3EEENS1_25SingleTileBwdLPTSchedulerILb1ELi96ELb1EEEEEEEEEvNT_6ParamsE)
        .other          _ZN7cutlass13device_kernelIN5flash11enable_sm90INS1_16FlashAttnBwdSm90INS1_25CollectiveMainloopBwdSm90ILi2ELi1ELi1EN4cute5tupleIJNS5_1CILi1EEES8_S8_EEENS6_IJNS7_ILi64EEENS7_ILi96EEENS7_ILi192EEEEEENS_6half_tEfNS_4arch4Sm90ELb1ELb0ELb0ELb1ELb1ELb0ELb1ELb0ELi3ELi1ELi1ELi1ELb0EEENS1_21CollectiveEpilogueBwdISD_SE_SG_Li384ELb1ELb1ELi3EEENS1_25SingleTileBwdLPTSchedulerILb1ELi96ELb1EEEEEEEEEvNT_6ParamsE,@"STO_CUDA_ENTRY STV_DEFAULT"
_ZN7cutlass13device_kernelIN5flash11enable_sm90INS1_16FlashAttnBwdSm90INS1_25CollectiveMainloopBwdSm90ILi2ELi1ELi1EN4cute5tupleIJNS5_1CILi1EEES8_S8_EEENS6_IJNS7_ILi64EEENS7_ILi96EEENS7_ILi192EEEEEENS_6half_tEfNS_4arch4Sm90ELb1ELb0ELb0ELb1ELb1ELb0ELb1ELb0ELi3ELi1ELi1ELi1ELb0EEENS1_21CollectiveEpilogueBwdISD_SE_SG_Li384ELb1ELb1ELi3EEENS1_25SingleTileBwdLPTSchedulerILb1ELi96ELb1EEEEEEEEEvNT_6ParamsE:
        /* <DEDUP_REMOVED lines=23> */
.L_x_3291:
[----:B------:R-:W-:Y:S05]  /*0170*/  BSYNC B0 ;  /* 0x0000000000007941 */ /* 0x000fea0003800000 */
.L_x_3290:
        /* <DEDUP_REMOVED lines=34> */
.L_x_3292:
        /* <DEDUP_REMOVED lines=20> */
.L_x_3293:
        /* <DEDUP_REMOVED lines=9> */
.L_x_3296:
        /* <DEDUP_REMOVED lines=32> */
.L_x_3297:
[----:B------:R-:W-:Y:S01]  /*0770*/  ULDC UR8, c[0x0][0x8c4] ;  /* 0x0002310000087ab9 */ /* 0x000fe20000000800 */
[----:B------:R-:W-:Y:S01]  /*0780*/  UMOV UR7, UR9 ;  /* 0x0000000900077c82 */ /* 0x000fe20008000000 */
[----:B------:R-:W-:-:S11]  /*0790*/  UISETP.NE.AND UP0, UPT, UR8, 0x1, UPT ;  /* 0x000000010800788c */ /* 0x000fd6000bf05270 */
[----:B------:R-:W-:Y:S02]  /*07a0*/  @UP0 ULDC.64 UR10, c[0x0][0x8c8] ;  /* 0x00023200000a0ab9 */ /* 0x000fe40000000a00 */
[----:B------:R-:W-:-:S04]  /*07b0*/  UIMAD.WIDE.U32 UR4, UR9, UR10, URZ ;  /* 0x0000000a090472a5 */ /* 0x000fc8000f8e003f */
[----:B------:R-:W-:-:S04]  /*07c0*/  @UP0 USHF.R.U32.HI UR7, URZ, UR11, UR5 ;  /* 0x0000000b3f070299 */ /* 0x000fc80008011605 */
[----:B------:R-:W-:-:S12]  /*07d0*/  UIMAD UR4, UR7, UR8, URZ ;  /* 0x00000008070472a4 */ /* 0x000fd8000f8e023f */
.L_x_3298:
[----:B------:R-:W1:Y:S01]  /*07e0*/  LDC R152, c[0x0][0x8b8] ;  /* 0x00022e00ff987b82 */ /* 0x000e620000000800 */
[----:B------:R-:W-:Y:S01]  /*07f0*/  UIADD3 UR4, UR9, -UR4, URZ ;  /* 0x8000000409047290 */ /* 0x000fe2000fffe03f */
[----:B------:R-:W-:Y:S02]  /*0800*/  ULDC UR5, c[0x0][0x8c4] ;  /* 0x0002310000057ab9 */ /* 0x000fe40000000800 */
[----:B------:R-:W-:Y:S01]  /*0810*/  ULDC.64 UR8, c[0x0][0x8f8] ;  /* 0x00023e0000087ab9 */ /* 0x000fe20000000a00 */
[----:B------:R-:W-:Y:S01]  /*0820*/  UIMAD UR4, UR6, UR5, UR4 ;  /* 0x00000005060472a4 */ /* 0x000fe2000f8e0204 */
[----:B------:R-:W-:-:S04]  /*0830*/  ISETP.NE.U32.AND P0, PT, RZ, UR8, PT ;  /* 0x00000008ff007c0c */ /* 0x000fc8000bf05070 */
[----:B------:R-:W-:Y:S01]  /*0840*/  ISETP.NE.AND.EX P0, PT, RZ, UR9, PT, P0 ;  /* 0x00000009ff007c0c */ /* 0x000fe2000bf05300 */
[----:B------:R-:W-:Y:S01]  /*0850*/  IMAD.U32 R19, RZ, RZ, UR4 ;  /* 0x00000004ff137e24 */ /* 0x000fe2000f8e00ff */
[----:B-1----:R-:W-:-:S13]  /*0860*/  ISETP.NE.AND P1, PT, R152, 0x1, PT ;  /* 0x000000019800780c */ /* 0x002fda0003f25270 */
[----:B------:R-:W1:Y:S08]  /*0870*/  @P1 LDC R0, c[0x0][0x8bc] ;  /* 0x00022f00ff001b82 */ /* 0x000e700000000800 */
[----:B------:R-:W2:Y:S01]  /*0880*/  @P1 LDC R3, c[0x0][0x8c0] ;  /* 0x00023000ff031b82 */ /* 0x000ea20000000800 */
[----:B-1----:R-:W-:-:S05]  /*0890*/  @P1 IMAD.HI.U32 R0, R0, UR4, RZ ;  /* 0x0000000400001c27 */ /* 0x002fca000f8e00ff */
[----:B--2---:R-:W-:-:S05]  /*08a0*/  @P1 SHF.R.U32.HI R19, RZ, R3, R0 ;  /* 0x00000003ff131219 */ /* 0x004fca0000011600 */
[----:B------:R-:W-:-:S04]  /*08b0*/  IMAD.MOV R3, RZ, RZ, -R19 ;  /* 0x000000ffff037224 */ /* 0x000fc800078e0a13 */
[----:B------:R-:W-:Y:S01]  /*08c0*/  IMAD R152, R152, R3, UR4 ;  /* 0x0000000498987e24 */ /* 0x000fe2000f8e0203 */
[----:B------:R-:W-:Y:S06]  /*08d0*/  @!P0 BRA `(.L_x_3299) ;  /* 0x0000000000108947 */ /* 0x000fec0003800000 */
[----:B------:R-:W1:Y:S02]  /*08e0*/  LDC.64 R2, c[0x0][0x8f8] ;  /* 0x00023e00ff027b82 */ /* 0x000e640000000a00 */
[----:B-1----:R-:W-:-:S05]  /*08f0*/  IMAD.WIDE R2, R19, 0x4, R2 ;  /* 0x0000000413027825 */ /* 0x002fca00078e0202 */
[----:B------:R2:W5:Y:S01]  /*0900*/  LDG.E R0, desc[UR38][R2.64] ;  /* 0x0000002602007981 */ /* 0x000562000c1e1900 */
[----:B------:R-:W-:Y:S05]  /*0910*/  BRA `(.L_x_3300) ;  /* 0x00000000002c7947 */ /* 0x000fea0003800000 */
.L_x_3299:
        /* <DEDUP_REMOVED lines=10> */
.L_x_3301:
[----:B------:R-:W1:Y:S02]  /*09c0*/  LDC R0, c[0x0][0x8ec] ;  /* 0x00023b00ff007b82 */ /* 0x000e640000000800 */
.L_x_3300:
[----:B-1---5:R-:W-:-:S04]  /*09d0*/  VIADD R0, R0, 0x5f ;  /* 0x0000005f00007836 */ /* 0x022fc80000000000 */
[----:B------:R-:W-:-:S05]  /*09e0*/  IMAD.HI R0, R0, 0x2aaaaaab, RZ ;  /* 0x2aaaaaab00007827 */ /* 0x000fca00078e02ff */
[----:B--2---:R-:W-:-:S04]  /*09f0*/  SHF.R.U32.HI R3, RZ, 0x1f, R0 ;  /* 0x0000001fff037819 */ /* 0x004fc80000011600 */
[----:B------:R-:W-:-:S04]  /*0a00*/  LEA.HI.SX32 R3, R0, R3, 0x1c ;  /* 0x0000000300037211 */ /* 0x000fc800078fe2ff */
[----:B------:R-:W-:Y:S01]  /*0a10*/  ISETP.GT.AND P0, PT, R3, UR7, PT ;  /* 0x0000000703007c0c */ /* 0x000fe2000bf04270 */
[----:B------:R-:W-:-:S03]  /*0a20*/  ULOP3.LUT UR7, URZ, UR7, URZ, 0x33, !UPT ;  /* 0x000000073f077292 */ /* 0x000fc6000f8e333f */
[----:B------:R-:W-:-:S03]  /*0a30*/  SEL R19, R19, 0xffffffff, P0 ;  /* 0xffffffff13137807 */ /* 0x000fc60000000000 */
[----:B------:R-:W-:Y:S01]  /*0a40*/  VIADD R153, R3, UR7 ;  /* 0x0000000703997c36 */ /* 0x000fe20008000000 */
        /* <DEDUP_REMOVED lines=9> */
[----:B--2---:R-:W-:-:S05]  /*0ae0*/  IMAD.WIDE R2, R19, 0x4, R2 ;  /* 0x0000000413027825 */ /* 0x004fca00078e0202 */
[----:B------:R2:W5:Y:S01]  /*0af0*/  LDG.E R17, desc[UR38][R2.64] ;  /* 0x0000002602117981 */ /* 0x000562000c1e1900 */
[----:B------:R-:W-:Y:S05]  /*0b00*/  BRA `(.L_x_3304) ;  /* 0x0000000000287947 */ /* 0x000fea0003800000 */
.L_x_3303:
        /* <DEDUP_REMOVED lines=10> */
.L_x_3304:
[----:B------:R-:W-:Y:S02]  /*0bb0*/  ULDC.64 UR4, c[0x0][0x788] ;  /* 0x0001e20000047ab9 */ /* 0x000fe40000000a00 */
[----:B------:R-:W-:-:S04]  /*0bc0*/  ISETP.NE.U32.AND P0, PT, RZ, UR4, PT ;  /* 0x00000004ff007c0c */ /* 0x000fc8000bf05070 */
[----:B------:R-:W-:-:S13]  /*0bd0*/  ISETP.NE.AND.EX P0, PT, RZ, UR5, PT, P0 ;  /* 0x00000005ff007c0c */ /* 0x000fda000bf05300 */
[----:B------:R-:W-:Y:S05]  /*0be0*/  @!P0 BRA `(.L_x_3305) ;  /* 0x0000000000108947 */ /* 0x000fea0003800000 */
[----:B-1----:R-:W1:Y:S02]  /*0bf0*/  LDC.64 R22, c[0x0][0x788] ;  /* 0x0001e200ff167b82 */ /* 0x002e640000000a00 */
[----:B-1----:R-:W-:-:S06]  /*0c00*/  IMAD.WIDE R22, R19, 0x4, R22 ;  /* 0x0000000413167825 */ /* 0x002fcc00078e0216 */
[----:B------:R4:W5:Y:S01]  /*0c10*/  LDG.E R22, desc[UR38][R22.64] ;  /* 0x0000002616167981 */ /* 0x000962000c1e1900 */
[----:B------:R-:W-:Y:S05]  /*0c20*/  BRA `(.L_x_3306) ;  /* 0x0000000000247947 */ /* 0x000fea0003800000 */
.L_x_3305:
        /* <DEDUP_REMOVED lines=9> */
.L_x_3306:
[----:B-1-3-5:R-:W-:Y:S01]  /*0cc0*/  IMAD.IADD R0, R17, 0x1, -R22 ;  /* 0x0000000111007824 */ /* 0x02afe200078e0a16 */
[----:B------:R-:W-:Y:S01]  /*0cd0*/  ULDC UR4, c[0x0][0x74c] ;  /* 0x0001d30000047ab9 */ /* 0x000fe20000000800 */
[----:B------:R-:W-:Y:S02]  /*0ce0*/  PLOP3.LUT P0, PT, PT, PT, PT, 0x80, 0x0 ;  /* 0x000000000000781c */ /* 0x000fe40003f0f070 */
[----:B------:R-:W-:Y:S01]  /*0cf0*/  CS2R R70, SRZ ;  /* 0x0000000000467805 */ /* 0x000fe2000001ff00 */
[----:B--2---:R-:W-:Y:S01]  /*0d00*/  IMAD R2, R153, 0x60, R0 ;  /* 0x0000006099027824 */ /* 0x004fe200078e0200 */
[----:B------:R-:W-:Y:S01]  /*0d10*/  CS2R R68, SRZ ;  /* 0x0000000000447805 */ /* 0x000fe2000001ff00 */
[----:B------:R-:W-:Y:S01]  /*0d20*/  VIADD R0, R17, 0x3f ;  /* 0x0000003f11007836 */ /* 0x000fe20000000000 */
[----:B------:R-:W-:Y:S01]  /*0d30*/  CS2R R66, SRZ ;  /* 0x0000000000427805 */ /* 0x000fe2000001ff00 */
[----:B------:R-:W-:Y:S01]  /*0d40*/  VIADD R2, R2, -UR4 ;  /* 0x8000000402027c36 */ /* 0x000fe20008000000 */
[----:B------:R-:W-:-:S02]  /*0d50*/  CS2R R64, SRZ ;  /* 0x0000000000407805 */ /* 0x000fc4000001ff00 */
[----:B------:R-:W-:Y:S02]  /*0d60*/  CS2R R62, SRZ ;  /* 0x00000000003e7805 */ /* 0x000fe4000001ff00 */
[----:B------:R-:W-:Y:S02]  /*0d70*/  SHF.R.S32.HI R3, RZ, 0x1f, R0 ;  /* 0x0000001fff037819 */ /* 0x000fe40000011400 */
        /* <DEDUP_REMOVED lines=74> */
[----:B--2-4-:R-:W-:Y:S05]  /*1220*/  CALL.ABS.NOINC R14 ;  /* 0x000000000e007343 */ /* 0x014fea0003c00000 */
.L_x_3309:
        /* <DEDUP_REMOVED lines=15> */
.L_x_3308:
        /* <DEDUP_REMOVED lines=20> */
.L_x_3311:
        /* <DEDUP_REMOVED lines=15> */
.L_x_3310:
        /* <DEDUP_REMOVED lines=8> */
.L_x_3469:
[----:B------:R-:W-:Y:S01]  /*15d0*/  SHF.L.U32 R15, RZ, 0x1f, RZ ;  /* 0x0000001fff0f7819 */ /* 0x000fe200000006ff */
[----:B--2---:R-:W-:Y:S01]  /*15e0*/  IMAD.HI R4, R14, 0x55555556, RZ ;  /* 0x555555560e047827 */ /* 0x004fe200078e02ff */
[----:B------:R-:W-:Y:S02]  /*15f0*/  LOP3.LUT R5, R2, 0xffffff80, RZ, 0xc0, !PT ;  /* 0xffffff8002057812 */ /* 0x000fe400078ec0ff */
[----:B------:R-:W2:Y:S01]  /*1600*/  SYNCS.PHASECHK.TRANS64.TRYWAIT P0, [UR36+0x36400], R15 ;  /* 0x0364000fff0075a7 */ /* 0x000ea20008000164 */
        /* <DEDUP_REMOVED lines=14> */
[----:B--2---:R-:W-:Y:S06]  /*16f0*/  @P0 BRA `(.L_x_3313) ;  /* 0x0000000000080947 */ /* 0x004fec0003800000 */
[----:B------:R-:W2:Y:S02]  /*1700*/  SYNCS.PHASECHK.TRANS64.TRYWAIT P0, [UR36+0x36400], R15 ;  /* 0x0364000fff0075a7 */ /* 0x000ea40008000164 */
[----:B--2---:R-:W-:Y:S05]  /*1710*/  @!P0 BRA `(.L_x_3314) ;  /* 0x000000a000688947 */ /* 0x004fea0003800000 */
.L_x_3313:
[----:B------:R-:W3:Y:S01]  /*1720*/  LDL.LU R20, [R1] ;  /* 0x0000000001147983 */ /* 0x000ee20000300800 */
[----:B------:R-:W-:Y:S01]  /*1730*/  LEA.HI R0, R3, R2, RZ, 0x2 ;  /* 0x0000000203007211 */ /* 0x000fe200078f10ff */
[----:B------:R-:W-:Y:S01]  /*1740*/  IMAD R14, R8, -0x3, R13 ;  /* 0xfffffffd080e7824 */ /* 0x000fe200078e020d */
[----:B------:R-:W-:Y:S01]  /*1750*/  LEA.HI R8, R9, R9, RZ, 0x1 ;  /* 0x0000000909087211 */ /* 0x000fe200078f08ff */
[----:B------:R-:W-:Y:S01]  /*1760*/  IMAD.IADD R12, R6, 0x1, -R11 ;  /* 0x00000001060c7824 */ /* 0x000fe200078e0a0b */
[----:B------:R-:W-:Y:S01]  /*1770*/  SHF.R.S32.HI R5, RZ, 0x2, R0 ;  /* 0x00000002ff057819 */ /* 0x000fe20000011400 */
[----:B------:R-:W-:Y:S01]  /*1780*/  IMAD R22, R153, -0x60, R22 ;  /* 0xffffffa099167824 */ /* 0x000fe200078e0216 */
[----:B------:R-:W-:Y:S02]  /*1790*/  SHF.R.S32.HI R6, RZ, 0x1f, R0 ;  /* 0x0000001fff067819 */ /* 0x000fe40000011400 */
[----:B------:R-:W-:Y:S02]  /*17a0*/  CS2R R70, SRZ ;  /* 0x0000000000467805 */ /* 0x000fe4000001ff00 */
[----:B--2---:R-:W-:-:S02]  /*17b0*/  LOP3.LUT R15, R0, 0x7ffffffc, RZ, 0xc0, !PT ;  /* 0x7ffffffc000f7812 */ /* 0x004fc400078ec0ff */
        /* <DEDUP_REMOVED lines=20> */
[C---:B------:R-:W-:Y:S01]  /*1900*/  IMAD.SHL.U32 R0, R11.reuse, 0x40, RZ ;  /* 0x000000400b007824 */ /* 0x040fe200078e00ff */
[----:B------:R-:W-:Y:S01]  /*1910*/  LOP3.LUT P0, RZ, R11, 0x2, RZ, 0xc0, !PT ;  /* 0x000000020bff7812 */ /* 0x000fe2000780c0ff */
[----:B------:R-:W-:Y:S01]  /*1920*/  IMAD.IADD R9, R9, 0x1, -R8 ;  /* 0x0000000109097824 */ /* 0x000fe200078e0a08 */
[----:B------:R-:W-:Y:S01]  /*1930*/  LOP3.LUT R6, R6, 0xfffffff8, RZ, 0xc0, !PT ;  /* 0xfffffff806067812 */ /* 0x000fe200078ec0ff */
[----:B------:R-:W-:Y:S01]  /*1940*/  IMAD R10, R13, 0x800, R10 ;  /* 0x000008000d0a7824 */ /* 0x000fe200078e020a */
[----:B------:R-:W-:Y:S01]  /*1950*/  LOP3.LUT R0, R0, 0xc0, RZ, 0xc0, !PT ;  /* 0x000000c000007812 */ /* 0x000fe200078ec0ff */
[----:B------:R-:W-:Y:S01]  /*1960*/  IMAD R8, R14, 0x10, R15 ;  /* 0x000000100e087824 */ /* 0x000fe200078e020f */
[----:B------:R-:W-:Y:S01]  /*1970*/  LEA.HI R3, R3, R2, RZ, 0x5 ;  /* 0x0000000203037211 */ /* 0x000fe200078f28ff */
[----:B------:R-:W-:Y:S01]  /*1980*/  IMAD R9, R9, 0x20, R10 ;  /* 0x0000002009097824 */ /* 0x000fe200078e020a */
[----:B------:R-:W-:Y:S01]  /*1990*/  LOP3.LUT R7, R0, 0x8, R7, 0xf8, !PT ;  /* 0x0000000800077812 */ /* 0x000fe200078ef807 */
[----:B------:R-:W-:Y:S01]  /*19a0*/  IMAD R14, R13, 0x400, R2 ;  /* 0x000004000d0e7824 */ /* 0x000fe200078e0202 */
[----:B------:R-:W-:Y:S01]  /*19b0*/  SHF.R.U32.HI R0, RZ, 0x3, R0 ;  /* 0x00000003ff007819 */ /* 0x000fe20000011600 */
[----:B------:R-:W-:Y:S01]  /*19c0*/  IMAD R12, R12, 0x200, R9 ;  /* 0x000002000c0c7824 */ /* 0x000fe200078e0209 */
[----:B------:R-:W-:Y:S01]  /*19d0*/  IADD3 R17, -R17, 0x1, R22 ;  /* 0x0000000111117810 */ /* 0x000fe20007ffe116 */
[----:B------:R-:W-:Y:S01]  /*19e0*/  IMAD.SHL.U32 R8, R8, 0x2, RZ ;  /* 0x0000000208087824 */ /* 0x000fe200078e00ff */
[----:B------:R-:W-:Y:S01]  /*19f0*/  LOP3.LUT R7, R7, R0, RZ, 0x3c, !PT ;  /* 0x0000000007077212 */ /* 0x000fe200078e3cff */
[----:B------:R-:W-:Y:S01]  /*1a00*/  IMAD.SHL.U32 R0, R14, 0x4, RZ ;  /* 0x000000040e007824 */ /* 0x000fe200078e00ff */
[----:B------:R-:W-:Y:S01]  /*1a10*/  SHF.R.S32.HI R3, RZ, 0x5, R3 ;  /* 0x00000005ff037819 */ /* 0x000fe20000011403 */
[----:B------:R-:W-:Y:S01]  /*1a20*/  IMAD.IADD R6, R5, 0x1, -R6 ;  /* 0x0000000105067824 */ /* 0x000fe200078e0a06 */
[----:B------:R-:W-:Y:S01]  /*1a30*/  CS2R R56, SRZ ;  /* 0x0000000000387805 */ /* 0x000fe2000001ff00 */
[----:B------:R-:W-:Y:S01]  /*1a40*/  IMAD.IADD R11, R12, 0x1, R7 ;  /* 0x000000010c0b7824 */ /* 0x000fe200078e0207 */
[----:B------:R-:W-:Y:S01]  /*1a50*/  CS2R R54, SRZ ;  /* 0x0000000000367805 */ /* 0x000fe2000001ff00 */
[----:B------:R-:W-:Y:S01]  /*1a60*/  IMAD.MOV.U32 R12, RZ, RZ, 0x20 ;  /* 0x00000020ff0c7424 */ /* 0x000fe200078e00ff */
[----:B------:R-:W-:Y:S01]  /*1a70*/  CS2R R52, SRZ ;  /* 0x0000000000347805 */ /* 0x000fe2000001ff00 */
[--C-:B------:R-:W-:Y:S01]  /*1a80*/  IMAD.IADD R9, R22, 0x1, -R8.reuse ;  /* 0x0000000116097824 */ /* 0x100fe200078e0a08 */
[----:B------:R-:W-:Y:S01]  /*1a90*/  LEA R11, R11, UR36, 0x1 ;  /* 0x000000240b0b7c11 */ /* 0x000fe2000f8e08ff */
[----:B------:R-:W-:Y:S01]  /*1aa0*/  IMAD.IADD R8, R17, 0x1, -R8 ;  /* 0x0000000111087824 */ /* 0x000fe200078e0a08 */
[----:B------:R-:W-:Y:S01]  /*1ab0*/  SEL R12, R12, 0xffffffe0, !P0 ;  /* 0xffffffe00c0c7807 */ /* 0x000fe20004000000 */
        /* <DEDUP_REMOVED lines=44> */
[----:B---3--:R-:W-:-:S07]  /*1d80*/  LOP3.LUT R10, R20, 0x1, RZ, 0xfc, !PT ;  /* 0x00000001140a7812 */ /* 0x008fce00078efcff */
.L_x_3325:
[----:B------:R-:W-:-:S13]  /*1d90*/  ISETP.NE.AND P0, PT, R10, 0x3, PT ;  /* 0x000000030a00780c */ /* 0x000fda0003f05270 */
[----:B--2---:R-:W-:Y:S05]  /*1da0*/  @!P0 BRA `(.L_x_3315) ;  /* 0x0000000000048947 */ /* 0x004fea0003800000 */
[----:B------:R-:W-:Y:S01]  /*1db0*/  BPT.TRAP 0x1 ;  /* 0x000000040000795c */ /* 0x000fe20000300000 */
.L_x_3315:
[----:B------:R-:W-:Y:S02]  /*1dc0*/  LEA R3, R2, UR36, 0x3 ;  /* 0x0000002402037c11 */ /* 0x000fe4000f8e18ff */
[----:B------:R-:W-:-:S04]  /*1dd0*/  SHF.L.U32 R12, R7, 0x1f, RZ ;  /* 0x0000001f070c7819 */ /* 0x000fc800000006ff */
[----:B------:R2:W3:Y:S01]  /*1de0*/  SYNCS.PHASECHK.TRANS64.TRYWAIT P1, [R3+URZ+0x36410], R12 ;  /* 0x0364100c030075a7 */ /* 0x0004e2000802017f */
[----:B------:R-:W-:Y:S05]  /*1df0*/  @!P0 BRA `(.L_x_3316) ;  /* 0x0000000000048947 */ /* 0x000fea0003800000 */
[----:B------:R-:W-:Y:S01]  /*1e00*/  BPT.TRAP 0x1 ;  /* 0x000000040000795c */ /* 0x000fe20000300000 */
.L_x_3316:
[----:B---3--:R-:W-:Y:S05]  /*1e10*/  @P1 BRA `(.L_x_3317) ;  /* 0x0000000000081947 */ /* 0x008fea0003800000 */
[----:B------:R-:W3:Y:S02]  /*1e20*/  SYNCS.PHASECHK.TRANS64.TRYWAIT P1, [R3+URZ+0x36410], R12 ;  /* 0x0364100c030075a7 */ /* 0x000ee4000802017f */
[----:B---3--:R-:W-:Y:S05]  /*1e30*/  @!P1 BRA `(.L_x_3318) ;  /* 0x0000009800b49947 */ /* 0x008fea0003800000 */
.L_x_3317:
        /* <DEDUP_REMOVED lines=100> */
[----:B-1----:R2:W1:Y:S01]  /*2480*/  LDS R13, [R14+0x30020] ;  /* 0x030020000e0d7984 */ /* 0x0024620000000800 */
[----:B------:R-:W-:Y:S05]  /*2490*/  @!P0 BRA `(.L_x_3319) ;  /* 0x0000000000048947 */ /* 0x000fea0003800000 */
[----:B------:R-:W-:Y:S01]  /*24a0*/  BPT.TRAP 0x1 ;  /* 0x000000040000795c */ /* 0x000fe20000300000 */
.L_x_3319:
[----:B------:R-:W-:-:S04]  /*24b0*/  SHF.L.U32 R15, R5, 0x1f, RZ ;  /* 0x0000001f050f7819 */ /* 0x000fc800000006ff */
[----:B------:R1:W1:Y:S01]  /*24c0*/  SYNCS.PHASECHK.TRANS64.TRYWAIT P1, [UR36+0x36430], R15 ;  /* 0x0364300fff0075a7 */ /* 0x0002620008020164 */
[----:B------:R-:W-:Y:S05]  /*24d0*/  @!P0 BRA `(.L_x_3320) ;  /* 0x0000000000048947 */ /* 0x000fea0003800000 */
[----:B------:R-:W-:Y:S01]  /*24e0*/  BPT.TRAP 0x1 ;  /* 0x000000040000795c */ /* 0x000fe20000300000 */
.L_x_3320:
[----:B-1----:R-:W-:Y:S05]  /*24f0*/  @P1 BRA `(.L_x_3321) ;  /* 0x0000000000081947 */ /* 0x002fea0003800000 */
[----:B------:R-:W1:Y:S02]  /*2500*/  SYNCS.PHASECHK.TRANS64.TRYWAIT P1, [UR36+0x36430], R15 ;  /* 0x0364300fff0075a7 */ /* 0x000e640008020164 */
[----:B-1----:R-:W-:Y:S05]  /*2510*/  @!P1 BRA `(.L_x_3322) ;  /* 0x0000009400109947 */ /* 0x002fea0003800000 */
.L_x_3321:
[----:B------:R-:W-:Y:S01]  /*2520*/  UIADD3 UR5, UR36, 0x2a000, URZ ;  /* 0x0002a00024057890 */ /* 0x000fe2000fffe03f */
[----:B------:R-:W-:Y:S01]  /*2530*/  WARPGROUP.ARRIVE ;  /* 0x00000000000079c5 */ /* 0x000fe20000000000 */
[----:B------:R-:W-:Y:S01]  /*2540*/  UIADD3 UR4, UR4, 0x9000, URZ ;  /* 0x0000900004047890 */ /* 0x000fe2000fffe03f */
[----:B------:R-:W-:Y:S01]  /*2550*/  IMAD R15, R16, 0x40, R6 ;  /* 0x00000040100f7824 */ /* 0x000fe200078e0206 */
[----:B------:R-:W-:Y:S02]  /*2560*/  USHF.R.U32.HI UR6, URZ, 0x4, UR5 ;  /* 0x000000043f067899 */ /* 0x000fe40008011605 */
[----:B------:R-:W-:Y:S02]  /*2570*/  USHF.R.U32.HI UR4, URZ, 0x4, UR4 ;  /* 0x000000043f047899 */ /* 0x000fe40008011604 */
[----:B------:R-:W-:Y:S01]  /*2580*/  ULOP3.LUT UR7, UR6, 0x3fff, URZ, 0xc0, !UPT ;  /* 0x00003fff06077892 */ /* 0x000fe2000f8ec03f */
[----:B--2---:R-:W-:Y:S01]  /*2590*/  VIADDMNMX R14, R15, R8, R9, PT ;  /* 0x000000080f0e7246 */ /* 0x004fe20003800109 */
        /* <DEDUP_REMOVED lines=20> */
[--C-:B---3--:R-:W-:Y:S01]  /*26e0*/  FFMA.FTZ R20, R21, UR40, -R12.reuse ;  /* 0x0000002815147c23 */ /* 0x108fe2000801080c */
        /* <DEDUP_REMOVED lines=12> */
[----:B----4-:R-:W-:Y:S01]  /*27b0*/  FSEL R23, R141, -INF , P4 ;  /* 0xff8000008d177808 */ /* 0x010fe20002000000 */
        /* <DEDUP_REMOVED lines=273> */
.L_x_3323:
        /* <DEDUP_REMOVED lines=60> */
.L_x_3324:
        /* <DEDUP_REMOVED lines=62> */
.L_x_3307:
[----:B------:R-:W-:Y:S05]  /*4070*/  @P0 BRA `(.L_x_3326) ;  /* 0x0000001400e40947 */ /* 0x000fea0003800000 */
[----:B------:R-:W1:Y:S01]  /*4080*/  S2R R0, SR_TID.X ;  /* 0x0000000000007919 */ /* 0x000e620000002100 */
        /* <DEDUP_REMOVED lines=30> */
[----:B--2---:R-:W-:-:S02]  /*4270*/  LEA.HI R3, R7, R0, RZ, 0x3 ;  /* 0x0000000007037211 */ /* 0x004fc400078f18ff */
        /* <DEDUP_REMOVED lines=43> */
[----:B------:R-:W-:Y:S01]  /*4530*/  F2FP.F16.F32.PACK_AB R56, R57, R56 ;  /* 0x000000383938723e */ /* 0x000fe200000000ff */
[----:B------:R-:W2:Y:S01]  /*4540*/  LDC.64 R4, c[0x0][0x878] ;  /* 0x00021e00ff047b82 */ /* 0x000ea20000000a00 */
[----:B------:R-:W-:Y:S01]  /*4550*/  F2FP.F16.F32.PACK_AB R50, R53, R52 ;  /* 0x000000343532723e */ /* 0x000fe200000000ff */
[----:B------:R-:W-:Y:S01]  /*4560*/  STSM.16.MT88.4 [R8+0x1000], R40 ;  /* 0x0010002808007844 */ /* 0x000fe20000004200 */
        /* <DEDUP_REMOVED lines=14> */
[----:B------:R-:W3:Y:S01]  /*4650*/  @P0 LDG.E R3, desc[UR38][R6.64] ;  /* 0x0000002606030981 */ /* 0x000ee2000c1e1900 */
[----:B--2---:R-:W-:Y:S01]  /*4660*/  ISETP.NE.U32.AND P1, PT, R4, RZ, PT ;  /* 0x000000ff0400720c */ /* 0x004fe20003f25070 */
[----:B------:R-:W2:Y:S03]  /*4670*/  LDC R10, c[0x0][0x808] ;  /* 0x00020200ff0a7b82 */ /* 0x000ea60000000800 */
[----:B------:R-:W-:Y:S01]  /*4680*/  ISETP.NE.AND.EX P1, PT, R5, RZ, PT, P1 ;  /* 0x000000ff0500720c */ /* 0x000fe20003f25310 */
[----:B------:R-:W-:-:S05]  /*4690*/  IMAD.HI R9, R0, 0x2aaaaaab, RZ ;  /* 0x2aaaaaab00097827 */ /* 0x000fca00078e02ff */
[----:B-1----:R-:W-:-:S04]  /*46a0*/  SHF.R.U32.HI R8, RZ, 0x1f, R9 ;  /* 0x0000001fff087819 */ /* 0x002fc80000011609 */
[----:B------:R-:W-:-:S03]  /*46b0*/  LEA.HI.SX32 R43, R9, R8, 0x1e ;  /* 0x00000008092b7211 */ /* 0x000fc600078ff2ff */
[----:B------:R-:W1:Y:S02]  /*46c0*/  @P1 LDC.64 R4, c[0x0][0x878] ;  /* 0x00021e00ff041b82 */ /* 0x000e640000000a00 */
[C---:B------:R-:W-:Y:S02]  /*46d0*/  IMAD R0, R43.reuse, -0x18, R0 ;  /* 0xffffffe82b007824 */ /* 0x040fe400078e0200 */
[----:B------:R-:W-:-:S03]  /*46e0*/  IMAD.SHL.U32 R11, R43, 0x40, RZ ;  /* 0x000000402b0b7824 */ /* 0x000fc600078e00ff */
[----:B------:R-:W-:Y:S01]  /*46f0*/  SHF.R.S32.HI R13, RZ, 0x1f, R0 ;  /* 0x0000001fff0d7819 */ /* 0x000fe20000011400 */
[----:B------:R-:W-:Y:S01]  /*4700*/  IMAD.SHL.U32 R2, R0, 0x8, RZ ;  /* 0x0000000800027824 */ /* 0x000fe200078e00ff */
[----:B------:R-:W-:Y:S02]  /*4710*/  LOP3.LUT R11, R11, 0x1c0, RZ, 0xc0, !PT ;  /* 0x000001c00b0b7812 */ /* 0x000fe400078ec0ff */
[----:B------:R-:W-:Y:S02]  /*4720*/  LEA.HI R13, R13, R0, RZ, 0x3 ;  /* 0x000000000d0d7211 */ /* 0x000fe400078f18ff */
[----:B------:R-:W-:Y:S02]  /*4730*/  LOP3.LUT R0, R11, 0x38, R2, 0xf8, !PT ;  /* 0x000000380b007812 */ /* 0x000fe400078ef802 */
[----:B------:R-:W-:Y:S02]  /*4740*/  LEA.HI R8, R9, R8, RZ, 0x1b ;  /* 0x0000000809087211 */ /* 0x000fe400078fd8ff */
[----:B------:R-:W-:-:S02]  /*4750*/  SHF.R.S32.HI R13, RZ, 0x3, R13 ;  /* 0x00000003ff0d7819 */ /* 0x000fc4000001140d */
[----:B------:R-:W-:-:S03]  /*4760*/  SHF.R.U32.HI R11, RZ, 0x3, R11 ;  /* 0x00000003ff0b7819 */ /* 0x000fc6000001160b */
[----:B------:R-:W-:Y:S01]  /*4770*/  IMAD R13, R13, 0xc, R8 ;  /* 0x0000000c0d0d7824 */ /* 0x000fe200078e0208 */
[----:B------:R-:W-:Y:S01]  /*4780*/  LOP3.LUT R0, R0, R11, RZ, 0x3c, !PT ;  /* 0x0000000b00007212 */ /* 0x000fe200078e3cff */
[----:B-1----:R-:W-:Y:S01]  /*4790*/  @P1 IMAD.WIDE R4, R19, 0x4, R4 ;  /* 0x0000000413041825 */ /* 0x002fe200078e0204 */
[----:B------:R-:W-:-:S03]  /*47a0*/  CS2R R16, SRZ ;  /* 0x0000000000107805 */ /* 0x000fc6000001ff00 */
[----:B------:R-:W-:Y:S01]  /*47b0*/  IMAD.U32 R0, R13, 0x200, R0 ;  /* 0x000002000d007824 */ /* 0x000fe200078e0000 */
[----:B--2---:R3:W5:Y:S02]  /*47c0*/  @P1 LDG.E R10, desc[UR38][R4.64] ;  /* 0x00000026040a1981 */ /* 0x004764000c1e1900 */
[----:B---3--:R-:W-:Y:S01]  /*47d0*/  @P0 SHF.R.S32.HI R4, RZ, 0x1f, R3 ;  /* 0x0000001fff040819 */ /* 0x008fe20000011403 */
[----:B------:R-:W-:Y:S06]  /*47e0*/  @P1 BRA `(.L_x_3327) ;  /* 0x0000000000101947 */ /* 0x000fec0003800000 */
[----:B------:R-:W-:Y:S05]  /*47f0*/  @!P0 BRA `(.L_x_3327) ;  /* 0x00000000000c8947 */ /* 0x000fea0003800000 */
[----:B------:R-:W2:Y:S04]  /*4800*/  LDG.E R5, desc[UR38][R6.64] ;  /* 0x0000002606057981 */ /* 0x000ea8000c1e1900 */
[----:B-----5:R-:W2:Y:S02]  /*4810*/  LDG.E R10, desc[UR38][R6.64+0x4] ;  /* 0x00000426060a7981 */ /* 0x020ea4000c1e1900 */
[----:B--2---:R-:W-:-:S07]  /*4820*/  IMAD.IADD R10, R10, 0x1, -R5 ;  /* 0x000000010a0a7824 */ /* 0x004fce00078e0a05 */
.L_x_3327:
[----:B------:R-:W-:Y:S01]  /*4830*/  LEA R0, R0, UR4, 0x1 ;  /* 0x0000000400007c11 */ /* 0x000fe2000f8e08ff */
[----:B------:R-:W-:Y:S01]  /*4840*/  @P0 IMAD.MOV.U32 R16, RZ, RZ, R3 ;  /* 0x000000ffff100224 */ /* 0x000fe200078e0003 */
[----:B------:R-:W-:Y:S01]  /*4850*/  ULDC.64 UR4, c[0x0][0x850] ;  /* 0x0002140000047ab9 */ /* 0x000fe20000000a00 */
[----:B------:R-:W-:Y:S01]  /*4860*/  @P0 IMAD.MOV.U32 R17, RZ, RZ, R4 ;  /* 0x000000ffff110224 */ /* 0x000fe200078e0004 */
[----:B------:R-:W-:Y:S01]  /*4870*/  ULDC UR6, c[0x0][0x83c] ;  /* 0x00020f0000067ab9 */ /* 0x000fe20000000800 */
[----:B-----5:R-:W-:Y:S01]  /*4880*/  IMAD R3, R153, -0x60, R10 ;  /* 0xffffffa099037824 */ /* 0x020fe200078e020a */
[----:B------:R1:W2:Y:S01]  /*4890*/  LDS.128 R28, [R0+0x9800] ;  /* 0x00980000001c7984 */ /* 0x0002a20000000c00 */
[----:B------:R-:W-:Y:S01]  /*48a0*/  IMAD R35, R155, UR4, RZ ;  /* 0x000000049b237c24 */ /* 0x000fe2000f8e02ff */
[C---:B------:R-:W-:Y:S01]  /*48b0*/  IADD3 R16, P1, R43.reuse, R16, RZ ;  /* 0x000000102b107210 */ /* 0x040fe20007f3e0ff */
[----:B------:R-:W-:Y:S01]  /*48c0*/  VIADD R18, R43, 0x10 ;  /* 0x000000102b127836 */ /* 0x000fe20000000000 */
[----:B------:R1:W3:Y:S01]  /*48d0*/  LDS.128 R24, [R0+0x800] ;  /* 0x0008000000187984 */ /* 0x0002e20000000c00 */
[----:B------:R-:W-:Y:S01]  /*48e0*/  VIMNMX R44, R3, 0x60, PT ;  /* 0x00000060032c7848 */ /* 0x000fe20003fe0100 */
[----:B------:R-:W-:Y:S01]  /*48f0*/  VIADD R3, R43, 0x20 ;  /* 0x000000202b037836 */ /* 0x000fe20000000000 */
[----:B------:R-:W-:Y:S01]  /*4900*/  SEL R45, R19, RZ, !P0 ;  /* 0x000000ff132d7207 */ /* 0x000fe20004000000 */
[----:B----4-:R1:W4:Y:S01]  /*4910*/  LDS.128 R20, [R0+0x1000] ;  /* 0x0010000000147984 */ /* 0x0103220000000c00 */
[-C--:B------:R-:W-:Y:S01]  /*4920*/  ISETP.GE.AND P3, PT, R43, R44.reuse, PT ;  /* 0x0000002c2b00720c */ /* 0x080fe20003f66270 */
[----:B------:R-:W-:Y:S01]  /*4930*/  IMAD R37, R152, UR5, R35 ;  /* 0x0000000598257c24 */ /* 0x000fe2000f8e0223 */
[-C--:B------:R-:W-:Y:S01]  /*4940*/  ISETP.GE.AND P5, PT, R3, R44.reuse, PT ;  /* 0x0000002c0300720c */ /* 0x080fe20003fa6270 */
[----:B------:R1:W1:Y:S01]  /*4950*/  LDS.128 R12, [R0+0x1800] ;  /* 0x00180000000c7984 */ /* 0x0002620000000c00 */
[--C-:B------:R-:W-:Y:S01]  /*4960*/  SHF.R.S32.HI R3, RZ, 0x1f, R2.reuse ;  /* 0x0000001fff037819 */ /* 0x100fe20000011402 */
[C---:B------:R-:W-:Y:S01]  /*4970*/  VIADD R34, R43.reuse, 0x40 ;  /* 0x000000402b227836 */ /* 0x040fe20000000000 */
[----:B------:R-:W-:Y:S01]  /*4980*/  SHF.R.S32.HI R35, RZ, 0x1f, R19 ;  /* 0x0000001fff237819 */ /* 0x000fe20000011413 */
[----:B------:R1:W1:Y:S01]  /*4990*/  LDS.128 R8, [R0+0x2000] ;  /* 0x0020000000087984 */ /* 0x0002620000000c00 */
[-C--:B------:R-:W-:Y:S01]  /*49a0*/  ISETP.GE.AND P4, PT, R18, R44.reuse, PT ;  /* 0x0000002c1200720c */ /* 0x080fe20003f86270 */
[----:B------:R-:W-:Y:S01]  /*49b0*/  VIADD R18, R43, 0x30 ;  /* 0x000000302b127836 */ /* 0x000fe20000000000 */
[----:B------:R-:W-:Y:S01]  /*49c0*/  ISETP.GE.OR P6, PT, R2, UR6, P3 ;  /* 0x0000000602007c0c */ /* 0x000fe20009fc6670 */
[----:B------:R1:W1:Y:S01]  /*49d0*/  LDS.128 R4, [R0+0x2800] ;  /* 0x0028000000047984 */ /* 0x0002620000000c00 */
[----:B------:R-:W-:Y:S01]  /*49e0*/  SEL R42, R35, RZ, !P0 ;  /* 0x000000ff232a7207 */ /* 0x000fe20004000000 */
[----:B------:R-:W-:Y:S01]  /*49f0*/  IMAD.WIDE.U32 R32, R152, UR4, R2 ;  /* 0x0000000498207c25 */ /* 0x000fe2000f8e0002 */
[----:B------:R-:W-:Y:S01]  /*4a00*/  ULDC.64 UR4, c[0x0][0x858] ;  /* 0x0002160000047ab9 */ /* 0x000fe20000000a00 */
[-C--:B------:R-:W-:Y:S01]  /*4a10*/  ISETP.GE.AND P2, PT, R18, R44.reuse, PT ;  /* 0x0000002c1200720c */ /* 0x080fe20003f46270 */
[----:B------:R-:W-:Y:S01]  /*4a20*/  BSSY B0, `(.L_x_3328) ;  /* 0x0000016000007945 */ /* 0x000fe20003800000 */
        /* <DEDUP_REMOVED lines=21> */
.L_x_3329:
[----:B------:R-:W-:Y:S05]  /*4b80*/  BSYNC B0 ;  /* 0x0000000000007941 */ /* 0x000fea0003800000 */
.L_x_3328:
        /* <DEDUP_REMOVED lines=15> */
.L_x_3331:
[----:B------:R-:W-:Y:S05]  /*4c80*/  BSYNC B0 ;  /* 0x0000000000007941 */ /* 0x000fea0003800000 */
.L_x_3330:
        /* <DEDUP_REMOVED lines=18> */
.L_x_3333:
[----:B------:R-:W-:Y:S05]  /*4db0*/  BSYNC B0 ;  /* 0x0000000000007941 */ /* 0x000fea0003800000 */
.L_x_3332:
        /* <DEDUP_REMOVED lines=17> */
.L_x_3335:
[----:B------:R-:W-:Y:S05]  /*4ed0*/  BSYNC B0 ;  /* 0x0000000000007941 */ /* 0x000fea0003800000 */
.L_x_3334:
        /* <DEDUP_REMOVED lines=18> */
.L_x_3337:
[----:B------:R-:W-:Y:S05]  /*5000*/  BSYNC B0 ;  /* 0x0000000000007941 */ /* 0x000fea0003800000 */
.L_x_3336:
        /* <DEDUP_REMOVED lines=17> */
.L_x_3339:
[----:B------:R-:W-:Y:S05]  /*5120*/  BSYNC B0 ;  /* 0x0000000000007941 */ /* 0x000fea0003800000 */
.L_x_3338:
[----:B-1----:R1:W1:Y:S01]  /*5130*/  LDS.128 R28, [R0] ;  /* 0x00000000001c7984 */ /* 0x0022620000000c00 */
[----:B------:R-:W-:Y:S01]  /*5140*/  ULDC.64 UR4, c[0x0][0x820] ;  /* 0x0002080000047ab9 */ /* 0x000fe20000000a00 */
[----:B------:R-:W-:Y:S01]  /*5150*/  ULDC UR6, c[0x0][0x80c] ;  /* 0x0002030000067ab9 */ /* 0x000fe20000000800 */
[----:B------:R-:W-:Y:S01]  /*5160*/  IMAD R155, R155, UR4, RZ ;  /* 0x000000049b9b7c24 */ /* 0x000fe2000f8e02ff */
[----:B------:R-:W-:Y:S01]  /*5170*/  ISETP.GE.OR P3, PT, R2, UR6, P3 ;  /* 0x0000000602007c0c */ /* 0x000fe20009f66670 */
[----:B------:R-:W-:Y:S01]  /*5180*/  IMAD.WIDE.U32 R18, R152, UR4, R2 ;  /* 0x0000000498127c25 */ /* 0x000fe2000f8e0002 */
[----:B------:R-:W-:Y:S01]  /*5190*/  BSSY B0, `(.L_x_3340) ;  /* 0x0000018000007945 */ /* 0x000fe20003800000 */
[----:B------:R-:W-:Y:S02]  /*51a0*/  ISETP.GE.OR P4, PT, R2, UR6, P4 ;  /* 0x0000000602007c0c */ /* 0x000fe4000a786670 */
[----:B------:R-:W-:Y:S01]  /*51b0*/  IMAD R155, R152, UR5, R155 ;  /* 0x00000005989b7c24 */ /* 0x000fe2000f8e029b */
[----:B------:R-:W-:Y:S01]  /*51c0*/  ULDC.64 UR4, c[0x0][0x828] ;  /* 0x00020a0000047ab9 */ /* 0x000fe20000000a00 */
[----:B------:R-:W-:Y:S01]  /*51d0*/  ISETP.GE.OR P5, PT, R2, UR6, P5 ;  /* 0x0000000602007c0c */ /* 0x000fe2000afa6670 */
[----:B------:R-:W-:Y:S01]  /*51e0*/  IMAD R3, R42, UR4, RZ ;  /* 0x000000042a037c24 */ /* 0x000fe2000f8e02ff */
[C---:B------:R-:W-:Y:S01]  /*51f0*/  ISETP.GE.OR P2, PT, R2.reuse, UR6, P2 ;  /* 0x0000000602007c0c */ /* 0x040fe20009746670 */
[----:B------:R-:W-:Y:S01]  /*5200*/  IMAD.IADD R19, R19, 0x1, R155 ;  /* 0x0000000113137824 */ /* 0x000fe200078e029b */
[C---:B------:R-:W-:Y:S01]  /*5210*/  ISETP.GE.OR P1, PT, R2.reuse, UR6, P1 ;  /* 0x0000000602007c0c */ /* 0x040fe20008f26670 */
[C---:B------:R-:W-:Y:S01]  /*5220*/  IMAD R3, R45.reuse, UR5, R3 ;  /* 0x000000052d037c24 */ /* 0x040fe2000f8e0203 */
        /* <DEDUP_REMOVED lines=14> */
.L_x_3341:
[----:B------:R-:W-:Y:S05]  /*5310*/  BSYNC B0 ;  /* 0x0000000000007941 */ /* 0x000fea0003800000 */
.L_x_3340:
        /* <DEDUP_REMOVED lines=15> */
.L_x_3343:
[----:B------:R-:W-:Y:S05]  /*5410*/  BSYNC B0 ;  /* 0x0000000000007941 */ /* 0x000fea0003800000 */
.L_x_3342:
        /* <DEDUP_REMOVED lines=15> */
.L_x_3345:
[----:B------:R-:W-:Y:S05]  /*5510*/  BSYNC B0 ;  /* 0x0000000000007941 */ /* 0x000fea0003800000 */
.L_x_3344:
        /* <DEDUP_REMOVED lines=15> */
.L_x_3347:
[----:B------:R-:W-:Y:S05]  /*5610*/  BSYNC B0 ;  /* 0x0000000000007941 */ /* 0x000fea0003800000 */
.L_x_3346:
        /* <DEDUP_REMOVED lines=15> */
.L_x_3349:
[----:B------:R-:W-:Y:S05]  /*5710*/  BSYNC B0 ;  /* 0x0000000000007941 */ /* 0x000fea0003800000 */
.L_x_3348:
        /* <DEDUP_REMOVED lines=15> */
.L_x_3326:
[----:B--2---:R-:W1:Y:S08]  /*5810*/  LDC.64 R2, c[0x0][0x870] ;  /* 0x00021c00ff027b82 */ /* 0x004e700000000a00 */
[----:B------:R-:W2:Y:S01]  /*5820*/  LDC.64 R4, c[0x0][0x870] ;  /* 0x00021c00ff047b82 */ /* 0x000ea20000000a00 */
[----:B-1----:R-:W-:-:S07]  /*5830*/  IMAD.WIDE R6, R19, 0x4, R2 ;  /* 0x0000000413067825 */ /* 0x002fce00078e0202 */
[----:B------:R-:W1:Y:S01]  /*5840*/  LDC.64 R2, c[0x0][0x878] ;  /* 0x00021e00ff027b82 */ /* 0x000e620000000a00 */
[----:B--2---:R-:W-:-:S07]  /*5850*/  ISETP.NE.U32.AND P0, PT, R4, RZ, PT ;  /* 0x000000ff0400720c */ /* 0x004fce0003f05070 */
[----:B------:R-:W2:Y:S01]  /*5860*/  LDC R0, c[0x0][0x808] ;  /* 0x00020200ff007b82 */ /* 0x000ea20000000800 */
[----:B------:R-:W-:-:S13]  /*5870*/  ISETP.NE.AND.EX P0, PT, R5, RZ, PT, P0 ;  /* 0x000000ff0500720c */ /* 0x000fda0003f05300 */
[----:B------:R-:W3:Y:S01]  /*5880*/  @P0 LDG.E R5, desc[UR38][R6.64] ;  /* 0x0000002606050981 */ /* 0x000ee2000c1e1900 */
[----:B-1----:R-:W-:-:S04]  /*5890*/  ISETP.NE.U32.AND P1, PT, R2, RZ, PT ;  /* 0x000000ff0200720c */ /* 0x002fc80003f25070 */
[----:B------:R-:W-:-:S13]  /*58a0*/  ISETP.NE.AND.EX P1, PT, R3, RZ, PT, P1 ;  /* 0x000000ff0300720c */ /* 0x000fda0003f25310 */
[----:B------:R-:W1:Y:S02]  /*58b0*/  @P1 LDC.64 R2, c[0x0][0x878] ;  /* 0x00021e00ff021b82 */ /* 0x000e640000000a00 */
[----:B-1----:R-:W-:-:S05]  /*58c0*/  @P1 IMAD.WIDE R8, R19, 0x4, R2 ;  /* 0x0000000413081825 */ /* 0x002fca00078e0202 */
[----:B--2---:R1:W5:Y:S01]  /*58d0*/  @P1 LDG.E R0, desc[UR38][R8.64] ;  /* 0x0000002608001981 */ /* 0x004362000c1e1900 */
[----:B------:R-:W2:Y:S02]  /*58e0*/  S2R R2, SR_TID.X ;  /* 0x0000000000027919 */ /* 0x000ea40000002100 */
[----:B--2---:R-:W-:Y:S01]  /*58f0*/  VIADD R10, R2, 0xffffff80 ;  /* 0xffffff80020a7836 */ /* 0x004fe20000000000 */
[----:B------:R-:W-:-:S03]  /*5900*/  CS2R R2, SRZ ;  /* 0x0000000000027805 */ /* 0x000fc6000001ff00 */
[----:B------:R-:W-:-:S05]  /*5910*/  IMAD.HI R4, R10, 0x2aaaaaab, RZ ;  /* 0x2aaaaaab0a047827 */ /* 0x000fca00078e02ff */
[----:B------:R-:W-:-:S04]  /*5920*/  SHF.R.U32.HI R11, RZ, 0x1f, R4 ;  /* 0x0000001fff0b7819 */ /* 0x000fc80000011604 */
[----:B------:R-:W-:-:S05]  /*5930*/  LEA.HI.SX32 R15, R4, R11, 0x1e ;  /* 0x0000000b040f7211 */ /* 0x000fca00078ff2ff */
[----:B------:R-:W-:Y:S02]  /*5940*/  IMAD R10, R15, -0x18, R10 ;  /* 0xffffffe80f0a7824 */ /* 0x000fe400078e020a */
[--C-:B---3--:R-:W-:Y:S01]  /*5950*/  @P0 IMAD.MOV.U32 R2, RZ, RZ, R5.reuse ;  /* 0x000000ffff020224 */ /* 0x108fe200078e0005 */
[----:B------:R-:W-:-:S04]  /*5960*/  @P0 SHF.R.S32.HI R3, RZ, 0x1f, R5 ;  /* 0x0000001fff030819 */ /* 0x000fc80000011405 */
[----:B------:R-:W-:Y:S01]  /*5970*/  IADD3 R4, P2, R15, R2, RZ ;  /* 0x000000020f047210 */ /* 0x000fe20007f5e0ff */
[----:B-1----:R-:W-:-:S12]  /*5980*/  @P1 BRA `(.L_x_3350) ;  /* 0x0000000000101947 */ /* 0x002fd80003800000 */
[----:B------:R-:W-:Y:S05]  /*5990*/  @!P0 BRA `(.L_x_3350) ;  /* 0x00000000000c8947 */ /* 0x000fea0003800000 */
[----:B------:R-:W2:Y:S04]  /*59a0*/  LDG.E R9, desc[UR38][R6.64] ;  /* 0x0000002606097981 */ /* 0x000ea8000c1e1900 */
[----:B-----5:R-:W2:Y:S02]  /*59b0*/  LDG.E R0, desc[UR38][R6.64+0x4] ;  /* 0x0000042606007981 */ /* 0x020ea4000c1e1900 */
[----:B--2---:R-:W-:-:S07]  /*59c0*/  IMAD.IADD R0, R0, 0x1, -R9 ;  /* 0x0000000100007824 */ /* 0x004fce00078e0a09 */
.L_x_3350:
[----:B-----5:R-:W-:Y:S01]  /*59d0*/  IMAD R12, R153, -0x60, R0 ;  /* 0xffffffa0990c7824 */ /* 0x020fe200078e0200 */
[----:B------:R-:W-:Y:S01]  /*59e0*/  ULDC.64 UR4, c[0x0][0x820] ;  /* 0x0002080000047ab9 */ /* 0x000fe20000000a00 */
[C---:B------:R-:W-:Y:S01]  /*59f0*/  VIADD R7, R15.reuse, 0x10 ;  /* 0x000000100f077836 */ /* 0x040fe20000000000 */
[----:B------:R-:W-:Y:S01]  /*5a00*/  SHF.R.S32.HI R0, RZ, 0x1f, R19 ;  /* 0x0000001fff007819 */ /* 0x000fe20000011413 */
[----:B------:R-:W-:Y:S01]  /*5a10*/  IMAD.SHL.U32 R10, R10, 0x8, RZ ;  /* 0x000000080a0a7824 */ /* 0x000fe200078e00ff */
[-C--:B------:R-:W-:Y:S01]  /*5a20*/  ISETP.GE.AND P3, PT, R15, R12.reuse, PT ;  /* 0x0000000c0f00720c */ /* 0x080fe20003f66270 */
[----:B------:R-:W-:Y:S01]  /*5a30*/  ULDC UR6, c[0x0][0x80c] ;  /* 0x0002030000067ab9 */ /* 0x000fe20000000800 */
[-C--:B------:R-:W-:Y:S01]  /*5a40*/  ISETP.GE.AND P4, PT, R7, R12.reuse, PT ;  /* 0x0000000c0700720c */ /* 0x080fe20003f86270 */
[----:B------:R-:W-:Y:S01]  /*5a50*/  VIADD R9, R15, 0x20 ;  /* 0x000000200f097836 */ /* 0x000fe20000000000 */
[--C-:B------:R-:W-:Y:S01]  /*5a60*/  SHF.R.S32.HI R11, RZ, 0x1f, R10.reuse ;  /* 0x0000001fff0b7819 */ /* 0x100fe2000001140a */
[----:B------:R-:W-:Y:S01]  /*5a70*/  IMAD R7, R155, UR4, RZ ;  /* 0x000000049b077c24 */ /* 0x000fe2000f8e02ff */
[----:B------:R-:W-:Y:S01]  /*5a80*/  ISETP.GE.OR P6, PT, R10, UR6, P3 ;  /* 0x000000060a007c0c */ /* 0x000fe20009fc6670 */
[C---:B------:R-:W-:Y:S01]  /*5a90*/  VIADD R13, R15.reuse, 0x40 ;  /* 0x000000400f0d7836 */ /* 0x040fe20000000000 */
[----:B------:R-:W-:Y:S01]  /*5aa0*/  LEA.HI.X.SX32 R5, R15, R3, 0x1, P2 ;  /* 0x000000030f057211 */ /* 0x000fe200010f0eff */
[----:B------:R-:W-:Y:S01]  /*5ab0*/  IMAD.WIDE.U32 R2, R152, UR4, R10 ;  /* 0x0000000498027c25 */ /* 0x000fe2000f8e000a */
[----:B------:R-:W-:Y:S01]  /*5ac0*/  SEL R14, R0, RZ, !P0 ;  /* 0x000000ff000e7207 */ /* 0x000fe20004000000 */
[----:B------:R-:W-:Y:S01]  /*5ad0*/  BSSY B0, `(.L_x_3351) ;  /* 0x000001a000007945 */ /* 0x000fe20003800000 */
[-C--:B------:R-:W-:Y:S01]  /*5ae0*/  ISETP.GE.AND P5, PT, R9, R12.reuse, PT ;  /* 0x0000000c0900720c */ /* 0x080fe20003fa6270 */
[----:B------:R-:W-:Y:S01]  /*5af0*/  IMAD R7, R152, UR5, R7 ;  /* 0x0000000598077c24 */ /* 0x000fe2000f8e0207 */
[----:B------:R-:W-:Y:S01]  /*5b00*/  ULDC.64 UR4, c[0x0][0x828] ;  /* 0x00020a0000047ab9 */ /* 0x000fe20000000a00 */
        /* <DEDUP_REMOVED lines=22> */
.L_x_3352:
[----:B------:R-:W-:Y:S05]  /*5c70*/  BSYNC B0 ;  /* 0x0000000000007941 */ /* 0x000fea0003800000 */
.L_x_3351:
        /* <DEDUP_REMOVED lines=16> */
.L_x_3354:
[----:B------:R-:W-:Y:S05]  /*5d80*/  BSYNC B0 ;  /* 0x0000000000007941 */ /* 0x000fea0003800000 */
.L_x_3353:
        /* <DEDUP_REMOVED lines=12> */
[----:B-12---:R-:W-:Y:S01]  /*5e50*/  LEA R16, P6, R4, UR4, 0x1 ;  /* 0x0000000404107c11 */ /* 0x006fe2000f8c08ff */
[----:B------:R-:W-:-:S05]  /*5e60*/  IMAD.IADD R5, R5, 0x1, R13 ;  /* 0x0000000105057824 */ /* 0x000fca00078e020d */
[----:B------:R-:W-:-:S05]  /*5e70*/  LEA.HI.X R17, R4, UR5, R5, 0x1, P6 ;  /* 0x0000000504117c11 */ /* 0x000fca000b0f0c05 */
[----:B------:R3:W-:Y:S02]  /*5e80*/  STG.E.128 desc[UR38][R16.64], RZ ;  /* 0x000000ff10007986 */ /* 0x0007e4000c101d26 */
.L_x_3356:
[----:B------:R-:W-:Y:S05]  /*5e90*/  BSYNC B0 ;  /* 0x0000000000007941 */ /* 0x000fea0003800000 */
.L_x_3355:
        /* <DEDUP_REMOVED lines=13> */
[----:B-123--:R-:W-:Y:S01]  /*5f70*/  LEA R16, P0, R4, UR4, 0x1 ;  /* 0x0000000404107c11 */ /* 0x00efe2000f8008ff */
[----:B------:R-:W-:-:S05]  /*5f80*/  IMAD.IADD R5, R5, 0x1, R13 ;  /* 0x0000000105057824 */ /* 0x000fca00078e020d */
[----:B------:R-:W-:-:S05]  /*5f90*/  LEA.HI.X R17, R4, UR5, R5, 0x1, P0 ;  /* 0x0000000504117c11 */ /* 0x000fca00080f0c05 */
[----:B------:R1:W-:Y:S02]  /*5fa0*/  STG.E.128 desc[UR38][R16.64], RZ ;  /* 0x000000ff10007986 */ /* 0x0003e4000c101d26 */
.L_x_3358:
[----:B------:R-:W-:Y:S05]  /*5fb0*/  BSYNC B0 ;  /* 0x0000000000007941 */ /* 0x000fea0003800000 */
.L_x_3357:
        /* <DEDUP_REMOVED lines=16> */
.L_x_3360:
[----:B------:R-:W-:Y:S05]  /*60c0*/  BSYNC B0 ;  /* 0x0000000000007941 */ /* 0x000fea0003800000 */
.L_x_3359:
        /* <DEDUP_REMOVED lines=16> */
.L_x_3362:
[----:B------:R-:W-:Y:S05]  /*61d0*/  BSYNC B0 ;  /* 0x0000000000007941 */ /* 0x000fea0003800000 */
.L_x_3361:
        /* <DEDUP_REMOVED lines=29> */
.L_x_3364:
[----:B------:R-:W-:Y:S05]  /*63b0*/  BSYNC B0 ;  /* 0x0000000000007941 */ /* 0x000fea0003800000 */
.L_x_3363:
        /* <DEDUP_REMOVED lines=15> */
.L_x_3366:
[----:B------:R-:W-:Y:S05]  /*64b0*/  BSYNC B0 ;  /* 0x0000000000007941 */ /* 0x000fea0003800000 */
.L_x_3365:
        /* <DEDUP_REMOVED lines=15> */
.L_x_3368:
[----:B------:R-:W-:Y:S05]  /*65b0*/  BSYNC B0 ;  /* 0x0000000000007941 */ /* 0x000fea0003800000 */
.L_x_3367:
        /* <DEDUP_REMOVED lines=15> */
.L_x_3370:
[----:B------:R-:W-:Y:S05]  /*66b0*/  BSYNC B0 ;  /* 0x0000000000007941 */ /* 0x000fea0003800000 */
.L_x_3369:
        /* <DEDUP_REMOVED lines=15> */
.L_x_3372:
[----:B------:R-:W-:Y:S05]  /*67b0*/  BSYNC B0 ;  /* 0x0000000000007941 */ /* 0x000fea0003800000 */
.L_x_3371:
        /* <DEDUP_REMOVED lines=15> */
.L_x_3295:
        /* <DEDUP_REMOVED lines=29> */
.L_x_3374:
[----:B------:R-:W-:Y:S01]  /*6a80*/  ULDC UR9, c[0x0][0x8c4] ;  /* 0x0002310000097ab9 */ /* 0x000fe20000000800 */
[----:B------:R-:W-:Y:S01]  /*6a90*/  UMOV UR7, UR8 ;  /* 0x0000000800077c82 */ /* 0x000fe20008000000 */
[----:B------:R-:W-:-:S11]  /*6aa0*/  UISETP.NE.AND UP0, UPT, UR9, 0x1, UPT ;  /* 0x000000010900788c */ /* 0x000fd6000bf05270 */
[----:B------:R-:W-:Y:S02]  /*6ab0*/  @UP0 ULDC.64 UR10, c[0x0][0x8c8] ;  /* 0x00023200000a0ab9 */ /* 0x000fe40000000a00 */
[----:B------:R-:W-:-:S04]  /*6ac0*/  UIMAD.WIDE.U32 UR4, UR8, UR10, URZ ;  /* 0x0000000a080472a5 */ /* 0x000fc8000f8e003f */
[----:B------:R-:W-:-:S04]  /*6ad0*/  @UP0 USHF.R.U32.HI UR7, URZ, UR11, UR5 ;  /* 0x0000000b3f070299 */ /* 0x000fc80008011605 */
[----:B------:R-:W-:-:S12]  /*6ae0*/  UIMAD UR4, UR7, UR9, URZ ;  /* 0x00000009070472a4 */ /* 0x000fd8000f8e023f */
.L_x_3375:
        /* <DEDUP_REMOVED lines=23> */
.L_x_3376:
        /* <DEDUP_REMOVED lines=13> */
.L_x_3378:
[----:B------:R-:W-:-:S05]  /*6d30*/  ULDC UR4, c[0x0][0x8ec] ;  /* 0x00023b0000047ab9 */ /* 0x000fca0000000800 */
.L_x_3377:
[----:B------:R-:W-:Y:S02]  /*6d40*/  UIADD3 UR4, UR4, 0x5f, URZ ;  /* 0x0000005f04047890 */ /* 0x000fe4000fffe03f */
[----:B------:R-:W-:Y:S02]  /*6d50*/  ULOP3.LUT UR13, URZ, UR7, URZ, 0x33, !UPT ;  /* 0x000000073f0d7292 */ /* 0x000fe4000f8e333f */
[----:B------:R-:W-:-:S04]  /*6d60*/  UIMAD.WIDE UR4, UR4, 0x2aaaaaab, URZ ;  /* 0x2aaaaaab040478a5 */ /* 0x000fc8000f8e023f */
[----:B------:R-:W-:-:S04]  /*6d70*/  USHF.R.U32.HI UR4, URZ, 0x1f, UR5 ;  /* 0x0000001f3f047899 */ /* 0x000fc80008011605 */
[----:B------:R-:W-:-:S04]  /*6d80*/  ULEA.HI.SX32 UR4, UR5, UR4, 0x1c ;  /* 0x0000000405047291 */ /* 0x000fc8000f8fe23f */
[----:B------:R-:W-:Y:S02]  /*6d90*/  UISETP.GT.AND UP0, UPT, UR4, UR7, UPT ;  /* 0x000000070400728c */ /* 0x000fe4000bf04270 */
[----:B------:R-:W-:Y:S02]  /*6da0*/  UIADD3 UR13, UR4, UR13, URZ ;  /* 0x0000000d040d7290 */ /* 0x000fe4000fffe03f */
[----:B------:R-:W-:-:S06]  /*6db0*/  USEL UR10, UR10, 0xffffffff, UP0 ;  /* 0xffffffff0a0a7887 */ /* 0x000fcc0008000000 */
        /* <DEDUP_REMOVED lines=40> */
.L_x_3379:
        /* <DEDUP_REMOVED lines=13> */
.L_x_3380:
        /* <DEDUP_REMOVED lines=12> */
.L_x_3381:
[----:B------:R-:W-:Y:S01]  /*71d0*/  UIMAD UR7, UR13, 0x60, UR14 ;  /* 0x000000600d0778a4 */ /* 0x000fe2000f8e020e */
[----:B------:R-:W-:-:S03]  /*71e0*/  ULDC UR8, c[0x0][0x74c] ;  /* 0x0001d30000087ab9 */ /* 0x000fc60000000800 */
[----:B------:R-:W-:Y:S02]  /*71f0*/  UIADD3 UR8, UR7, -UR8, -UR11 ;  /* 0x8000000807087290 */ /* 0x000fe4000fffe80b */
        /* <DEDUP_REMOVED lines=13> */
[----:B------:R-:W1:Y:S01]  /*72d0*/  S2R R0, SR_TID.X ;  /* 0x0000000000007919 */ /* 0x000e620000002100 */
[----:B------:R-:W-:Y:S01]  /*72e0*/  UIMAD UR16, UR18, UR20, URZ ;  /* 0x00000014121072a4 */ /* 0x000fe2000f8e023f */
[----:B------:R-:W-:Y:S01]  /*72f0*/  LOP3.LUT R10, RZ, UR13, RZ, 0x33, !PT ;  /* 0x0000000dff0a7c12 */ /* 0x000fe2000f8e33ff */
[----:B------:R-:W-:Y:S02]  /*7300*/  UIMAD.WIDE.U32 UR8, UR6, UR20, URZ ;  /* 0x00000014060872a5 */ /* 0x000fe4000f8e003f */
[----:B------:R-:W-:Y:S02]  /*7310*/  UIADD3 UR20, UR11, 0x5f, URZ ;  /* 0x0000005f0b147890 */ /* 0x000fe4000fffe03f */
[----:B------:R-:W-:Y:S02]  /*7320*/  UIADD3 UR14, UR11, 0x9f, -UR14 ;  /* 0x0000009f0b0e7890 */ /* 0x000fe4000fffe80e */
[----:B------:R-:W-:-:S02]  /*7330*/  UIADD3 UR11, UR7, -UR12, URZ ;  /* 0x8000000c070b7290 */ /* 0x000fc4000fffe03f */
[----:B------:R-:W-:Y:S02]  /*7340*/  USHF.R.S32.HI UR15, URZ, 0x1f, UR10 ;  /* 0x0000001f3f0f7899 */ /* 0x000fe4000801140a */
[----:B------:R-:W-:Y:S02]  /*7350*/  ULOP3.LUT UR11, UR11, 0x1, URZ, 0xc0, !UPT ;  /* 0x000000010b0b7892 */ /* 0x000fe4000f8ec03f */
[----:B------:R-:W-:Y:S02]  /*7360*/  USEL UR29, UR10, URZ, !UP0 ;  /* 0x0000003f0a1d7287 */ /* 0x000fe4000c000000 */
[----:B------:R-:W-:Y:S02]  /*7370*/  USEL UR23, UR15, URZ, !UP0 ;  /* 0x0000003f0f177287 */ /* 0x000fe4000c000000 */
[----:B------:R-:W-:Y:S02]  /*7380*/  UISETP.NE.U32.AND UP0, UPT, UR11, 0x1, UPT ;  /* 0x000000010b00788c */ /* 0x000fe4000bf05070 */
[----:B------:R-:W-:Y:S01]  /*7390*/  UIMAD UR17, UR6, UR21, UR16 ;  /* 0x00000015061172a4 */ /* 0x000fe2000f8e0210 */
[----:B------:R-:W-:-:S02]  /*73a0*/  ULDC UR22, c[0x0][0x760] ;  /* 0x0001d80000167ab9 */ /* 0x000fc40000000800 */
[----:B------:R-:W-:Y:S01]  /*73b0*/  ULDC UR16, c[0x0][0x288] ;  /* 0x0000a20000107ab9 */ /* 0x000fe20000000800 */
[----:B------:R-:W-:Y:S01]  /*73c0*/  UIADD3 UR17, UR9, UR17, URZ ;  /* 0x0000001109117290 */ /* 0x000fe2000fffe03f */
[----:B------:R-:W-:Y:S01]  /*73d0*/  PLOP3.LUT P1, PT, PT, PT, UP0, 0x80, 0x0 ;  /* 0x000000000000781c */ /* 0x000fe20003f2f008 */
[----:B------:R-:W-:Y:S02]  /*73e0*/  UIMAD UR19, UR10, UR16, URZ ;  /* 0x000000100a1372a4 */ /* 0x000fe4000f8e023f */
[----:B------:R-:W-:Y:S01]  /*73f0*/  UIADD3 UR10, UP2, UR4, UR8, URZ ;  /* 0x00000008040a7290 */ /* 0x000fe2000ff5e03f */
[----:B------:R-:W-:Y:S01]  /*7400*/  ULDC.64 UR30, c[0x0][0x2e0] ;  /* 0x0000b800001e7ab9 */ /* 0x000fe20000000a00 */
[----:B------:R-:W-:Y:S01]  /*7410*/  UIMAD UR15, UR16, UR22, URZ ;  /* 0x00000016100f72a4 */ /* 0x000fe2000f8e023f */
[----:B-1----:R-:W-:Y:S01]  /*7420*/  LOP3.LUT R0, R0, 0x1f, RZ, 0xc0, !PT ;  /* 0x0000001f00007812 */ /* 0x002fe200078ec0ff */
[----:B------:R-:W-:Y:S02]  /*7430*/  UIADD3 UR16, UP1, UR6, UR19, URZ ;  /* 0x0000001306107290 */ /* 0x000fe4000ff3e03f */
[----:B------:R-:W-:-:S02]  /*7440*/  UIMAD.WIDE UR20, UR20, 0x2aaaaaab, URZ ;  /* 0x2aaaaaab141478a5 */ /* 0x000fc4000f8e023f */
[----:B------:R-:W-:Y:S02]  /*7450*/  UIMAD UR6, UR23, UR30, URZ ;  /* 0x0000001e170672a4 */ /* 0x000fe4000f8e023f */
[----:B------:R-:W-:Y:S02]  /*7460*/  UIADD3.X UR11, UR5, UR17, URZ, UP2, !UPT ;  /* 0x00000011050b7290 */ /* 0x000fe400097fe43f */
[----:B------:R-:W-:Y:S02]  /*7470*/  ULEA.HI.X.SX32 UR18, UR19, UR18, 0x1, UP1 ;  /* 0x0000001213127291 */ /* 0x000fe400088f0e3f */
[----:B------:R-:W-:Y:S02]  /*7480*/  USHF.R.U32.HI UR20, URZ, 0x1f, UR21 ;  /* 0x0000001f3f147899 */ /* 0x000fe40008011615 */
[----:B------:R-:W-:Y:S02]  /*7490*/  UIMAD UR19, UR29, UR31, UR6 ;  /* 0x0000001f1d1372a4 */ /* 0x000fe4000f8e0206 */
[----:B------:R-:W-:Y:S01]  /*74a0*/  UIMAD.WIDE.U32 UR10, UR29, UR30, UR10 ;  /* 0x0000001e1d0a72a5 */ /* 0x000fe2000f8e000a */
[----:B------:R-:W-:Y:S01]  /*74b0*/  ELECT P0, URZ, PT ;  /* 0x00000000003f782f */ /* 0x000fe20003800000 */
[----:B------:R-:W-:-:S02]  /*74c0*/  ULEA.HI.SX32 UR20, UR21, UR20, 0x1c ;  /* 0x0000001415147291 */ /* 0x000fc4000f8fe23f */
        /* <DEDUP_REMOVED lines=20> */
.L_x_3385:
[----:B------:R-:W2:Y:S04]  /*7610*/  LDG.E.STRONG.GPU R4, desc[UR38][R2.64] ;  /* 0x0000002602047981 */ /* 0x000ea8000c1ef900 */
[----:B--2---:R-:W-:Y:S01]  /*7620*/  CCTL.IVALL ;  /* 0x00000000ff00798f */ /* 0x004fe20002000000 */
[----:B------:R-:W-:Y:S05]  /*7630*/  YIELD ;  /* 0x0000000000007946 */ /* 0x000fea0003800000 */
[----:B------:R-:W-:-:S13]  /*7640*/  ISETP.NE.AND P1, PT, R4, R5, PT ;  /* 0x000000050400720c */ /* 0x000fda0003f25270 */
[----:B------:R-:W-:Y:S05]  /*7650*/  @P1 BRA `(.L_x_3385) ;  /* 0xfffffffc00ec1947 */ /* 0x000fea000383ffff */
.L_x_3384:
[----:B------:R-:W-:Y:S05]  /*7660*/  BSYNC B0 ;  /* 0x0000000000007941 */ /* 0x000fea0003800000 */
.L_x_3383:
[----:B------:R-:W-:-:S03]  /*7670*/  UMOV UR6, 0xffffffff ;  /* 0xffffffff00067882 */ /* 0x000fc60000000000 */
[----:B------:R-:W-:Y:S05]  /*7680*/  BRA.DIV UR6, `(.L_x_3386) ;  /* 0x0000004206c87947 */ /* 0x000fea000b800000 */
[----:B------:R-:W-:Y:S01]  /*7690*/  NOP ;  /* 0x0000000000007918 */ /* 0x000fe20000000000 */
.L_x_3472:
        /* <DEDUP_REMOVED lines=22> */
.L_x_3388:
[----:B------:R-:W-:Y:S05]  /*7800*/  BSYNC B0 ;  /* 0x0000000000007941 */ /* 0x000fea0003800000 */
.L_x_3387:
        /* <DEDUP_REMOVED lines=19> */
.L_x_3390:
[----:B------:R-:W-:Y:S05]  /*7940*/  BSYNC B0 ;  /* 0x0000000000007941 */ /* 0x000fea0003800000 */
.L_x_3389:
        /* <DEDUP_REMOVED lines=20> */
.L_x_3392:
[----:B------:R-:W-:Y:S05]  /*7a90*/  BSYNC B0 ;  /* 0x0000000000007941 */ /* 0x000fea0003800000 */
.L_x_3391:
[----:B------:R-:W-:Y:S06]  /*7aa0*/  BAR.ARV 0xa, 0xa0 ;  /* 0x0282800000007b1d */ /* 0x000fec0000002000 */
[----:B------:R-:W-:Y:S04]  /*7ab0*/  BSSY B0, `(.L_x_3393) ;  /* 0x0000003000007945 */ /* 0x000fe80003800000 */
[----:B------:R-:W-:Y:S05]  /*7ac0*/  @!P0 BRA `(.L_x_3394) ;  /* 0x0000000000048947 */ /* 0x000fea0003800000 */
[----:B------:R-:W-:-:S04]  /*7ad0*/  DEPBAR.LE SB0, 0x1 ;  /* 0x000080400000791a */ /* 0x000fc80000000000 */
.L_x_3394:
[----:B------:R-:W-:Y:S05]  /*7ae0*/  BSYNC B0 ;  /* 0x0000000000007941 */ /* 0x000fea0003800000 */
.L_x_3393:
[----:B------:R-:W-:Y:S06]  /*7af0*/  BAR.ARV 0xb, 0xa0 ;  /* 0x02c2800000007b1d */ /* 0x000fec0000002000 */
[----:B------:R-:W-:Y:S04]  /*7b00*/  BSSY B0, `(.L_x_3395) ;  /* 0x0000003000007945 */ /* 0x000fe80003800000 */
[----:B------:R-:W-:Y:S05]  /*7b10*/  @!P0 BRA `(.L_x_3396) ;  /* 0x0000000000048947 */ /* 0x000fea0003800000 */
[----:B------:R-:W-:-:S04]  /*7b20*/  DEPBAR.LE SB0, 0x0 ;  /* 0x000080000000791a */ /* 0x000fc80000000000 */
.L_x_3396:
[----:B------:R-:W-:Y:S05]  /*7b30*/  BSYNC B0 ;  /* 0x0000000000007941 */ /* 0x000fea0003800000 */
.L_x_3395:
        /* <DEDUP_REMOVED lines=19> */
.L_x_3398:
[----:B------:R-:W-:Y:S05]  /*7c70*/  BSYNC B0 ;  /* 0x0000000000007941 */ /* 0x000fea0003800000 */
.L_x_3397:
[----:B------:R-:W-:Y:S01]  /*7c80*/  UIADD3 UR13, UR12, 0x1, URZ ;  /* 0x000000010c0d7890 */ /* 0x000fe2000fffe03f */
[----:B------:R-:W-:Y:S11]  /*7c90*/  BRA `(.L_x_3399) ;  /* 0x0000000000047947 */ /* 0x000ff60003800000 */
.L_x_3382:
[----:B------:R-:W-:-:S05]  /*7ca0*/  UMOV UR13, UR12 ;  /* 0x0000000c000d7c82 */ /* 0x000fca0008000000 */
.L_x_3399:
[----:B------:R-:W-:-:S04]  /*7cb0*/  UIADD3 UR6, UR12, 0x1, URZ ;  /* 0x000000010c067890 */ /* 0x000fc8000fffe03f */
[----:B------:R-:W-:-:S06]  /*7cc0*/  UISETP.NE.AND UP0, UPT, UR7, UR6, UPT ;  /* 0x000000060700728c */ /* 0x000fcc000bf05270 */
[----:B------:R-:W-:-:S13]  /*7cd0*/  PLOP3.LUT P1, PT, PT, PT, UP0, 0x80, 0x0 ;  /* 0x000000000000781c */ /* 0x000fda0003f2f008 */
[----:B------:R-:W-:Y:S05]  /*7ce0*/  @!P1 BRA `(.L_x_3302) ;  /* 0x0000003800d09947 */ /* 0x000fea0003800000 */
[----:B------:R-:W-:Y:S01]  /*7cf0*/  UMOV UR22, UR8 ;  /* 0x0000000800167c82 */ /* 0x000fe20008000000 */
[----:B------:R-:W-:Y:S01]  /*7d00*/  UMOV UR23, UR17 ;  /* 0x0000001100177c82 */ /* 0x000fe20008000000 */
[----:B------:R-:W-:Y:S01]  /*7d10*/  ULDC.64 UR24, c[0x0][0x2c0] ;  /* 0x0000b00000187ab9 */ /* 0x000fe20000000a00 */
[----:B------:R-:W-:Y:S01]  /*7d20*/  UIMAD.WIDE.U32 UR22, UR29, UR30, UR22 ;  /* 0x0000001e1d1672a5 */ /* 0x000fe2000f8e0016 */
[----:B------:R-:W-:Y:S01]  /*7d30*/  UMOV UR21, UR13 ;  /* 0x0000000d00157c82 */ /* 0x000fe20008000000 */
[----:B------:R-:W-:Y:S02]  /*7d40*/  UMOV UR6, URZ ;  /* 0x0000003f00067c82 */ /* 0x000fe40008000000 */
[----:B------:R-:W-:-:S04]  /*7d50*/  UIADD3 UR27, UP0, UR4, UR22, URZ ;  /* 0x00000016041b7290 */ /* 0x000fc8000ff1e03f */
[----:B------:R-:W-:Y:S02]  /*7d60*/  UIADD3.X UR22, UR5, UR19, UR23, UP0, !UPT ;  /* 0x0000001305167290 */ /* 0x000fe400087fe417 */
[----:B------:R-:W-:-:S04]  /*7d70*/  ULEA UR26, UP0, UR27, UR24, 0x2 ;  /* 0x000000181b1a7291 */ /* 0x000fc8000f80103f */
[----:B------:R-:W-:Y:S02]  /*7d80*/  ULEA.HI.X UR27, UR27, UR25, UR22, 0x2, UP0 ;  /* 0x000000191b1b7291 */ /* 0x000fe400080f1416 */
[----:B------:R-:W-:-:S04]  /*7d90*/  UIADD3 UR26, UP0, UR26, 0x4000, URZ ;  /* 0x000040001a1a7890 */ /* 0x000fc8000ff1e03f */
[----:B------:R-:W-:-:S12]  /*7da0*/  UIADD3.X UR27, URZ, UR27, URZ, UP0, !UPT ;  /* 0x0000001b3f1b7290 */ /* 0x000fd800087fe43f */
.L_x_3432:
        /* <DEDUP_REMOVED lines=18> */
.L_x_3402:
[----:B------:R-:W2:Y:S04]  /*7ed0*/  LDG.E.STRONG.GPU R4, desc[UR38][R2.64] ;  /* 0x0000002602047981 */ /* 0x000ea8000c1ef900 */
[----:B--2---:R-:W-:Y:S01]  /*7ee0*/  CCTL.IVALL ;  /* 0x00000000ff00798f */ /* 0x004fe20002000000 */
[----:B------:R-:W-:Y:S05]  /*7ef0*/  YIELD ;  /* 0x0000000000007946 */ /* 0x000fea0003800000 */
[----:B------:R-:W-:-:S13]  /*7f00*/  ISETP.NE.AND P1, PT, R4, R5, PT ;  /* 0x000000050400720c */ /* 0x000fda0003f25270 */
[----:B------:R-:W-:Y:S05]  /*7f10*/  @P1 BRA `(.L_x_3402) ;  /* 0xfffffffc00ec1947 */ /* 0x000fea000383ffff */
.L_x_3401:
[----:B------:R-:W-:Y:S05]  /*7f20*/  BSYNC B0 ;  /* 0x0000000000007941 */ /* 0x000fea0003800000 */
.L_x_3400:
[----:B------:R-:W-:-:S03]  /*7f30*/  UMOV UR24, 0xffffffff ;  /* 0xffffffff00187882 */ /* 0x000fc60000000000 */
[----:B------:R-:W-:Y:S05]  /*7f40*/  BRA.DIV UR24, `(.L_x_3403) ;  /* 0x0000003a18b47947 */ /* 0x000fea000b800000 */
[----:B------:R-:W-:Y:S01]  /*7f50*/  NOP ;  /* 0x0000000000007918 */ /* 0x000fe20000000000 */
.L_x_3475:
        /* <DEDUP_REMOVED lines=19> */
.L_x_3405:
[----:B------:R-:W-:Y:S05]  /*8090*/  BSYNC B0 ;  /* 0x0000000000007941 */ /* 0x000fea0003800000 */
.L_x_3404:
        /* <DEDUP_REMOVED lines=14> */
.L_x_3407:
[----:B------:R-:W-:Y:S05]  /*8180*/  BSYNC B0 ;  /* 0x0000000000007941 */ /* 0x000fea0003800000 */
.L_x_3406:
        /* <DEDUP_REMOVED lines=15> */
.L_x_3409:
[----:B------:R-:W-:Y:S05]  /*8280*/  BSYNC B0 ;  /* 0x0000000000007941 */ /* 0x000fea0003800000 */
.L_x_3408:
[----:B------:R-:W-:Y:S06]  /*8290*/  BAR.ARV 0xa, 0xa0 ;  /* 0x0282800000007b1d */ /* 0x000fec0000002000 */
[----:B------:R-:W-:Y:S04]  /*82a0*/  BSSY B0, `(.L_x_3410) ;  /* 0x0000003000007945 */ /* 0x000fe80003800000 */
[----:B------:R-:W-:Y:S05]  /*82b0*/  @!P0 BRA `(.L_x_3411) ;  /* 0x0000000000048947 */ /* 0x000fea0003800000 */
[----:B------:R-:W-:-:S04]  /*82c0*/  DEPBAR.LE SB0, 0x1 ;  /* 0x000080400000791a */ /* 0x000fc80000000000 */
.L_x_3411:
[----:B------:R-:W-:Y:S05]  /*82d0*/  BSYNC B0 ;  /* 0x0000000000007941 */ /* 0x000fea0003800000 */
.L_x_3410:
[----:B------:R-:W-:Y:S06]  /*82e0*/  BAR.ARV 0xb, 0xa0 ;  /* 0x02c2800000007b1d */ /* 0x000fec0000002000 */
[----:B------:R-:W-:Y:S04]  /*82f0*/  BSSY B0, `(.L_x_3412) ;  /* 0x0000003000007945 */ /* 0x000fe80003800000 */
[----:B------:R-:W-:Y:S05]  /*8300*/  @!P0 BRA `(.L_x_3413) ;  /* 0x0000000000048947 */ /* 0x000fea0003800000 */
[----:B------:R-:W-:-:S04]  /*8310*/  DEPBAR.LE SB0, 0x0 ;  /* 0x000080000000791a */ /* 0x000fc80000000000 */
.L_x_3413:
[----:B------:R-:W-:Y:S05]  /*8320*/  BSYNC B0 ;  /* 0x0000000000007941 */ /* 0x000fea0003800000 */
.L_x_3412:
        /* <DEDUP_REMOVED lines=19> */
.L_x_3415:
[----:B------:R-:W-:Y:S05]  /*8460*/  BSYNC B0 ;  /* 0x0000000000007941 */ /* 0x000fea0003800000 */
.L_x_3414:
        /* <DEDUP_REMOVED lines=16> */
.L_x_3418:
[----:B------:R-:W2:Y:S04]  /*8570*/  LDG.E.STRONG.GPU R4, desc[UR38][R2.64] ;  /* 0x0000002602047981 */ /* 0x000ea8000c1ef900 */
[----:B--2---:R-:W-:Y:S01]  /*8580*/  CCTL.IVALL ;  /* 0x00000000ff00798f */ /* 0x004fe20002000000 */
[----:B------:R-:W-:Y:S05]  /*8590*/  YIELD ;  /* 0x0000000000007946 */ /* 0x000fea0003800000 */
[----:B------:R-:W-:-:S13]  /*85a0*/  ISETP.NE.AND P1, PT, R4, R5, PT ;  /* 0x000000050400720c */ /* 0x000fda0003f25270 */
[----:B------:R-:W-:Y:S05]  /*85b0*/  @P1 BRA `(.L_x_3418) ;  /* 0xfffffffc00ec1947 */ /* 0x000fea000383ffff */
.L_x_3417:
[----:B------:R-:W-:Y:S05]  /*85c0*/  BSYNC B0 ;  /* 0x0000000000007941 */ /* 0x000fea0003800000 */
.L_x_3416:
[----:B------:R-:W-:-:S03]  /*85d0*/  UMOV UR22, 0xffffffff ;  /* 0xffffffff00167882 */ /* 0x000fc60000000000 */
[----:B------:R-:W-:Y:S05]  /*85e0*/  BRA.DIV UR22, `(.L_x_3419) ;  /* 0x0000003616287947 */ /* 0x000fea000b800000 */
[----:B------:R-:W-:Y:S01]  /*85f0*/  NOP ;  /* 0x0000000000007918 */ /* 0x000fe20000000000 */
.L_x_3478:
        /* <DEDUP_REMOVED lines=15> */
.L_x_3421:
[----:B------:R-:W-:Y:S05]  /*86f0*/  BSYNC B0 ;  /* 0x0000000000007941 */ /* 0x000fea0003800000 */
.L_x_3420:
        /* <DEDUP_REMOVED lines=14> */
.L_x_3423:
[----:B------:R-:W-:Y:S05]  /*87e0*/  BSYNC B0 ;  /* 0x0000000000007941 */ /* 0x000fea0003800000 */
.L_x_3422:
        /* <DEDUP_REMOVED lines=15> */
.L_x_3425:
[----:B------:R-:W-:Y:S05]  /*88e0*/  BSYNC B0 ;  /* 0x0000000000007941 */ /* 0x000fea0003800000 */
.L_x_3424:
[----:B------:R-:W-:Y:S06]  /*88f0*/  BAR.ARV 0xa, 0xa0 ;  /* 0x0282800000007b1d */ /* 0x000fec0000002000 */
[----:B------:R-:W-:Y:S04]  /*8900*/  BSSY B0, `(.L_x_3426) ;  /* 0x0000003000007945 */ /* 0x000fe80003800000 */
[----:B------:R-:W-:Y:S05]  /*8910*/  @!P0 BRA `(.L_x_3427) ;  /* 0x0000000000048947 */ /* 0x000fea0003800000 */
[----:B------:R-:W-:-:S04]  /*8920*/  DEPBAR.LE SB0, 0x1 ;  /* 0x000080400000791a */ /* 0x000fc80000000000 */
.L_x_3427:
[----:B------:R-:W-:Y:S05]  /*8930*/  BSYNC B0 ;  /* 0x0000000000007941 */ /* 0x000fea0003800000 */
.L_x_3426:
[----:B------:R-:W-:Y:S06]  /*8940*/  BAR.ARV 0xb, 0xa0 ;  /* 0x02c2800000007b1d */ /* 0x000fec0000002000 */
[----:B------:R-:W-:Y:S04]  /*8950*/  BSSY B0, `(.L_x_3428) ;  /* 0x0000003000007945 */ /* 0x000fe80003800000 */
[----:B------:R-:W-:Y:S05]  /*8960*/  @!P0 BRA `(.L_x_3429) ;  /* 0x0000000000048947 */ /* 0x000fea0003800000 */
[----:B------:R-:W-:-:S04]  /*8970*/  DEPBAR.LE SB0, 0x0 ;  /* 0x000080000000791a */ /* 0x000fc80000000000 */
.L_x_3429:
[----:B------:R-:W-:Y:S05]  /*8980*/  BSYNC B0 ;  /* 0x0000000000007941 */ /* 0x000fea0003800000 */
.L_x_3428:
        /* <DEDUP_REMOVED lines=19> */
.L_x_3431:
[----:B------:R-:W-:Y:S05]  /*8ac0*/  BSYNC B0 ;  /* 0x0000000000007941 */ /* 0x000fea0003800000 */
.L_x_3430:
[----:B------:R-:W-:Y:S02]  /*8ad0*/  UIADD3 UR13, UR13, 0x2, URZ ;  /* 0x000000020d0d7890 */ /* 0x000fe4000fffe03f */
[----:B------:R-:W-:Y:S02]  /*8ae0*/  UIADD3 UR6, UR6, 0x6000, URZ ;  /* 0x0000600006067890 */ /* 0x000fe4000fffe03f */
[----:B------:R-:W-:-:S06]  /*8af0*/  UISETP.GE.AND UP0, UPT, UR13, UR7, UPT ;  /* 0x000000070d00728c */ /* 0x000fcc000bf06270 */
[----:B------:R-:W-:-:S13]  /*8b00*/  PLOP3.LUT P1, PT, PT, PT, UP0, 0x80, 0x0 ;  /* 0x000000000000781c */ /* 0x000fda0003f2f008 */
[----:B------:R-:W-:Y:S05]  /*8b10*/  @!P1 BRA `(.L_x_3432) ;  /* 0xfffffff000a49947 */ /* 0x000fea000383ffff */
[----:B------:R-:W-:Y:S05]  /*8b20*/  BRA `(.L_x_3302) ;  /* 0x0000002c00407947 */ /* 0x000fea0003800000 */
.L_x_3373:
        /* <DEDUP_REMOVED lines=21> */
.L_x_3433:
[----:B------:R-:W1:Y:S01]  /*8c80*/  LDC R3, c[0x0][0x8c4] ;  /* 0x00023100ff037b82 */ /* 0x000e620000000800 */
[----:B------:R-:W-:Y:S01]  /*8c90*/  IMAD.MOV.U32 R0, RZ, RZ, R5 ;  /* 0x000000ffff007224 */ /* 0x000fe200078e0005 */
[----:B-1----:R-:W-:-:S13]  /*8ca0*/  ISETP.NE.AND P0, PT, R3, 0x1, PT ;  /* 0x000000010300780c */ /* 0x002fda0003f05270 */
[----:B------:R-:W1:Y:S02]  /*8cb0*/  @P0 LDC.64 R6, c[0x0][0x8c8] ;  /* 0x00023200ff060b82 */ /* 0x000e640000000a00 */
[----:B-1----:R-:W-:-:S05]  /*8cc0*/  @P0 IMAD.HI.U32 R4, R5, R6, RZ ;  /* 0x0000000605040227 */ /* 0x002fca00078e00ff */
[----:B------:R-:W-:-:S05]  /*8cd0*/  @P0 SHF.R.U32.HI R0, RZ, R7, R4 ;  /* 0x00000007ff000219 */ /* 0x000fca0000011604 */
[----:B------:R-:W-:-:S07]  /*8ce0*/  IMAD R3, R0, R3, RZ ;  /* 0x0000000300037224 */ /* 0x000fce00078e02ff */
.L_x_3434:
        /* <DEDUP_REMOVED lines=23> */
.L_x_3435:
        /* <DEDUP_REMOVED lines=10> */
.L_x_3437:
[----:B------:R-:W2:Y:S02]  /*8f00*/  LDC R4, c[0x0][0x8ec] ;  /* 0x00023b00ff047b82 */ /* 0x000ea40000000800 */
.L_x_3436:
[----:B--2--5:R-:W-:Y:S01]  /*8f10*/  VIADD R4, R4, 0x5f ;  /* 0x0000005f04047836 */ /* 0x024fe20000000000 */
[----:B------:R-:W-:Y:S01]  /*8f20*/  LOP3.LUT R8, RZ, R0, RZ, 0x33, !PT ;  /* 0x00000000ff087212 */ /* 0x000fe200078e33ff */
[----:B-1----:R-:W-:Y:S02]  /*8f30*/  IMAD.MOV.U32 R2, RZ, RZ, RZ ;  /* 0x000000ffff027224 */ /* 0x002fe400078e00ff */
[----:B------:R-:W-:-:S04]  /*8f40*/  IMAD.HI R4, R4, 0x2aaaaaab, RZ ;  /* 0x2aaaaaab04047827 */ /* 0x000fc800078e02ff */
[----:B------:R-:W-:Y:S01]  /*8f50*/  IMAD.MOV.U32 R16, RZ, RZ, 0x1 ;  /* 0x00000001ff107424 */ /* 0x000fe200078e00ff */
[----:B------:R-:W-:-:S04]  /*8f60*/  SHF.R.U32.HI R3, RZ, 0x1f, R4 ;  /* 0x0000001fff037819 */ /* 0x000fc80000011604 */
[----:B------:R-:W-:-:S04]  /*8f70*/  LEA.HI.SX32 R3, R4, R3, 0x1c ;  /* 0x0000000304037211 */ /* 0x000fc800078fe2ff */
[C---:B------:R-:W-:Y:S01]  /*8f80*/  ISETP.GT.AND P0, PT, R3.reuse, R0, PT ;  /* 0x000000000300720c */ /* 0x040fe20003f04270 */
[----:B------:R-:W-:Y:S02]  /*8f90*/  IMAD.MOV.U32 R0, RZ, RZ, 0x1 ;  /* 0x00000001ff007424 */ /* 0x000fe400078e00ff */
[----:B------:R-:W-:Y:S01]  /*8fa0*/  IMAD.IADD R8, R3, 0x1, R8 ;  /* 0x0000000103087824 */ /* 0x000fe200078e0208 */
[----:B------:R-:W-:-:S04]  /*8fb0*/  SEL R9, R9, 0xffffffff, P0 ;  /* 0xffffffff09097807 */ /* 0x000fc80000000000 */
        /* <DEDUP_REMOVED lines=41> */
.L_x_3439:
        /* <DEDUP_REMOVED lines=11> */
.L_x_3440:
[----:B------:R-:W-:Y:S05]  /*9300*/  @!P0 BRA `(.L_x_3441) ;  /* 0x00000000000c8947 */ /* 0x000fea0003800000 */
[----:B------:R-:W2:Y:S04]  /*9310*/  LDG.E R5, desc[UR38][R2.64] ;  /* 0x0000002602057981 */ /* 0x000ea8000c1e1900 */
[----:B------:R-:W2:Y:S02]  /*9320*/  LDG.E R4, desc[UR38][R2.64+0x4] ;  /* 0x0000042602047981 */ /* 0x000ea4000c1e1900 */
[----:B--2---:R-:W-:-:S07]  /*9330*/  IMAD.IADD R4, R4, 0x1, -R5 ;  /* 0x0000000104047824 */ /* 0x004fce00078e0a05 */
.L_x_3441:
        /* <DEDUP_REMOVED lines=22> */
[C---:B------:R-:W-:Y:S01]  /*94a0*/  R2UR UR29, R9.reuse ;  /* 0x00000000091d72ca */ /* 0x040fe200000e0000 */
[----:B------:R-:W-:Y:S01]  /*94b0*/  UIMAD.WIDE.U32 UR4, UR28, UR10, UR8 ;  /* 0x0000000a1c0472a5 */ /* 0x000fe2000f8e0008 */
[----:B------:R-:W-:Y:S01]  /*94c0*/  SEL R2, R2, RZ, !P1 ;  /* 0x000000ff02027207 */ /* 0x000fe20004800000 */
[----:B------:R-:W-:Y:S01]  /*94d0*/  UIMAD UR10, UR7, UR10, URZ ;  /* 0x0000000a070a72a4 */ /* 0x000fe2000f8e023f */
[----:B------:R-:W-:Y:S01]  /*94e0*/  R2UR UR35, R8 ;  /* 0x00000000082372ca */ /* 0x000fe200000e0000 */
[----:B------:R-:W-:Y:S01]  /*94f0*/  ULDC.64 UR12, c[0x0][0x730] ;  /* 0x0001cc00000c7ab9 */ /* 0x000fe20000000a00 */
[----:B------:R-:W-:Y:S01]  /*9500*/  R2UR UR14, R2 ;  /* 0x00000000020e72ca */ /* 0x000fe200000e0000 */
[----:B------:R-:W-:Y:S01]  /*9510*/  UIMAD UR10, UR28, UR11, UR10 ;  /* 0x0000000b1c0a72a4 */ /* 0x000fe2000f8e020a */
[----:B------:R-:W-:Y:S01]  /*9520*/  SEL R9, R9, RZ, !P0 ;  /* 0x000000ff09097207 */ /* 0x000fe20004000000 */
[----:B------:R-:W-:Y:S01]  /*9530*/  UIMAD UR7, UR7, UR12, URZ ;  /* 0x0000000c070772a4 */ /* 0x000fe2000f8e023f */
[----:B------:R-:W-:Y:S01]  /*9540*/  BSSY B0, `(.L_x_3438) ;  /* 0x000020d000007945 */ /* 0x000fe20003800000 */
[----:B------:R-:W-:Y:S01]  /*9550*/  ULDC UR11, c[0x0][0x2e8] ;  /* 0x0000ba00000b7ab9 */ /* 0x000fe20000000800 */
[----:B------:R-:W-:Y:S01]  /*9560*/  UIMAD.WIDE.U32 UR8, UR28, UR12, UR8 ;  /* 0x0000000c1c0872a5 */ /* 0x000fe2000f8e0008 */
[----:B------:R-:W-:Y:S01]  /*9570*/  R2UR UR37, R9 ;  /* 0x00000000092572ca */ /* 0x000fe200000e0000 */
[----:B------:R-:W-:Y:S01]  /*9580*/  UISETP.NE.AND UP0, UPT, UR11, 0x1, UPT ;  /* 0x000000010b00788c */ /* 0x000fe2000bf05270 */
[----:B------:R-:W-:Y:S01]  /*9590*/  R2UR UR11, R12 ;  /* 0x000000000c0b72ca */ /* 0x000fe200000e0000 */
[----:B------:R-:W-:Y:S01]  /*95a0*/  UIMAD UR7, UR28, UR13, UR7 ;  /* 0x0000000d1c0772a4 */ /* 0x000fe2000f8e0207 */
[----:B------:R-:W-:Y:S01]  /*95b0*/  IMAD.MOV.U32 R2, RZ, RZ, RZ ;  /* 0x000000ffff027224 */ /* 0x000fe200078e00ff */
[----:B------:R-:W-:Y:S01]  /*95c0*/  VOTEU.ANY UP1, P1 ;  /* 0x00000000003f7886 */ /* 0x000fe20000820100 */
[----:B------:R-:W-:Y:S01]  /*95d0*/  ELECT P0, URZ, PT ;  /* 0x00000000003f782f */ /* 0x000fe20003800000 */
[----:B------:R-:W-:Y:S01]  /*95e0*/  IMAD.MOV.U32 R16, RZ, RZ, 0x1 ;  /* 0x00000001ff107424 */ /* 0x000fe200078e00ff */
[----:B------:R-:W-:Y:S01]  /*95f0*/  ULDC.64 UR12, c[0x0][0x720] ;  /* 0x0001c800000c7ab9 */ /* 0x000fe20000000a00 */
[----:B------:R-:W-:-:S02]  /*9600*/  UIADD3 UR9, UR9, UR7, URZ ;  /* 0x0000000709097290 */ /* 0x000fc4000fffe03f */
[----:B------:R-:W-:Y:S01]  /*9610*/  USEL UR29, UR29, URZ, !UP1 ;  /* 0x0000003f1d1d7287 */ /* 0x000fe2000c800000 */
[----:B------:R-:W-:Y:S01]  /*9620*/  ULDC.64 UR16, c[0x0][0x738] ;  /* 0x0001ce0000107ab9 */ /* 0x000fe20000000a00 */
[----:B------:R-:W-:Y:S02]  /*9630*/  UIADD3 UR5, UR5, UR10, URZ ;  /* 0x0000000a05057290 */ /* 0x000fe4000fffe03f */
[----:B------:R-:W-:Y:S02]  /*9640*/  UIMAD UR7, UR14, UR12, URZ ;  /* 0x0000000c0e0772a4 */ /* 0x000fe4000f8e023f */
[----:B------:R-:W-:Y:S02]  /*9650*/  UIMAD UR10, UR14, UR16, URZ ;  /* 0x000000100e0a72a4 */ /* 0x000fe4000f8e023f */
[----:B------:R-:W-:Y:S02]  /*9660*/  UIMAD.WIDE.U32 UR14, UR16, UR29, UR8 ;  /* 0x0000001d100e72a5 */ /* 0x000fe4000f8e0008 */
[----:B------:R-:W-:Y:S01]  /*9670*/  UIMAD.WIDE.U32 UR22, UR12, UR29, UR4 ;  /* 0x0000001d0c1672a5 */ /* 0x000fe2000f8e0004 */
[----:B------:R-:W-:Y:S01]  /*9680*/  @UP0 ULDC UR8, c[0x0][0x2ec] ;  /* 0x0000bb0000080ab9 */ /* 0x000fe20000000800 */
[----:B------:R-:W-:-:S02]  /*9690*/  UIMAD UR5, UR13, UR29, UR7 ;  /* 0x0000001d0d0572a4 */ /* 0x000fc4000f8e0207 */
[----:B------:R-:W-:Y:S01]  /*96a0*/  UIMAD.WIDE.U32 UR8, UR28, UR8, URZ ;  /* 0x000000081c0872a5 */ /* 0x000fe2000f8e003f */
[----:B------:R-:W-:Y:S01]  /*96b0*/  @UP0 ULDC UR7, c[0x0][0x2f0] ;  /* 0x0000bc0000070ab9 */ /* 0x000fe20000000800 */
[----:B------:R-:W-:Y:S01]  /*96c0*/  UMOV UR36, UR28 ;  /* 0x0000001c00247c82 */ /* 0x000fe20008000000 */
[----:B------:R-:W-:Y:S02]  /*96d0*/  UIMAD UR4, UR17, UR29, UR10 ;  /* 0x0000001d110472a4 */ /* 0x000fe4000f8e020a */
[----:B------:R-:W-:Y:S02]  /*96e0*/  UIMAD UR35, UR35, 0x60, UR11 ;  /* 0x00000060232378a4 */ /* 0x000fe4000f8e020b */
        /* <DEDUP_REMOVED lines=14> */
.L_x_3479:
        /* <DEDUP_REMOVED lines=9> */
.L_x_3444:
        /* <DEDUP_REMOVED lines=112> */
.L_x_3455:
[----:B-1----:R-:W-:-:S05]  /*9f60*/  IMAD.MOV.U32 R6, RZ, RZ, 0x1 ;  /* 0x00000001ff067424 */ /* 0x002fca00078e00ff */
[----:B------:R-:W-:-:S04]  /*9f70*/  SHF.L.U32 R6, R6, 0x1f, RZ ;  /* 0x0000001f06067819 */ /* 0x000fc800000006ff */
[----:B------:R-:W1:Y:S02]  /*9f80*/  SYNCS.PHASECHK.TRANS64.TRYWAIT P1, [R0+URZ+0x36438], R6 ;  /* 0x03643806000075a7 */ /* 0x000e64000802017f */
[----:B-1----:R-:W-:Y:S05]  /*9f90*/  @!P1 BRA `(.L_x_3447) ;  /* 0x0000001800ec9947 */ /* 0x002fea0003800000 */
.L_x_3480:
[----:B------:R-:W-:Y:S05]  /*9fa0*/  @P0 BRA `(.L_x_3448) ;  /* 0x0000000000140947 */ /* 0x000fea0003800000 */
[----:B------:R-:W-:Y:S01]  /*9fb0*/  ISETP.NE.AND P1, PT, R18, RZ, PT ;  /* 0x000000ff1200720c */ /* 0x000fe20003f25270 */
[----:B------:R-:W-:-:S04]  /*9fc0*/  IMAD.MOV.U32 R3, RZ, RZ, 0x6100 ;  /* 0x00006100ff037424 */ /* 0x000fc800078e00ff */
[----:B------:R2:W-:Y:S08]  /*9fd0*/  SYNCS.ARRIVE.TRANS64 RZ, [R0+URZ+0x36430], R3 ;  /* 0x0364300300ff79a7 */ /* 0x0005f0000800003f */
[----:B------:R-:W-:Y:S05]  /*9fe0*/  @!P1 BRA `(.L_x_3448) ;  /* 0x0000000000049947 */ /* 0x000fea0003800000 */
[----:B------:R-:W-:Y:S01]  /*9ff0*/  BPT.TRAP 0x1 ;  /* 0x000000040000795c */ /* 0x000fe20000300000 */
.L_x_3448:
        /* <DEDUP_REMOVED lines=48> */
.L_x_3481:
[----:B------:R-:W-:Y:S05]  /*a300*/  @P0 BRA `(.L_x_3450) ;  /* 0x0000000000140947 */ /* 0x000fea0003800000 */
[----:B------:R-:W-:Y:S01]  /*a310*/  ISETP.NE.AND P1, PT, R18, RZ, PT ;  /* 0x000000ff1200720c */ /* 0x000fe20003f25270 */
[----:B--2---:R-:W-:-:S04]  /*a320*/  IMAD.MOV.U32 R3, RZ, RZ, 0x6100 ;  /* 0x00006100ff037424 */ /* 0x004fc800078e00ff */
[----:B------:R3:W-:Y:S08]  /*a330*/  SYNCS.ARRIVE.TRANS64 RZ, [R0+URZ+0x36418], R3 ;  /* 0x0364180300ff79a7 */ /* 0x0007f0000800003f */
[----:B------:R-:W-:Y:S05]  /*a340*/  @!P1 BRA `(.L_x_3450) ;  /* 0x0000000000049947 */ /* 0x000fea0003800000 */
[----:B------:R-:W-:Y:S01]  /*a350*/  BPT.TRAP 0x1 ;  /* 0x000000040000795c */ /* 0x000fe20000300000 */
.L_x_3450:
        /* <DEDUP_REMOVED lines=47> */
.L_x_3482:
        /* <DEDUP_REMOVED lines=8> */
.L_x_3452:
        /* <DEDUP_REMOVED lines=37> */
.L_x_3484:
[----:B------:R-:W-:Y:S05]  /*a920*/  @P0 BRA `(.L_x_3454) ;  /* 0x0000000000140947 */ /* 0x000fea0003800000 */
[----:B------:R-:W-:Y:S01]  /*a930*/  ISETP.NE.AND P1, PT, R18, RZ, PT ;  /* 0x000000ff1200720c */ /* 0x000fe20003f25270 */
[----:B--2---:R-:W-:-:S04]  /*a940*/  IMAD.MOV.U32 R5, RZ, RZ, 0x6100 ;  /* 0x00006100ff057424 */ /* 0x004fc800078e00ff */
[----:B------:R3:W-:Y:S08]  /*a950*/  SYNCS.ARRIVE.TRANS64 RZ, [R0+URZ+0x36410], R5 ;  /* 0x0364100500ff79a7 */ /* 0x0007f0000800003f */
[----:B------:R-:W-:Y:S05]  /*a960*/  @!P1 BRA `(.L_x_3454) ;  /* 0x0000000000049947 */ /* 0x000fea0003800000 */
[----:B------:R-:W-:Y:S01]  /*a970*/  BPT.TRAP 0x1 ;  /* 0x000000040000795c */ /* 0x000fe20000300000 */
.L_x_3454:
        /* <DEDUP_REMOVED lines=44> */
.L_x_3446:
[----:B------:R-:W-:Y:S01]  /*ac40*/  ISETP.NE.AND P1, PT, R20, RZ, PT ;  /* 0x000000ff1400720c */ /* 0x000fe20003f25270 */
[----:B------:R-:W-:Y:S02]  /*ac50*/  IMAD.MOV.U32 R16, RZ, RZ, 0x1 ;  /* 0x00000001ff107424 */ /* 0x000fe400078e00ff */
[----:B------:R-:W-:-:S10]  /*ac60*/  IMAD.MOV.U32 R5, RZ, RZ, R14 ;  /* 0x000000ffff057224 */ /* 0x000fd400078e000e */
[----:B------:R-:W-:Y:S05]  /*ac70*/  @!P1 BRA `(.L_x_3445) ;  /* 0x00000004008c9947 */ /* 0x000fea0003800000 */
[----:B------:R-:W2:Y:S02]  /*ac80*/  SYNCS.PHASECHK.TRANS64.TRYWAIT P1, [R0+URZ+0x36438], R6 ;  /* 0x03643806000075a7 */ /* 0x000ea4000802017f */
[----:B--2---:R-:W-:Y:S05]  /*ac90*/  @!P1 BRA `(.L_x_3456) ;  /* 0x00000010000c9947 */ /* 0x004fea0003800000 */
.L_x_3485:
[----:B------:R-:W-:Y:S05]  /*aca0*/  @P0 BRA `(.L_x_3457) ;  /* 0x0000000000140947 */ /* 0x000fea0003800000 */
[----:B------:R-:W-:Y:S01]  /*acb0*/  ISETP.NE.AND P1, PT, R18, RZ, PT ;  /* 0x000000ff1200720c */ /* 0x000fe20003f25270 */
[----:B------:R-:W-:-:S04]  /*acc0*/  IMAD.MOV.U32 R5, RZ, RZ, 0x6100 ;  /* 0x00006100ff057424 */ /* 0x000fc800078e00ff */
[----:B------:R3:W-:Y:S08]  /*acd0*/  SYNCS.ARRIVE.TRANS64 RZ, [R0+URZ+0x36430], R5 ;  /* 0x0364300500ff79a7 */ /* 0x0007f0000800003f */
[----:B------:R-:W-:Y:S05]  /*ace0*/  @!P1 BRA `(.L_x_3457) ;  /* 0x0000000000049947 */ /* 0x000fea0003800000 */
[----:B------:R-:W-:Y:S01]  /*acf0*/  BPT.TRAP 0x1 ;  /* 0x000000040000795c */ /* 0x000fe20000300000 */
.L_x_3457:
        /* <DEDUP_REMOVED lines=42> */
.L_x_3486:
[----:B------:R-:W-:Y:S01]  /*afa0*/  IMAD.MOV.U32 R16, RZ, RZ, RZ ;  /* 0x000000ffff107224 */ /* 0x000fe200078e00ff */
[----:B------:R-:W-:Y:S06]  /*afb0*/  @P0 BRA `(.L_x_3459) ;  /* 0x0000000000140947 */ /* 0x000fec0003800000 */
[----:B------:R-:W-:Y:S01]  /*afc0*/  ISETP.NE.AND P1, PT, R18, RZ, PT ;  /* 0x000000ff1200720c */ /* 0x000fe20003f25270 */
[----:B-1----:R-:W-:-:S04]  /*afd0*/  IMAD.MOV.U32 R5, RZ, RZ, 0x6100 ;  /* 0x00006100ff057424 */ /* 0x002fc800078e00ff */
[----:B------:R2:W-:Y:S08]  /*afe0*/  SYNCS.ARRIVE.TRANS64 RZ, [R0+URZ+0x36418], R5 ;  /* 0x0364180500ff79a7 */ /* 0x0005f0000800003f */
[----:B------:R-:W-:Y:S05]  /*aff0*/  @!P1 BRA `(.L_x_3459) ;  /* 0x0000000000049947 */ /* 0x000fea0003800000 */
[----:B------:R-:W-:Y:S01]  /*b000*/  BPT.TRAP 0x1 ;  /* 0x000000040000795c */ /* 0x000fe20000300000 */
.L_x_3459:
        /* <DEDUP_REMOVED lines=42> */
.L_x_3445:
[----:B------:R-:W-:-:S04]  /*b2b0*/  SHF.L.U32 R3, R16, 0x1f, RZ ;  /* 0x0000001f10037819 */ /* 0x000fc800000006ff */
[----:B------:R-:W2:Y:S02]  /*b2c0*/  SYNCS.PHASECHK.TRANS64.TRYWAIT P1, [R0+URZ+0x36438], R3 ;  /* 0x03643803000075a7 */ /* 0x000ea4000802017f */
[----:B--2---:R-:W-:Y:S05]  /*b2d0*/  @!P1 BRA `(.L_x_3460) ;  /* 0x0000000800a49947 */ /* 0x004fea0003800000 */
.L_x_3487:
[----:B------:R-:W-:Y:S05]  /*b2e0*/  @P0 BRA `(.L_x_3461) ;  /* 0x0000000000180947 */ /* 0x000fea0003800000 */
[----:B------:R-:W3:Y:S01]  /*b2f0*/  S2R R2, SR_TID.X ;  /* 0x0000000000027919 */ /* 0x000ee20000002100 */
[----:B--2---:R-:W-:-:S04]  /*b300*/  IMAD.MOV.U32 R3, RZ, RZ, 0x6100 ;  /* 0x00006100ff037424 */ /* 0x004fc800078e00ff */
[----:B------:R4:W-:Y:S01]  /*b310*/  SYNCS.ARRIVE.TRANS64 RZ, [R0+URZ+0x36430], R3 ;  /* 0x0364300300ff79a7 */ /* 0x0009e2000800003f */
[----:B---3--:R-:W-:-:S13]  /*b320*/  LOP3.LUT P0, RZ, R2, 0x1f, RZ, 0xc0, !PT ;  /* 0x0000001f02ff7812 */ /* 0x008fda000780c0ff */
[----:B----4-:R-:W-:Y:S05]  /*b330*/  @!P0 BRA `(.L_x_3461) ;  /* 0x0000000000048947 */ /* 0x010fea0003800000 */
[----:B------:R-:W-:Y:S01]  /*b340*/  BPT.TRAP 0x1 ;  /* 0x000000040000795c */ /* 0x000fe20000300000 */
.L_x_3461:
        /* <DEDUP_REMOVED lines=22> */
[----:B-12---:R-:W-:Y:S01]  /*b4b0*/  SEL R0, RZ, 0x1, P0 ;  /* 0x00000001ff007807 */ /* 0x006fe20000000000 */
        /* <DEDUP_REMOVED lines=20> */
[----:B-1----:R-:W-:Y:S01]  /*b600*/  NOP ;  /* 0x0000000000007918 */ /* 0x002fe20000000000 */
.L_x_3442:
[----:B------:R-:W-:Y:S05]  /*b610*/  BSYNC B0 ;  /* 0x0000000000007941 */ /* 0x000fea0003800000 */
.L_x_3438:
[----:B------:R-:W-:-:S03]  /*b620*/  UMOV UR7, 0xffffffff ;  /* 0xffffffff00077882 */ /* 0x000fc60000000000 */
[----:B------:R-:W-:Y:S05]  /*b630*/  BRA.DIV UR7, `(.L_x_3462) ;  /* 0x0000000607e07947 */ /* 0x000fea000b800000 */
[----:B------:R-:W-:-:S13]  /*b640*/  ELECT P6, URZ, PT ;  /* 0x00000000003f782f */ /* 0x000fda00038c0000 */
.L_x_3490:
[----:B------:R-:W-:Y:S05]  /*b650*/  @!P6 BRA `(.L_x_3302) ;  /* 0x000000000074e947 */ /* 0x000fea0003800000 */
[----:B------:R-:W2:Y:S02]  /*b660*/  LDL.LU R3, [R1] ;  /* 0x0000000001037983 */ /* 0x000ea40000300800 */
[----:B--2---:R-:W-:-:S04]  /*b670*/  LOP3.LUT R3, R3, 0x2, RZ, 0xfc, !PT ;  /* 0x0000000203037812 */ /* 0x004fc800078efcff */
[----:B------:R-:W-:-:S13]  /*b680*/  ISETP.NE.AND P2, PT, R3, 0x3, PT ;  /* 0x000000030300780c */ /* 0x000fda0003f45270 */
[----:B------:R-:W-:Y:S05]  /*b690*/  @!P2 BRA `(.L_x_3463) ;  /* 0x000000000004a947 */ /* 0x000fea0003800000 */
[----:B------:R-:W-:Y:S01]  /*b6a0*/  BPT.TRAP 0x1 ;  /* 0x000000040000795c */ /* 0x000fe20000300000 */
.L_x_3463:
        /* <DEDUP_REMOVED lines=15> */
.L_x_3491:
[----:B------:R-:W2:Y:S02]  /*b7a0*/  SYNCS.PHASECHK.TRANS64.TRYWAIT P0, [R3+URZ], R0 ;  /* 0x00000000030075a7 */ /* 0x000ea4000800017f */
[----:B--2---:R-:W-:Y:S05]  /*b7b0*/  @!P0 BRA `(.L_x_3465) ;  /* 0x0000000400b48947 */ /* 0x004fea0003800000 */
.L_x_3492:
[----:B------:R-:W-:Y:S05]  /*b7c0*/  @!P2 BRA `(.L_x_3466) ;  /* 0x000000000004a947 */ /* 0x000fea0003800000 */
[----:B------:R-:W-:Y:S01]  /*b7d0*/  BPT.TRAP 0x1 ;  /* 0x000000040000795c */ /* 0x000fe20000300000 */
.L_x_3466:
[----:B------:R-:W-:-:S07]  /*b7e0*/  SHF.L.U32 R16, R16, 0x1f, RZ ;  /* 0x0000001f10107819 */ /* 0x000fce00000006ff */
.L_x_3467:
[----:B---3--:R3:W4:Y:S02]  /*b7f0*/  SYNCS.PHASECHK.TRANS64.TRYWAIT P0, [R9+URZ+0x36438], R16 ;  /* 0x03643810090075a7 */ /* 0x008724000800017f */
[----:B----4-:R-:W-:Y:S05]  /*b800*/  @!P0 NANOSLEEP.SYNCS 0x989680 ;  /* 0x009896800000895d */ /* 0x010fea0003900000 */
[----:B------:R-:W4:Y:S02]  /*b810*/  @!P0 SYNCS.PHASECHK.TRANS64 P0, [R9+URZ+0x36438], R16 ;  /* 0x03643810090085a7 */ /* 0x000f24000800007f */
[----:B----4-:R-:W-:Y:S05]  /*b820*/  @!P0 BRA `(.L_x_3467) ;  /* 0xfffffffc00f08947 */ /* 0x010fea000383ffff */
.L_x_3302:
[----:B------:R-:W-:Y:S05]  /*b830*/  BSYNC B6 ;  /* 0x0000000000067941 */ /* 0x000fea0003800000 */
.L_x_3294:
[----:B------:R-:W-:Y:S05]  /*b840*/  EXIT ;  /* 0x000000000000794d */ /* 0x000fea0003800000 */
.L_x_3312:
[----:B------:R-:W-:Y:S02]  /*b850*/  IMAD.MOV.U32 R12, RZ, RZ, RZ ;  /* 0x000000ffff0c7224 */ /* 0x000fe400078e00ff */
[----:B------:R-:W-:Y:S02]  /*b860*/  IMAD.MOV.U32 R11, RZ, RZ, 0x1f ;  /* 0x0000001fff0b7424 */ /* 0x000fe400078e00ff */
[----:B------:R-:W-:-:S07]  /*b870*/  IMAD.MOV.U32 R15, RZ, RZ, -0x1 ;  /* 0xffffffffff0f7424 */ /* 0x000fce00078e00ff */
[----:B----4-:R-:W-:Y:S05]  /*b880*/  WARPSYNC.COLLECTIVE R15, `(.L_x_3468) ;  /* 0x000000000f087348 */ /* 0x010fea0003c00000 */
[----:B------:R1:W2:Y:S02]  /*b890*/  SHFL.IDX P6, R14, R13, R12, R11 ;  /* 0x0000000c0d0e7389 */ /* 0x0002a400000c000b */
[----:B-12-4-:R-:W-:Y:S01]  /*b8a0*/  ENDCOLLECTIVE ;  /* 0x000000000000791b */ /* 0x016fe20003800000 */
.L_x_3468:
[----:B------:R-:W-:Y:S05]  /*b8b0*/  BRA `(.L_x_3469) ;  /* 0xffffff5c00447947 */ /* 0x000fea000383ffff */
.L_x_3314:
[----:B--2---:R2:W3:Y:S02]  /*b8c0*/  SYNCS.PHASECHK.TRANS64.TRYWAIT P0, [R156+URZ+0x36400], R15 ;  /* 0x0364000f9c0075a7 */ /* 0x0044e4000800017f */
[----:B---3--:R-:W-:Y:S05]  /*b8d0*/  @!P0 NANOSLEEP.SYNCS 0x989680 ;  /* 0x009896800000895d */ /* 0x008fea0003900000 */
[----:B------:R-:W3:Y:S02]  /*b8e0*/  @!P0 SYNCS.PHASECHK.TRANS64 P0, [R156+URZ+0x36400], R15 ;  /* 0x0364000f9c0085a7 */ /* 0x000ee4000800007f */
[----:B---3--:R-:W-:Y:S05]  /*b8f0*/  @!P0 BRA `(.L_x_3314) ;  /* 0xfffffffc00f08947 */ /* 0x008fea000383ffff */
[----:B------:R-:W-:Y:S05]  /*b900*/  BRA `(.L_x_3313) ;  /* 0xffffff5c00847947 */ /* 0x000fea000383ffff */
.L_x_3318:
[----:B---3--:R3:W1:Y:S02]  /*b910*/  SYNCS.PHASECHK.TRANS64.TRYWAIT P1, [R3+URZ+0x36410], R12 ;  /* 0x0364100c030075a7 */ /* 0x008664000802017f */
[----:B-1----:R-:W-:Y:S05]  /*b920*/  @!P1 NANOSLEEP.SYNCS 0x989680 ;  /* 0x009896800000995d */ /* 0x002fea0003900000 */
[----:B------:R-:W1:Y:S02]  /*b930*/  @!P1 SYNCS.PHASECHK.TRANS64 P1, [R3+URZ+0x36410], R12 ;  /* 0x0364100c030095a7 */ /* 0x000e64000802007f */
[----:B-1----:R-:W-:Y:S05]  /*b940*/  @!P1 BRA `(.L_x_3318) ;  /* 0xfffffffc00f09947 */ /* 0x002fea000383ffff */
[----:B------:R-:W-:Y:S05]  /*b950*/  BRA `(.L_x_3317) ;  /* 0xffffff6400387947 */ /* 0x000fea000383ffff */
.L_x_3322:
[----:B------:R1:W1:Y:S02]  /*b960*/  SYNCS.PHASECHK.TRANS64.TRYWAIT P1, [R156+URZ+0x36430], R15 ;  /* 0x0364300f9c0075a7 */ /* 0x000264000802017f */
[----:B-1----:R-:W-:Y:S05]  /*b970*/  @!P1 NANOSLEEP.SYNCS 0x989680 ;  /* 0x009896800000995d */ /* 0x002fea0003900000 */
[----:B------:R-:W1:Y:S02]  /*b980*/  @!P1 SYNCS.PHASECHK.TRANS64 P1, [R156+URZ+0x36430], R15 ;  /* 0x0364300f9c0095a7 */ /* 0x000e64000802007f */
[----:B-1----:R-:W-:Y:S05]  /*b990*/  @!P1 BRA `(.L_x_3322) ;  /* 0xfffffffc00f09947 */ /* 0x002fea000383ffff */
[----:B------:R-:W-:Y:S05]  /*b9a0*/  BRA `(.L_x_3321) ;  /* 0xffffff6800dc7947 */ /* 0x000fea000383ffff */
.L_x_3386:
[----:B------:R-:W-:Y:S01]  /*b9b0*/  BSSY B0, `(.L_x_3470) ;  /* 0x0000005000007945 */ /* 0x000fe20003800000 */
[----:B------:R-:W-:-:S07]  /*b9c0*/  IMAD.MOV.U32 R15, RZ, RZ, -0x1 ;  /* 0xffffffffff0f7424 */ /* 0x000fce00078e00ff */
[----:B------:R-:W-:Y:S05]  /*b9d0*/  WARPSYNC.COLLECTIVE R15, `(.L_x_3471) ;  /* 0x000000000f087348 */ /* 0x000fea0003c00000 */
[----:B------:R-:W-:Y:S01]  /*b9e0*/  NOP ;  /* 0x0000000000007918 */ /* 0x000fe20000000000 */
[----:B------:R-:W-:Y:S01]  /*b9f0*/  ENDCOLLECTIVE ;  /* 0x000000000000791b */ /* 0x000fe20003800000 */
.L_x_3471:
[----:B------:R-:W-:Y:S05]  /*ba00*/  BSYNC B0 ;  /* 0x0000000000007941 */ /* 0x000fea0003800000 */
.L_x_3470:
[----:B------:R-:W-:Y:S05]  /*ba10*/  BRA `(.L_x_3472) ;  /* 0xffffffbc00207947 */ /* 0x000fea000383ffff */
.L_x_3403:
[----:B------:R-:W-:Y:S01]  /*ba20*/  BSSY B0, `(.L_x_3473) ;  /* 0x0000005000007945 */ /* 0x000fe20003800000 */
[----:B------:R-:W-:-:S07]  /*ba30*/  IMAD.MOV.U32 R15, RZ, RZ, -0x1 ;  /* 0xffffffffff0f7424 */ /* 0x000fce00078e00ff */
[----:B------:R-:W-:Y:S05]  /*ba40*/  WARPSYNC.COLLECTIVE R15, `(.L_x_3474) ;  /* 0x000000000f087348 */ /* 0x000fea0003c00000 */
[----:B------:R-:W-:Y:S01]  /*ba50*/  NOP ;  /* 0x0000000000007918 */ /* 0x000fe20000000000 */
[----:B------:R-:W-:Y:S01]  /*ba60*/  ENDCOLLECTIVE ;  /* 0x000000000000791b */ /* 0x000fe20003800000 */
.L_x_3474:
[----:B------:R-:W-:Y:S05]  /*ba70*/  BSYNC B0 ;  /* 0x0000000000007941 */ /* 0x000fea0003800000 */
.L_x_3473:
[----:B------:R-:W-:Y:S05]  /*ba80*/  BRA `(.L_x_3475) ;  /* 0xffffffc400347947 */ /* 0x000fea000383ffff */
.L_x_3419:
[----:B------:R-:W-:Y:S01]  /*ba90*/  BSSY B0, `(.L_x_3476) ;  /* 0x0000005000007945 */ /* 0x000fe20003800000 */
[----:B------:R-:W-:-:S07]  /*baa0*/  IMAD.MOV.U32 R15, RZ, RZ, -0x1 ;  /* 0xffffffffff0f7424 */ /* 0x000fce00078e00ff */
[----:B------:R-:W-:Y:S05]  /*bab0*/  WARPSYNC.COLLECTIVE R15, `(.L_x_3477) ;  /* 0x000000000f087348 */ /* 0x000fea0003c00000 */
[----:B------:R-:W-:Y:S01]  /*bac0*/  NOP ;  /* 0x0000000000007918 */ /* 0x000fe20000000000 */
[----:B------:R-:W-:Y:S01]  /*bad0*/  ENDCOLLECTIVE ;  /* 0x000000000000791b */ /* 0x000fe20003800000 */
.L_x_3477:
[----:B------:R-:W-:Y:S05]  /*bae0*/  BSYNC B0 ;  /* 0x0000000000007941 */ /* 0x000fea0003800000 */
.L_x_3476:
[----:B------:R-:W-:Y:S05]  /*baf0*/  BRA `(.L_x_3478) ;  /* 0xffffffc800c07947 */ /* 0x000fea000383ffff */
.L_x_3443:
[----:B-1----:R1:W2:Y:S02]  /*bb00*/  SYNCS.PHASECHK.TRANS64.TRYWAIT P1, [R0+URZ+0x36420], R6 ;  /* 0x03642006000075a7 */ /* 0x0022a4000802017f */
[----:B--2---:R-:W-:Y:S05]  /*bb10*/  @!P1 NANOSLEEP.SYNCS 0x989680 ;  /* 0x009896800000995d */ /* 0x004fea0003900000 */
[----:B------:R-:W2:Y:S02]  /*bb20*/  @!P1 SYNCS.PHASECHK.TRANS64 P1, [R0+URZ+0x36420], R6 ;  /* 0x03642006000095a7 */ /* 0x000ea4000802007f */
[----:B--2---:R-:W-:Y:S05]  /*bb30*/  @!P1 BRA `(.L_x_3443) ;  /* 0xfffffffc00f09947 */ /* 0x004fea000383ffff */
[----:B------:R-:W-:Y:S05]  /*bb40*/  BRA `(.L_x_3479) ;  /* 0xffffffdc00207947 */ /* 0x000fea000383ffff */
.L_x_3447:
[----:B-1----:R1:W2:Y:S02]  /*bb50*/  SYNCS.PHASECHK.TRANS64.TRYWAIT P1, [R0+URZ+0x36438], R6 ;  /* 0x03643806000075a7 */ /* 0x0022a4000802017f */
[----:B--2---:R-:W-:Y:S05]  /*bb60*/  @!P1 NANOSLEEP.SYNCS 0x989680 ;  /* 0x009896800000995d */ /* 0x004fea0003900000 */
[----:B------:R-:W2:Y:S02]  /*bb70*/  @!P1 SYNCS.PHASECHK.TRANS64 P1, [R0+URZ+0x36438], R6 ;  /* 0x03643806000095a7 */ /* 0x000ea4000802007f */
[----:B--2---:R-:W-:Y:S05]  /*bb80*/  @!P1 BRA `(.L_x_3447) ;  /* 0xfffffffc00f09947 */ /* 0x004fea000383ffff */
[----:B------:R-:W-:Y:S05]  /*bb90*/  BRA `(.L_x_3480) ;  /* 0xffffffe400007947 */ /* 0x000fea000383ffff */
.L_x_3449:
[----:B--2---:R2:W3:Y:S02]  /*bba0*/  SYNCS.PHASECHK.TRANS64.TRYWAIT P1, [R0+URZ+0x36428], R3 ;  /* 0x03642803000075a7 */ /* 0x0044e4000802017f */
[----:B---3--:R-:W-:Y:S05]  /*bbb0*/  @!P1 NANOSLEEP.SYNCS 0x989680 ;  /* 0x009896800000995d */ /* 0x008fea0003900000 */
[----:B------:R-:W3:Y:S02]  /*bbc0*/  @!P1 SYNCS.PHASECHK.TRANS64 P1, [R0+URZ+0x36428], R3 ;  /* 0x03642803000095a7 */ /* 0x000ee4000802007f */
[----:B---3--:R-:W-:Y:S05]  /*bbd0*/  @!P1 BRA `(.L_x_3449) ;  /* 0xfffffffc00f09947 */ /* 0x008fea000383ffff */
[----:B------:R-:W-:Y:S05]  /*bbe0*/  BRA `(.L_x_3481) ;  /* 0xffffffe400c47947 */ /* 0x000fea000383ffff */
.L_x_3451:
        /* <DEDUP_REMOVED lines=8> */
.L_x_3453:
[----:B------:R-:W-:-:S07]  /*bc70*/  SHF.L.U32 R5, R7, 0x1f, RZ ;  /* 0x0000001f07057819 */ /* 0x000fce00000006ff */
.L_x_3483:
[----:B--2---:R2:W3:Y:S02]  /*bc80*/  SYNCS.PHASECHK.TRANS64.TRYWAIT P1, [R0+URZ+0x36420], R5 ;  /* 0x03642005000075a7 */ /* 0x0044e4000802017f */
[----:B---3--:R-:W-:Y:S05]  /*bc90*/  @!P1 NANOSLEEP.SYNCS 0x989680 ;  /* 0x009896800000995d */ /* 0x008fea0003900000 */
[----:B------:R-:W3:Y:S02]  /*bca0*/  @!P1 SYNCS.PHASECHK.TRANS64 P1, [R0+URZ+0x36420], R5 ;  /* 0x03642005000095a7 */ /* 0x000ee4000802007f */
[----:B---3--:R-:W-:Y:S05]  /*bcb0*/  @!P1 BRA `(.L_x_3483) ;  /* 0xfffffffc00f09947 */ /* 0x008fea000383ffff */
[----:B------:R-:W-:Y:S05]  /*bcc0*/  BRA `(.L_x_3484) ;  /* 0xffffffec00147947 */ /* 0x000fea000383ffff */
.L_x_3456:
[----:B--2---:R2:W3:Y:S02]  /*bcd0*/  SYNCS.PHASECHK.TRANS64.TRYWAIT P1, [R0+URZ+0x36438], R6 ;  /* 0x03643806000075a7 */ /* 0x0044e4000802017f */
[----:B---3--:R-:W-:Y:S05]  /*bce0*/  @!P1 NANOSLEEP.SYNCS 0x989680 ;  /* 0x009896800000995d */ /* 0x008fea0003900000 */
[----:B------:R-:W3:Y:S02]  /*bcf0*/  @!P1 SYNCS.PHASECHK.TRANS64 P1, [R0+URZ+0x36438], R6 ;  /* 0x03643806000095a7 */ /* 0x000ee4000802007f */
[----:B---3--:R-:W-:Y:S05]  /*bd00*/  @!P1 BRA `(.L_x_3456) ;  /* 0xfffffffc00f09947 */ /* 0x008fea000383ffff */
[----:B------:R-:W-:Y:S05]  /*bd10*/  BRA `(.L_x_3485) ;  /* 0xffffffec00e07947 */ /* 0x000fea000383ffff */
.L_x_3458:
[----:B-1----:R1:W2:Y:S02]  /*bd20*/  SYNCS.PHASECHK.TRANS64.TRYWAIT P1, [R0+URZ+0x36428], R5 ;  /* 0x03642805000075a7 */ /* 0x0022a4000802017f */
[----:B--2---:R-:W-:Y:S05]  /*bd30*/  @!P1 NANOSLEEP.SYNCS 0x989680 ;  /* 0x009896800000995d */ /* 0x004fea0003900000 */
[----:B------:R-:W2:Y:S02]  /*bd40*/  @!P1 SYNCS.PHASECHK.TRANS64 P1, [R0+URZ+0x36428], R5 ;  /* 0x03642805000095a7 */ /* 0x000ea4000802007f */
[----:B--2---:R-:W-:Y:S05]  /*bd50*/  @!P1 BRA `(.L_x_3458) ;  /* 0xfffffffc00f09947 */ /* 0x004fea000383ffff */
[----:B------:R-:W-:Y:S05]  /*bd60*/  BRA `(.L_x_3486) ;  /* 0xfffffff0008c7947 */ /* 0x000fea000383ffff */
.L_x_3460:
[----:B--2---:R2:W3:Y:S02]  /*bd70*/  SYNCS.PHASECHK.TRANS64.TRYWAIT P1, [R0+URZ+0x36438], R3 ;  /* 0x03643803000075a7 */ /* 0x0044e4000802017f */
[----:B---3--:R-:W-:Y:S05]  /*bd80*/  @!P1 NANOSLEEP.SYNCS 0x989680 ;  /* 0x009896800000995d */ /* 0x008fea0003900000 */
[----:B------:R-:W3:Y:S02]  /*bd90*/  @!P1 SYNCS.PHASECHK.TRANS64 P1, [R0+URZ+0x36438], R3 ;  /* 0x03643803000095a7 */ /* 0x000ee4000802007f */
[----:B---3--:R-:W-:Y:S05]  /*bda0*/  @!P1 BRA `(.L_x_3460) ;  /* 0xfffffffc00f09947 */ /* 0x008fea000383ffff */
[----:B------:R-:W-:Y:S05]  /*bdb0*/  BRA `(.L_x_3487) ;  /* 0xfffffff400487947 */ /* 0x000fea000383ffff */
.L_x_3462:
[----:B------:R-:W-:Y:S01]  /*bdc0*/  BSSY B0, `(.L_x_3488) ;  /* 0x0000006000007945 */ /* 0x000fe20003800000 */
[----:B------:R-:W-:-:S07]  /*bdd0*/  IMAD.MOV.U32 R15, RZ, RZ, -0x1 ;  /* 0xffffffffff0f7424 */ /* 0x000fce00078e00ff */
[----:B------:R-:W-:Y:S05]  /*bde0*/  WARPSYNC.COLLECTIVE R15, `(.L_x_3489) ;  /* 0x000000000f0c7348 */ /* 0x000fea0003c00000 */
[----:B------:R-:W-:Y:S02]  /*bdf0*/  ELECT P6, UR62, PT ;  /* 0x00000000003e782f */ /* 0x000fe400038c0000 */
[----:B------:R-:W-:Y:S01]  /*be00*/  MOV R14, UR62 ;  /* 0x0000003e000e7c02 */ /* 0x000fe20008000f00 */
[----:B------:R-:W-:Y:S10]  /*be10*/  ENDCOLLECTIVE ;  /* 0x000000000000791b */ /* 0x000ff40003800000 */
.L_x_3489:
[----:B------:R-:W-:Y:S05]  /*be20*/  BSYNC B0 ;  /* 0x0000000000007941 */ /* 0x000fea0003800000 */
.L_x_3488:
[----:B------:R-:W-:Y:S05]  /*be30*/  BRA `(.L_x_3490) ;  /* 0xfffffff800047947 */ /* 0x000fea000383ffff */
.L_x_3464:
[----:B-1----:R1:W2:Y:S02]  /*be40*/  SYNCS.PHASECHK.TRANS64.TRYWAIT P0, [R7+URZ], R4 ;  /* 0x00000004070075a7 */ /* 0x0022a4000800017f */
[----:B--2---:R-:W-:Y:S05]  /*be50*/  @!P0 NANOSLEEP.SYNCS 0x989680 ;  /* 0x009896800000895d */ /* 0x004fea0003900000 */
[----:B------:R-:W2:Y:S02]  /*be60*/  @!P0 SYNCS.PHASECHK.TRANS64 P0, [R7+URZ], R4 ;  /* 0x00000004070085a7 */ /* 0x000ea4000800007f */
[----:B--2---:R-:W-:Y:S05]  /*be70*/  @!P0 BRA `(.L_x_3464) ;  /* 0xfffffffc00f08947 */ /* 0x004fea000383ffff */
[----:B------:R-:W-:Y:S05]  /*be80*/  BRA `(.L_x_3491) ;  /* 0xfffffff800447947 */ /* 0x000fea000383ffff */
.L_x_3465:
[----:B--2---:R2:W3:Y:S02]  /*be90*/  SYNCS.PHASECHK.TRANS64.TRYWAIT P0, [R3+URZ], R0 ;  /* 0x00000000030075a7 */ /* 0x0044e4000800017f */
[----:B---3--:R-:W-:Y:S05]  /*bea0*/  @!P0 NANOSLEEP.SYNCS 0x989680 ;  /* 0x009896800000895d */ /* 0x008fea0003900000 */
[----:B------:R-:W3:Y:S02]  /*beb0*/  @!P0 SYNCS.PHASECHK.TRANS64 P0, [R3+URZ], R0 ;  /* 0x00000000030085a7 */ /* 0x000ee4000800007f */
[----:B---3--:R-:W-:Y:S05]  /*bec0*/  @!P0 BRA `(.L_x_3465) ;  /* 0xfffffffc00f08947 */ /* 0x008fea000383ffff */
[----:B------:R-:W-:Y:S05]  /*bed0*/  BRA `(.L_x_3492) ;  /* 0xfffffff800387947 */ /* 0x000fea000383ffff */
.L_x_3493:
        /* <DEDUP_REMOVED lines=10> */
.L_x_3877:


//--------------------- .text._ZN7cutlass13device_kernelIN5flash11enable_sm90INS1_16FlashAttnBwdSm90INS1_25CollectiveMainloopBwdSm90ILi2ELi1ELi1EN4cute5tupleIJNS5_1CILi1EEES8_S8_EEENS6_IJNS7_ILi64EEENS7_ILi96EEENS7_ILi192EEEEEENS_6half_tEfNS_4arch4Sm90ELb1ELb0ELb0ELb1ELb0ELb0ELb1ELb0ELi3ELi1ELi1ELi1ELb0EEENS1_24CollectiveEpilogueBwdGQAISD_fSG_Li384ELb1ELb0EEENS1_25SingleTileBwdLPTSchedulerILb1ELi96ELb0EEEEEEEEEvNT_6ParamsE --------------------------
	.section	.text._ZN7cutlass13device_kernelIN5flash11enable_sm90INS1_16FlashAttnBwdSm90INS1_25CollectiveMainloopBwdSm90ILi2ELi1ELi1EN4cute5tupleIJNS5_1CILi1EEES8_S8_EEENS6_IJNS7_ILi64EEENS7_ILi96EEENS7_ILi192EEEEEENS_6half_tEfNS_4arch4Sm90ELb1ELb0ELb0ELb1ELb0ELb0ELb1ELb0ELi3ELi1ELi1ELi1ELb0EEENS1_24CollectiveEpilogueBwdGQAISD_fSG_Li384ELb1ELb0EEENS1_25SingleTileBwdLPTSchedulerILb1ELi96ELb0EEEEEEEEEvNT_6ParamsE,"ax",@progbits
	.align	128
.text._ZN7cutlass13device_kernelIN5flash11enable_sm90INS1_16FlashAttnBwdSm90INS1_25CollectiveMainloopBwdSm90ILi2ELi1ELi1EN4cute5tupleIJNS5_1CILi1EEES8_S8_EEENS6_IJNS7_ILi64EEENS7_ILi96EEENS7_ILi192EEEEEENS_6half_tEfNS_4arch4Sm90ELb1ELb0ELb0ELb1ELb0ELb0ELb1ELb0ELi3ELi1ELi1ELi1ELb0EEENS1_24CollectiveEpilogueBwdGQAISD_fSG_Li384ELb1ELb0EEENS1_25SingleTileBwdLPTSchedulerILb1ELi96ELb0EEEEEEEEEvNT_6ParamsE:
        .type           _ZN7cutlass13device_kernelIN5flash11enable_sm90INS1_16FlashAttnBwdSm90INS1_25CollectiveMainloopBwdSm90ILi2ELi1ELi1EN4cute5tupleIJNS5_1CILi1EEES8_S8_EEENS6_IJNS7_ILi64EEENS7_ILi96EEENS7_ILi192EEEEEENS_6half_tEfNS_4arch4Sm90ELb1ELb0ELb0ELb1ELb0ELb0ELb1ELb0ELi3ELi1ELi1ELi1ELb0EEENS1_24CollectiveEpilogueBwdGQAISD_fSG_Li384ELb1ELb0EEENS1_25SingleTileBwdLPTSchedulerILb1ELi96ELb0EEEEEEEEEvNT_6ParamsE,@function
        .size           _ZN7cutlass13device_kernelIN5flash11enable_sm90INS1_16FlashAttnBwdSm90INS1_25CollectiveMainloopBwdSm90ILi2ELi1ELi1EN4cute5tupleIJNS5_1CILi1EEES8_S8_EEENS6_IJNS7_ILi64EEENS7_ILi96EEENS7_ILi192EEEEEENS_6half_tEfNS_4arch4Sm90ELb1ELb0ELb0ELb1ELb0ELb0ELb1ELb0ELi3ELi1ELi1ELi1ELb0EEENS1_24CollectiveEpilogueBwdGQAISD_fSG_Li384ELb1ELb0EEENS1_25SingleTileBwdLPTSchedulerILb1ELi96ELb0EEEEEEEEEvNT_6ParamsE,(.L_x_3878 - _ZN7cutlass13device_kernelIN5flash11enable_sm90INS1_16FlashAttnBwdSm90INS1_25CollectiveMainloopBwdSm90ILi2ELi1ELi1EN4cute5tupleIJNS5_1CILi1EEES8_S8_EEENS6_IJNS7_ILi64EEENS7_ILi96EEENS7_ILi192EEEEEENS_6half_tEfNS_4arch4Sm90ELb1ELb0ELb0ELb1ELb0ELb0ELb1ELb0ELi3ELi1ELi1ELi1ELb0EEENS1_24CollectiveEpilogueBwdGQAISD_fSG_Li384ELb1ELb0EEENS1_25SingleTileBwdLPTSchedulerILb1ELi96ELb0EEEEEEEEEvNT_6ParamsE)
        .other          _ZN7cutlass13device_kernelIN5flash11enable_sm90INS1_16FlashAttnBwdSm90INS1_25CollectiveMainloopBwdSm90ILi2ELi1ELi1EN4cute5tupleIJNS5_1CILi1EEES8_S8_EEENS6_IJNS7_ILi64EEENS7_ILi96EEENS7_ILi192EEEEEENS_6half_tEfNS_4arch4Sm90ELb1ELb0ELb0ELb1ELb0ELb0ELb1ELb0ELi3ELi1ELi1ELi1ELb0EEENS1_24CollectiveEpilogueBwdGQAISD_fSG_Li384ELb1ELb0EEENS1_25SingleTileBwdLPTSchedulerILb1ELi96ELb0EEEEEEEEEvNT_6ParamsE,@"STO_CUDA_ENTRY STV_DEFAULT"
_ZN7cutlass13device_kernelIN5flash11enable_sm90INS1_16FlashAttnBwdSm90INS1_25CollectiveMainloopBwdSm90ILi2ELi1ELi1EN4cute5tupleIJNS5_1CILi1EEES8_S8_EEENS6_IJNS7_ILi64EEENS7_ILi96EEENS7_ILi192EEEEEENS_6half_tEfNS_4arch4Sm90ELb1ELb0ELb0ELb1ELb0ELb0ELb1ELb0ELi3ELi1ELi1ELi1ELb0EEENS1_24CollectiveEpilogueBwdGQAISD_fSG_Li384ELb1ELb0EEENS1_25SingleTileBwdLPTSchedulerILb1ELi96ELb0EEEEEEEEEvNT_6ParamsE:
        /* <DEDUP_REMOVED lines=23> */
.L_x_3495:
[----:B------:R-:W-:Y:S05]  /*0170*/  BSYNC B0 ;  /* 0x0000000000007941 */ /* 0x000fea0003800000 */
.L_x_3494:
        /* <DEDUP_REMOVED lines=34> */
.L_x_3496:
        /* <DEDUP_REMOVED lines=20> */
.L_x_3497:
        /* <DEDUP_REMOVED lines=9> */
.L_x_3500:
        /* <DEDUP_REMOVED lines=32> */
.L_x_3501:
[----:B------:R-:W1:Y:S01]  /*0770*/  LDC R3, c[0x0][0x8cc] ;  /* 0x00023300ff037b82 */ /* 0x000e620000000800 */
[----:B------:R-:W-:Y:S01]  /*0780*/  IMAD.U32 R152, RZ, RZ, UR4 ;  /* 0x00000004ff987e24 */ /* 0x000fe2000f8e00ff */
[----:B-1----:R-:W-:-:S13]  /*0790*/  ISETP.NE.AND P0, PT, R3, 0x1, PT ;  /* 0x000000010300780c */ /* 0x002fda0003f05270 */
[----:B------:R-:W1:Y:S02]  /*07a0*/  @P0 LDC.64 R4, c[0x0][0x8d0] ;  /* 0x00023400ff040b82 */ /* 0x000e640000000a00 */
[----:B-1----:R-:W-:-:S05]  /*07b0*/  @P0 IMAD.HI.U32 R0, R4, UR4, RZ ;  /* 0x0000000404000c27 */ /* 0x002fca000f8e00ff */
[----:B------:R-:W-:-:S05]  /*07c0*/  @P0 SHF.R.U32.HI R152, RZ, R5, R0 ;  /* 0x00000005ff980219 */ /* 0x000fca0000011600 */
[----:B------:R-:W-:-:S07]  /*07d0*/  IMAD R0, R152, R3, RZ ;  /* 0x0000000398007224 */ /* 0x000fce00078e02ff */
.L_x_3502:
        /* <DEDUP_REMOVED lines=20> */
.L_x_3503:
        /* <DEDUP_REMOVED lines=10> */
.L_x_3505:
[----:B------:R-:W1:Y:S02]  /*09c0*/  LDC R0, c[0x0][0x8f4] ;  /* 0x00023d00ff007b82 */ /* 0x000e640000000800 */
.L_x_3504:
        /* <DEDUP_REMOVED lines=14> */
[----:B--2---:R-:W-:-:S06]  /*0ab0*/  IMAD.WIDE R22, R19, 0x4, R22 ;  /* 0x0000000413167825 */ /* 0x004fcc00078e0216 */
[----:B------:R2:W5:Y:S01]  /*0ac0*/  LDG.E R22, desc[UR38][R22.64] ;  /* 0x0000002616167981 */ /* 0x000562000c1e1900 */
[----:B------:R-:W-:Y:S05]  /*0ad0*/  BRA `(.L_x_3508) ;  /* 0x0000000000287947 */ /* 0x000fea0003800000 */
.L_x_3507:
        /* <DEDUP_REMOVED lines=10> */
.L_x_3508:
        /* <DEDUP_REMOVED lines=8> */
.L_x_3509:
        /* <DEDUP_REMOVED lines=9> */
.L_x_3510:
        /* <DEDUP_REMOVED lines=87> */
.L_x_3513:
        /* <DEDUP_REMOVED lines=15> */
.L_x_3512:
        /* <DEDUP_REMOVED lines=20> */
.L_x_3515:
        /* <DEDUP_REMOVED lines=15> */
.L_x_3514:
        /* <DEDUP_REMOVED lines=8> */
.L_x_3612:
        /* <DEDUP_REMOVED lines=21> */
.L_x_3517:
        /* <DEDUP_REMOVED lines=9> */
[----:B------:R-:W-:-:S02]  /*1780*/  LOP3.LUT R15, R0, 0x7ffffffc, RZ, 0xc0, !PT ;  /* 0x7ffffffc000f7812 */ /* 0x000fc400078ec0ff */
[----:B------:R-:W-:Y:S02]  /*1790*/  CS2R R116, SRZ ;  /* 0x0000000000747805 */ /* 0x000fe4000001ff00 */
[--C-:B------:R-:W-:Y:S02]  /*17a0*/  SHF.R.S32.HI R0, RZ, 0x1, R8.reuse ;  /* 0x00000001ff007819 */ /* 0x100fe40000011408 */
[----:B------:R-:W-:Y:S02]  /*17b0*/  CS2R R114, SRZ ;  /* 0x0000000000727805 */ /* 0x000fe4000001ff00 */
[----:B------:R-:W-:Y:S01]  /*17c0*/  SHF.R.S32.HI R11, RZ, 0x1f, R8 ;  /* 0x0000001fff0b7819 */ /* 0x000fe20000011408 */
[----:B------:R-:W-:Y:S01]  /*17d0*/  IMAD.IADD R15, R2, 0x1, -R15 ;  /* 0x00000001020f7824 */ /* 0x000fe200078e0a0f */
[----:B---3--:R-:W-:Y:S02]  /*17e0*/  SHF.R.S32.HI R10, RZ, 0x1f, R9 ;  /* 0x0000001fff0a7819 */ /* 0x008fe40000011409 */
        /* <DEDUP_REMOVED lines=87> */
.L_x_3529:
[----:B------:R-:W-:-:S13]  /*1d60*/  ISETP.NE.AND P0, PT, R10, 0x3, PT ;  /* 0x000000030a00780c */ /* 0x000fda0003f05270 */
[----:B---3--:R-:W-:Y:S05]  /*1d70*/  @!P0 BRA `(.L_x_3519) ;  /* 0x0000000000048947 */ /* 0x008fea0003800000 */
[----:B------:R-:W-:Y:S01]  /*1d80*/  BPT.TRAP 0x1 ;  /* 0x000000040000795c */ /* 0x000fe20000300000 */
.L_x_3519:
[----:B------:R-:W-:Y:S02]  /*1d90*/  LEA R3, R2, UR36, 0x3 ;  /* 0x0000002402037c11 */ /* 0x000fe4000f8e18ff */
[----:B------:R-:W-:-:S04]  /*1da0*/  SHF.L.U32 R12, R7, 0x1f, RZ ;  /* 0x0000001f070c7819 */ /* 0x000fc800000006ff */
[----:B------:R3:W4:Y:S01]  /*1db0*/  SYNCS.PHASECHK.TRANS64.TRYWAIT P1, [R3+URZ+0x36410], R12 ;  /* 0x0364100c030075a7 */ /* 0x000722000802017f */
[----:B------:R-:W-:Y:S05]  /*1dc0*/  @!P0 BRA `(.L_x_3520) ;  /* 0x0000000000048947 */ /* 0x000fea0003800000 */
[----:B------:R-:W-:Y:S01]  /*1dd0*/  BPT.TRAP 0x1 ;  /* 0x000000040000795c */ /* 0x000fe20000300000 */
.L_x_3520:
[----:B----4-:R-:W-:Y:S05]  /*1de0*/  @P1 BRA `(.L_x_3521) ;  /* 0x0000000000081947 */ /* 0x010fea0003800000 */
[----:B------:R-:W4:Y:S02]  /*1df0*/  SYNCS.PHASECHK.TRANS64.TRYWAIT P1, [R3+URZ+0x36410], R12 ;  /* 0x0364100c030075a7 */ /* 0x000f24000802017f */
[----:B----4-:R-:W-:Y:S05]  /*1e00*/  @!P1 BRA `(.L_x_3522) ;  /* 0x0000007000849947 */ /* 0x010fea0003800000 */
.L_x_3521:
        /* <DEDUP_REMOVED lines=103> */
.L_x_3523:
[----:B---3--:R-:W-:-:S04]  /*2480*/  SHF.L.U32 R14, R5, 0x1f, RZ ;  /* 0x0000001f050e7819 */ /* 0x008fc800000006ff */
[----:B------:R3:W1:Y:S01]  /*2490*/  SYNCS.PHASECHK.TRANS64.TRYWAIT P1, [UR36+0x36430], R14 ;  /* 0x0364300eff0075a7 */ /* 0x0006620008020164 */
[----:B------:R-:W-:Y:S05]  /*24a0*/  @!P0 BRA `(.L_x_3524) ;  /* 0x0000000000048947 */ /* 0x000fea0003800000 */
[----:B------:R-:W-:Y:S01]  /*24b0*/  BPT.TRAP 0x1 ;  /* 0x000000040000795c */ /* 0x000fe20000300000 */
.L_x_3524:
[----:B-1----:R-:W-:Y:S05]  /*24c0*/  @P1 BRA `(.L_x_3525) ;  /* 0x0000000000081947 */ /* 0x002fea0003800000 */
[----:B------:R-:W1:Y:S02]  /*24d0*/  SYNCS.PHASECHK.TRANS64.TRYWAIT P1, [UR36+0x36430], R14 ;  /* 0x0364300eff0075a7 */ /* 0x000e640008020164 */
[----:B-1----:R-:W-:Y:S05]  /*24e0*/  @!P1 BRA `(.L_x_3526) ;  /* 0x0000006800e09947 */ /* 0x002fea0003800000 */
.L_x_3525:
[----:B------:R-:W-:Y:S01]  /*24f0*/  UIADD3 UR5, UR36, 0x2a000, URZ ;  /* 0x0002a00024057890 */ /* 0x000fe2000fffe03f */
[----:B------:R-:W-:Y:S01]  /*2500*/  WARPGROUP.ARRIVE ;  /* 0x00000000000079c5 */ /* 0x000fe20000000000 */
[----:B------:R-:W-:Y:S01]  /*2510*/  UIADD3 UR4, UR4, 0x9000, URZ ;  /* 0x0000900004047890 */ /* 0x000fe2000fffe03f */
[----:B------:R-:W-:Y:S01]  /*2520*/  IMAD R15, R16, 0x40, R6 ;  /* 0x00000040100f7824 */ /* 0x000fe200078e0206 */
[----:B------:R-:W-:Y:S01]  /*2530*/  USHF.R.U32.HI UR6, URZ, 0x4, UR5 ;  /* 0x000000043f067899 */ /* 0x000fe20008011605 */
[----:B------:R-:W-:Y:S01]  /*2540*/  LEA R156, R6, UR36, 0x2 ;  /* 0x00000024069c7c11 */ /* 0x000fe2000f8e10ff */
        /* <DEDUP_REMOVED lines=17> */
[----:B------:R-:W-:Y:S01]  /*2660*/  FSEL R137, R137, -INF , P1 ;  /* 0xff80000089897808 */ /* 0x000fe20000800000 */
        /* <DEDUP_REMOVED lines=12> */
[----:B--2---:R-:W-:-:S02]  /*2730*/  FSEL R23, R140, -INF , P2 ;  /* 0xff8000008c177808 */ /* 0x004fc40001000000 */
[----:B------:R-:W-:Y:S02]  /*2740*/  VIMNMX R14, R9, R14, PT ;  /* 0x0000000e090e7248 */ /* 0x000fe40003fe0100 */
[----:B------:R-:W-:Y:S01]  /*2750*/  FSEL R141, R141, -INF , P3 ;  /* 0xff8000008d8d7808 */ /* 0x000fe20001800000 */
[--C-:B------:R-:W-:Y:S01]  /*2760*/  FFMA.FTZ R22, R23, UR40, -R12.reuse ;  /* 0x0000002817167c23 */ /* 0x100fe2000801080c */
[C---:B------:R-:W-:Y:S01]  /*2770*/  ISETP.GT.AND P2, PT, R14.reuse, RZ, PT ;  /* 0x000000ff0e00720c */ /* 0x040fe20003f44270 */
[----:B------:R-:W1:Y:S01]  /*2780*/  MUFU.EX2 R21, R21 ;  /* 0x0000001500157308 */ /* 0x000e620000000800 */
[----:B------:R-:W-:Y:S01]  /*2790*/  ISETP.GT.AND P3, PT, R14, 0x1, PT ;  /* 0x000000010e00780c */ /* 0x000fe20003f64270 */
[----:B------:R-:W-:Y:S01]  /*27a0*/  FFMA.FTZ R23, R141, UR40, -R12 ;  /* 0x000000288d177c23 */ /* 0x000fe2000801080c */
[----:B------:R-:W-:Y:S02]  /*27b0*/  FSEL R138, R138, -INF , P2 ;  /* 0xff8000008a8a7808 */ /* 0x000fe40001000000 */
[----:B------:R-:W-:-:S02]  /*27c0*/  ISETP.GT.AND P2, PT, R14, 0x8, PT ;  /* 0x000000080e00780c */ /* 0x000fc40003f44270 */
[----:B------:R-:W-:Y:S01]  /*27d0*/  FSEL R145, R145, -INF , P6 ;  /* 0xff80000091917808 */ /* 0x000fe20003000000 */
[--C-:B------:R-:W-:Y:S01]  /*27e0*/  FFMA.FTZ R136, R138, UR40, -R13.reuse ;  /* 0x000000288a887c23 */ /* 0x100fe2000801080d */
[----:B------:R-:W-:Y:S01]  /*27f0*/  FSEL R138, R139, -INF , P3 ;  /* 0xff8000008b8a7808 */ /* 0x000fe20001800000 */
[----:B------:R-:W-:Y:S01]  /*2800*/  MUFU.EX2 R22, R22 ;  /* 0x0000001600167308 */ /* 0x000fe20000000800 */
[----:B------:R-:W-:Y:S02]  /*2810*/  ISETP.GT.AND P6, PT, R14, 0x9, PT ;  /* 0x000000090e00780c */ /* 0x000fe40003fc4270 */
[----:B------:R-:W-:Y:S01]  /*2820*/  FSEL R15, R144, -INF , P4 ;  /* 0xff800000900f7808 */ /* 0x000fe20002000000 */
[--C-:B------:R-:W-:Y:S01]  /*2830*/  FFMA.FTZ R137, R138, UR40, -R13.reuse ;  /* 0x000000288a897c23 */ /* 0x100fe2000801080d */
[----:B------:R-:W-:Y:S02]  /*2840*/  FSEL R141, R148, -INF , P5 ;  /* 0xff800000948d7808 */ /* 0x000fe40002800000 */
[----:B------:R-:W-:Y:S01]  /*2850*/  FSEL R142, R142, -INF , P2 ;  /* 0xff8000008e8e7808 */ /* 0x000fe20001000000 */
[----:B------:R-:W2:Y:S01]  /*2860*/  MUFU.EX2 R23, R23 ;  /* 0x0000001700177308 */ /* 0x000ea20000000800 */
[C---:B------:R-:W-:Y:S01]  /*2870*/  ISETP.GT.AND P5, PT, R14.reuse, 0x10, PT ;  /* 0x000000100e00780c */ /* 0x040fe20003fa4270 */
[--C-:B------:R-:W-:Y:S01]  /*2880*/  FFMA.FTZ R140, R15, UR40, -R12.reuse ;  /* 0x000000280f8c7c23 */ /* 0x100fe2000801080c */
[----:B------:R-:W-:Y:S01]  /*2890*/  ISETP.GT.AND P4, PT, R14, 0x11, PT ;  /* 0x000000110e00780c */ /* 0x000fe20003f84270 */
[----:B------:R-:W-:Y:S01]  /*28a0*/  FFMA.FTZ R139, R142, UR40, -R13 ;  /* 0x000000288e8b7c23 */ /* 0x000fe2000801080d */
[C---:B------:R-:W-:Y:S01]  /*28b0*/  ISETP.GT.AND P3, PT, R14.reuse, 0x18, PT ;  /* 0x000000180e00780c */ /* 0x040fe20003f64270 */
[--C-:B------:R-:W-:Y:S01]  /*28c0*/  FFMA.FTZ R142, R145, UR40, -R12.reuse ;  /* 0x00000028918e7c23 */ /* 0x100fe2000801080c */
[----:B------:R-:W-:Y:S01]  /*28d0*/  ISETP.GT.AND P2, PT, R14, 0x19, PT ;  /* 0x000000190e00780c */ /* 0x000fe20003f44270 */
[----:B------:R-:W-:Y:S01]  /*28e0*/  MUFU.EX2 R136, R136 ;  /* 0x0000008800887308 */ /* 0x000fe20000000800 */
[----:B------:R-:W-:Y:S01]  /*28f0*/  FSEL R14, R143, -INF , P6 ;  /* 0xff8000008f0e7808 */ /* 0x000fe20003000000 */
[----:B------:R-:W-:Y:S01]  /*2900*/  FFMA.FTZ R141, R141, UR40, -R12 ;  /* 0x000000288d8d7c23 */ /* 0x000fe2000801080c */
[----:B------:R-:W-:-:S02]  /*2910*/  FSEL R149, R149, -INF , P1 ;  /* 0xff80000095957808 */ /* 0x000fc40000800000 */
[----:B------:R-:W-:Y:S01]  /*2920*/  FSEL R146, R146, -INF , P5 ;  /* 0xff80000092927808 */ /* 0x000fe20002800000 */
[--C-:B------:R-:W-:Y:S01]  /*2930*/  FFMA.FTZ R148, R14, UR40, -R13.reuse ;  /* 0x000000280e947c23 */ /* 0x100fe2000801080d */
[----:B------:R-:W-:Y:S01]  /*2940*/  FSEL R150, R150, -INF , P3 ;  /* 0xff80000096967808 */ /* 0x000fe20001800000 */
[----:B------:R-:W3:Y:S01]  /*2950*/  MUFU.EX2 R137, R137 ;  /* 0x0000008900897308 */ /* 0x000ee20000000800 */
[----:B------:R-:W-:Y:S01]  /*2960*/  FSEL R14, R151, -INF , P2 ;  /* 0xff800000970e7808 */ /* 0x000fe20001000000 */
[----:B------:R-:W-:Y:S01]  /*2970*/  FFMA.FTZ R144, R149, UR40, -R12 ;  /* 0x0000002895907c23 */ /* 0x000fe2000801080c */
[----:B------:R-:W-:Y:S01]  /*2980*/  FSEL R12, R147, -INF , P4 ;  /* 0xff800000930c7808 */ /* 0x000fe20002000000 */
[----:B------:R-:W-:Y:S02]  /*2990*/  WARPGROUP.DEPBAR.LE gsb0, 0x0 ;  /* 0x00008000000079c5 */ /* 0x000fe40000010000 */
[----:B------:R-:W-:Y:S01]  /*29a0*/  WARPGROUP.ARRIVE ;  /* 0x00000000000079c5 */ /* 0x000fe20000000000 */
[--C-:B------:R-:W-:Y:S01]  /*29b0*/  FFMA.FTZ R149, R146, UR40, -R13.reuse ;  /* 0x0000002892957c23 */ /* 0x100fe2000801080d */
[----:B------:R-:W-:Y:S01]  /*29c0*/  MUFU.EX2 R139, R139 ;  /* 0x0000008b008b7308 */ /* 0x000fe20000000800 */
[--C-:B------:R-:W-:Y:S01]  /*29d0*/  FFMA.FTZ R146, R150, UR40, -R13.reuse ;  /* 0x0000002896927c23 */ /* 0x100fe2000801080d */
[--C-:B------:R-:W-:Y:S01]  /*29e0*/  FFMA.FTZ R147, R14, UR40, -R13.reuse ;  /* 0x000000280e937c23 */ /* 0x100fe2000801080d */
[----:B------:R-:W-:Y:S01]  /*29f0*/  FFMA.FTZ R145, R12, UR40, -R13 ;  /* 0x000000280c917c23 */ /* 0x000fe2000801080d */
[----:B------:R-:W-:Y:S01]  /*2a00*/  HGMMA.64x32x16.F32 R120, gdesc[UR8], R120, gsb0 ;  /* 0x00600000087879f0 */ /* 0x000fe20008000878 */
[----:B------:R-:W-:Y:S01]  /*2a10*/  UIADD3 UR10, UR6, 0x4, URZ ;  /* 0x00000004060a7890 */ /* 0x000fe2000fffe03f */
[----:B-1----:R-:W-:Y:S01]  /*2a20*/  F2FP.F16.F32.PACK_AB R12, R21, R20 ;  /* 0x00000014150c723e */ /* 0x002fe200000000ff */
[----:B------:R-:W-:Y:S01]  /*2a30*/  UIADD3 UR8, UR4, 0x4, URZ ;  /* 0x0000000404087890 */ /* 0x000fe2000fffe03f */
[----:B------:R-:W1:Y:S01]  /*2a40*/  MUFU.EX2 R148, R148 ;  /* 0x0000009400947308 */ /* 0x000e620000000800 */
[----:B------:R-:W-:Y:S01]  /*2a50*/  UMOV UR11, 0x40000040 ;  /* 0x40000040000b7882 */ /* 0x000fe20000000000 */
[----:B------:R-:W-:Y:S01]  /*2a60*/  UMOV UR9, 0x40000040 ;  /* 0x4000004000097882 */ /* 0x000fe20000000000 */
[----:B--2---:R-:W-:-:S02]  /*2a70*/  F2FP.F16.F32.PACK_AB R14, R23, R22 ;  /* 0x00000016170e723e */ /* 0x004fc400000000ff */
[----:B---3--:R-:W-:-:S03]  /*2a80*/  F2FP.F16.F32.PACK_AB R13, R137, R136 ;  /* 0x00000088890d723e */ /* 0x008fc600000000ff */
[----:B------:R-:W-:Y:S08]  /*2a90*/  MUFU.EX2 R140, R140 ;  /* 0x0000008c008c7308 */ /* 0x000ff00000000800 */
[----:B------:R-:W-:Y:S01]  /*2aa0*/  MUFU.EX2 R151, R142 ;  /* 0x0000008e00977308 */ /* 0x000fe20000000800 */
[----:B-1----:R-:W-:-:S07]  /*2ab0*/  F2FP.F16.F32.PACK_AB R15, R148, R139 ;  /* 0x0000008b940f723e */ /* 0x002fce00000000ff */
[----:B------:R-:W-:Y:S08]  /*2ac0*/  MUFU.EX2 R141, R141 ;  /* 0x0000008d008d7308 */ /* 0x000ff00000000800 */
[----:B------:R-:W-:Y:S08]  /*2ad0*/  MUFU.EX2 R144, R144 ;  /* 0x0000009000907308 */ /* 0x000ff00000000800 */
[----:B------:R-:W-:Y:S08]  /*2ae0*/  MUFU.EX2 R149, R149 ;  /* 0x0000009500957308 */ /* 0x000ff00000000800 */
[----:B------:R-:W-:Y:S01]  /*2af0*/  MUFU.EX2 R150, R145 ;  /* 0x0000009100967308 */ /* 0x000fe20000000800 */
[----:B------:R-:W-:-:S02]  /*2b00*/  WARPGROUP.DEPBAR.LE gsb0, 0x0 ;  /* 0x00008000000079c5 */ /* 0x000fc40000010000 */
[----:B------:R-:W-:-:S05]  /*2b10*/  WARPGROUP.ARRIVE ;  /* 0x00000000000079c5 */ /* 0x000fca0000000000 */
[----:B------:R-:W-:Y:S01]  /*2b20*/  MUFU.EX2 R146, R146 ;  /* 0x0000009200927308 */ /* 0x000fe20000000800 */
[----:B------:R-:W-:Y:S01]  /*2b30*/  HGMMA.64x32x16.F32 R120, gdesc[UR8], R120, gsb0 ;  /* 0x00600000087879f0 */ /* 0x000fe20008000878 */
[----:B------:R-:W-:Y:S02]  /*2b40*/  UIADD3 UR10, UR6, 0x6, URZ ;  /* 0x00000006060a7890 */ /* 0x000fe4000fffe03f */
[----:B------:R-:W-:-:S04]  /*2b50*/  UIADD3 UR8, UR4, 0x6, URZ ;  /* 0x0000000604087890 */ /* 0x000fc8000fffe03f */
[----:B------:R-:W1:Y:S01]  /*2b60*/  MUFU.EX2 R147, R147 ;  /* 0x0000009300937308 */ /* 0x000e620000000800 */
        /* <DEDUP_REMOVED lines=78> */
[--C-:B------:R-:W-:Y:S01]  /*3050*/  FADD.FTZ R120, R121, -R138.reuse ;  /* 0x8000008a79787221 */ /* 0x100fe20000010000 */
[--C-:B------:R-:W-:Y:S01]  /*3060*/  FADD.FTZ R121, R124, -R138.reuse ;  /* 0x8000008a7c797221 */ /* 0x100fe20000010000 */
[--C-:B------:R-:W-:Y:S01]  /*3070*/  FADD.FTZ R124, R125, -R138.reuse ;  /* 0x8000008a7d7c7221 */ /* 0x100fe20000010000 */
[--C-:B---3--:R-:W-:Y:S01]  /*3080*/  FADD.FTZ R126, R126, -R143.reuse ;  /* 0x8000008f7e7e7221 */ /* 0x108fe20000010000 */
[----:B------:R-:W-:Y:S01]  /*3090*/  FMUL.FTZ R21, R21, R120 ;  /* 0x0000007815157220 */ /* 0x000fe20000410000 */
[--C-:B------:R-:W-:Y:S01]  /*30a0*/  FADD.FTZ R120, R123, -R143.reuse ;  /* 0x8000008f7b787221 */ /* 0x100fe20000010000 */
[----:B-1----:R-:W-:Y:S01]  /*30b0*/  F2FP.F16.F32.PACK_AB R123, R147, R146 ;  /* 0x00000092937b723e */ /* 0x002fe200000000ff */
[----:B----4-:R-:W-:Y:S01]  /*30c0*/  FMUL.FTZ R14, R22, R121 ;  /* 0x00000079160e7220 */ /* 0x010fe20000410000 */
[--C-:B------:R-:W-:Y:S01]  /*30d0*/  FADD.FTZ R121, R122, -R143.reuse ;  /* 0x8000008f7a797221 */ /* 0x100fe20000010000 */
[----:B------:R-:W-:Y:S01]  /*30e0*/  FMUL.FTZ R137, R137, R120 ;  /* 0x0000007889897220 */ /* 0x000fe20000410000 */
[----:B------:R-:W-:Y:S01]  /*30f0*/  F2FP.F16.F32.PACK_AB R120, R151, R140 ;  /* 0x0000008c9778723e */ /* 0x000fe200000000ff */
[--C-:B------:R-:W-:Y:S01]  /*3100*/  FADD.FTZ R13, R128, -R138.reuse ;  /* 0x8000008a800d7221 */ /* 0x100fe20000010000 */
[----:B------:R-:W-:Y:S01]  /*3110*/  FMUL.FTZ R136, R136, R121 ;  /* 0x0000007988887220 */ /* 0x000fe20000410000 */
[----:B------:R-:W-:Y:S01]  /*3120*/  F2FP.F16.F32.PACK_AB R122, R144, R141 ;  /* 0x0000008d907a723e */ /* 0x000fe200000000ff */
[--C-:B------:R-:W-:Y:S01]  /*3130*/  FADD.FTZ R12, R129, -R138.reuse ;  /* 0x8000008a810c7221 */ /* 0x100fe20000010000 */
[----:B------:R-:W-:Y:S01]  /*3140*/  F2FP.F16.F32.PACK_AB R121, R150, R149 ;  /* 0x000000959679723e */ /* 0x000fe200000000ff */
[--C-:B------:R-:W-:Y:S01]  /*3150*/  FADD.FTZ R127, R127, -R143.reuse ;  /* 0x8000008f7f7f7221 */ /* 0x100fe20000010000 */
[--C-:B------:R-:W-:Y:S01]  /*3160*/  FADD.FTZ R132, R132, -R138.reuse ;  /* 0x8000008a84847221 */ /* 0x100fe20000010000 */
[----:B------:R-:W-:Y:S01]  /*3170*/  FADD.FTZ R133, R133, -R138 ;  /* 0x8000008a85857221 */ /* 0x000fe20000010000 */
[--C-:B------:R-:W-:Y:S01]  /*3180*/  FADD.FTZ R130, R130, -R143.reuse ;  /* 0x8000008f82827221 */ /* 0x100fe20000010000 */
[----:B------:R1:W-:Y:S01]  /*3190*/  STSM.16.M88.4 [R17], R120 ;  /* 0x0000007811007844 */ /* 0x0003e20000000200 */
[--C-:B------:R-:W-:Y:S01]  /*31a0*/  FADD.FTZ R131, R131, -R143.reuse ;  /* 0x8000008f83837221 */ /* 0x100fe20000010000 */
[--C-:B------:R-:W-:Y:S01]  /*31b0*/  FADD.FTZ R15, R134, -R143.reuse ;  /* 0x8000008f860f7221 */ /* 0x100fe20000010000 */
[----:B------:R-:W-:Y:S01]  /*31c0*/  FADD.FTZ R22, R135, -R143 ;  /* 0x8000008f87167221 */ /* 0x000fe20000010000 */
[----:B------:R-:W-:Y:S01]  /*31d0*/  @!PT LDS RZ, [RZ] ;  /* 0x00000000fffff984 */ /* 0x000fe20000000800 */
[----:B------:R-:W-:Y:S01]  /*31e0*/  @!PT LDS RZ, [RZ] ;  /* 0x00000000fffff984 */ /* 0x000fe20000000800 */
[----:B------:R-:W-:Y:S01]  /*31f0*/  @!PT LDS RZ, [RZ] ;  /* 0x00000000fffff984 */ /* 0x000fe20000000800 */
[----:B------:R-:W-:Y:S01]  /*3200*/  @!PT LDS RZ, [RZ] ;  /* 0x00000000fffff984 */ /* 0x000fe20000000800 */
[----:B------:R2:W-:Y:S06]  /*3210*/  MEMBAR.ALL.CTA ;  /* 0x0000000000007992 */ /* 0x0005ec0000008000 */
[----:B--2---:R-:W2:Y:S01]  /*3220*/  FENCE.VIEW.ASYNC.S ;  /* 0x00000000000073c6 */ /* 0x004ea20000000000 */
[----:B------:R-:W-:Y:S01]  /*3230*/  FMUL.FTZ R20, R20, R157 ;  /* 0x0000009d14147220 */ /* 0x000fe20000410000 */
        /* <DEDUP_REMOVED lines=11> */
[----:B------:R-:W-:-:S02]  /*32f0*/  F2FP.F16.F32.PACK_AB R12, R21, R20 ;  /* 0x00000014150c723e */ /* 0x000fc400000000ff */
[----:B------:R-:W-:Y:S02]  /*3300*/  F2FP.F16.F32.PACK_AB R20, R124, R13 ;  /* 0x0000000d7c14723e */ /* 0x000fe400000000ff */
[----:B------:R-:W-:Y:S02]  /*3310*/  F2FP.F16.F32.PACK_AB R14, R23, R14 ;  /* 0x0000000e170e723e */ /* 0x000fe400000000ff */
[----:B------:R-:W-:Y:S02]  /*3320*/  F2FP.F16.F32.PACK_AB R13, R137, R136 ;  /* 0x00000088890d723e */ /* 0x000fe400000000ff */
[----:B------:R-:W-:Y:S02]  /*3330*/  F2FP.F16.F32.PACK_AB R15, R148, R139 ;  /* 0x0000008b940f723e */ /* 0x000fe400000000ff */
[----:B------:R-:W-:Y:S01]  /*3340*/  F2FP.F16.F32.PACK_AB R22, R133, R132 ;  /* 0x000000848516723e */ /* 0x000fe200000000ff */
[----:B--2---:R-:W-:Y:S01]  /*3350*/  BAR.SYNC.DEFER_BLOCKING 0x9, 0x180 ;  /* 0x0246000000007b1d */ /* 0x004fe20000010000 */
[----:B------:R-:W-:-:S02]  /*3360*/  F2FP.F16.F32.PACK_AB R21, R131, R130 ;  /* 0x000000828315723e */ /* 0x000fc400000000ff */
[----:B------:R-:W-:-:S03]  /*3370*/  F2FP.F16.F32.PACK_AB R23, R147, R146 ;  /* 0x000000929317723e */ /* 0x000fc600000000ff */
        /* <DEDUP_REMOVED lines=82> */
.L_x_3527:
        /* <DEDUP_REMOVED lines=60> */
.L_x_3528:
        /* <DEDUP_REMOVED lines=62> */
.L_x_3511:
[----:B------:R-:W-:Y:S05]  /*4040*/  @P0 BRA `(.L_x_3506) ;  /* 0x0000004c00bc0947 */ /* 0x000fea0003800000 */
[----:B---3--:R-:W1:Y:S01]  /*4050*/  LDC.64 R2, c[0x0][0x878] ;  /* 0x00021e00ff027b82 */ /* 0x008e620000000a00 */
[----:B------:R-:W3:Y:S07]  /*4060*/  S2R R0, SR_TID.X ;  /* 0x0000000000007919 */ /* 0x000eee0000002100 */
[----:B------:R-:W4:Y:S01]  /*4070*/  S2UR UR5, SR_CgaCtaId ;  /* 0x00000000000579c3 */ /* 0x000f220000008800 */
[----:B------:R-:W-:-:S07]  /*4080*/  UMOV UR4, 0x400 ;  /* 0x0000040000047882 */ /* 0x000fce0000000000 */
[----:B------:R-:W5:Y:S01]  /*4090*/  LDC.64 R12, c[0x0][0x818] ;  /* 0x00020600ff0c7b82 */ /* 0x000f620000000a00 */
[----:B-1----:R-:W-:-:S07]  /*40a0*/  ISETP.NE.U32.AND P0, PT, R2, RZ, PT ;  /* 0x000000ff0200720c */ /* 0x002fce0003f05070 */
[----:B------:R-:W1:Y:S01]  /*40b0*/  LDC.64 R16, c[0x0][0x840] ;  /* 0x00021000ff107b82 */ /* 0x000e620000000a00 */
[----:B------:R-:W-:-:S07]  /*40c0*/  ISETP.NE.AND.EX P0, PT, R3, RZ, PT, P0 ;  /* 0x000000ff0300720c */ /* 0x000fce0003f05300 */
[----:B------:R-:W4:Y:S08]  /*40d0*/  LDC R2, c[0x0][0x850] ;  /* 0x00021400ff027b82 */ /* 0x000f300000000800 */
[----:B------:R-:W2:Y:S08]  /*40e0*/  @P0 LDC.64 R4, c[0x0][0x878] ;  /* 0x00021e00ff040b82 */ /* 0x000eb00000000a00 */
[----:B------:R-:W5:Y:S08]  /*40f0*/  LDC.64 R14, c[0x0][0x820] ;  /* 0x00020800ff0e7b82 */ /* 0x000f700000000a00 */
[----:B------:R-:W5:Y:S01]  /*4100*/  LDC.64 R20, c[0x0][0x848] ;  /* 0x00021200ff147b82 */ /* 0x000f620000000a00 */
[----:B--2---:R-:W-:-:S07]  /*4110*/  @P0 IMAD.WIDE R4, R19, 0x4, R4 ;  /* 0x0000000413040825 */ /* 0x004fce00078e0204 */
[----:B------:R-:W2:Y:S01]  /*4120*/  LDC.64 R22, c[0x0][0x800] ;  /* 0x00020000ff167b82 */ /* 0x000ea20000000a00 */
[----:B------:R-:W5:Y:S07]  /*4130*/  @P0 LDG.E R4, desc[UR38][R4.64] ;  /* 0x0000002604040981 */ /* 0x000f6e000c1e1900 */
[----:B------:R-:W-:Y:S01]  /*4140*/  BAR.SYNC.DEFER_BLOCKING 0x1, 0x180 ;  /* 0x0046000000007b1d */ /* 0x000fe20000010000 */
[----:B----4-:R-:W-:Y:S01]  /*4150*/  ISETP.NE.AND P1, PT, R2, 0x1, PT ;  /* 0x000000010200780c */ /* 0x010fe20003f25270 */
[----:B---3--:R-:W-:Y:S01]  /*4160*/  VIADD R2, R0, 0xffffff80 ;  /* 0xffffff8000027836 */ /* 0x008fe20000000000 */
[----:B------:R-:W-:-:S03]  /*4170*/  ULEA UR4, UR5, UR4, 0x18 ;  /* 0x0000000405047291 */ /* 0x000fc6000f8ec03f */
[----:B------:R-:W-:Y:S01]  /*4180*/  BSSY B0, `(.L_x_3530) ;  /* 0x0000052000007945 */ /* 0x000fe20003800000 */
[----:B------:R-:W-:-:S04]  /*4190*/  SHF.R.S32.HI R3, RZ, 0x1f, R2 ;  /* 0x0000001fff037819 */ /* 0x000fc80000011402 */
[----:B------:R-:W-:-:S03]  /*41a0*/  LEA.HI R6, R3, R2, RZ, 0x7 ;  /* 0x0000000203067211 */ /* 0x000fc600078f38ff */
[----:B------:R-:W3:Y:S01]  /*41b0*/  @P1 LDC R8, c[0x0][0x854] ;  /* 0x00021500ff081b82 */ /* 0x000ee20000000800 */
[----:B------:R-:W-:Y:S02]  /*41c0*/  LOP3.LUT R3, R6, 0x3fffff80, RZ, 0xc0, !PT ;  /* 0x3fffff8006037812 */ /* 0x000fe400078ec0ff */
[----:B------:R-:W-:-:S03]  /*41d0*/  SHF.R.S32.HI R6, RZ, 0x7, R6 ;  /* 0x00000007ff067819 */ /* 0x000fc60000011406 */
[----:B------:R-:W-:Y:S02]  /*41e0*/  IMAD.IADD R3, R2, 0x1, -R3 ;  /* 0x0000000102037824 */ /* 0x000fe400078e0a03 */
[----:B------:R-:W4:Y:S02]  /*41f0*/  @P1 LDC R10, c[0x0][0x858] ;  /* 0x00021600ff0a1b82 */ /* 0x000f240000000800 */
[----:B------:R-:W-:-:S04]  /*4200*/  IMAD R6, R6, 0x600, R3 ;  /* 0x0000060006067824 */ /* 0x000fc800078e0203 */
[----:B------:R-:W-:Y:S02]  /*4210*/  IMAD.SHL.U32 R6, R6, 0x4, RZ ;  /* 0x0000000406067824 */ /* 0x000fe400078e00ff */
[----:B---3--:R-:W-:-:S03]  /*4220*/  @P1 IMAD.HI.U32 R3, R153, R8, RZ ;  /* 0x0000000899031227 */ /* 0x008fc600078e00ff */
[----:B------:R-:W-:-:S05]  /*4230*/  LEA R8, R6, UR4, 0x2 ;  /* 0x0000000406087c11 */ /* 0x000fca000f8e10ff */
[----:B------:R3:W-:Y:S01]  /*4240*/  STS.128 [R8], R24 ;  /* 0x0000001808007388 */ /* 0x0007e20000000c00 */
[----:B----4-:R-:W-:Y:S01]  /*4250*/  @P1 SHF.R.U32.HI R153, RZ, R10, R3 ;  /* 0x0000000aff991219 */ /* 0x010fe20000011603 */
[----:B------:R-:W-:Y:S02]  /*4260*/  IMAD R3, R152, 0x4800, RZ ;  /* 0x0000480098037824 */ /* 0x000fe400078e02ff */
[----:B------:R4:W-:Y:S01]  /*4270*/  STS.128 [R8+0x800], R28 ;  /* 0x0008001c08007388 */ /* 0x0009e20000000c00 */
[----:B------:R-:W-:-:S03]  /*4280*/  SHF.R.S32.HI R9, RZ, 0x1f, R153 ;  /* 0x0000001fff097819 */ /* 0x000fc60000011499 */
[----:B------:R4:W-:Y:S02]  /*4290*/  STS.128 [R8+0x1000], R32 ;  /* 0x0010002008007388 */ /* 0x0009e40000000c00 */
[----:B-1----:R-:W-:Y:S02]  /*42a0*/  IMAD R10, R9, R16, RZ ;  /* 0x00000010090a7224 */ /* 0x002fe400078e02ff */
[----:B------:R4:W-:Y:S02]  /*42b0*/  STS.128 [R8+0x1800], R36 ;  /* 0x0018002408007388 */ /* 0x0009e40000000c00 */
[----:B------:R-:W-:Y:S02]  /*42c0*/  IMAD R11, R153, R17, R10 ;  /* 0x00000011990b7224 */ /* 0x000fe400078e020a */
[----:B------:R4:W-:Y:S01]  /*42d0*/  STS.128 [R8+0x2000], R40 ;  /* 0x0020002808007388 */ /* 0x0009e20000000c00 */
[----:B---3--:R-:W1:Y:S03]  /*42e0*/  LDC.64 R24, c[0x0][0x828] ;  /* 0x00020a00ff187b82 */ /* 0x008e660000000a00 */
        /* <DEDUP_REMOVED lines=13> */
[----:B-----5:R-:W-:-:S04]  /*43c0*/  @P0 IMAD R4, R19, 0x60, R4 ;  /* 0x0000006013040824 */ /* 0x020fc800078e0204 */
        /* <DEDUP_REMOVED lines=8> */
[----:B------:R-:W-:-:S03]  /*4450*/  IMAD R4, R9, R12, RZ ;  /* 0x0000000c09047224 */ /* 0x000fc600078e02ff */
[----:B------:R-:W-:Y:S01]  /*4460*/  LEA.HI.X.SX32 R7, R3, R5, 0x1, P1 ;  /* 0x0000000503077211 */ /* 0x000fe200008f0eff */
[----:B------:R-:W-:Y:S01]  /*4470*/  IMAD R9, R153, R13, R4 ;  /* 0x0000000d99097224 */ /* 0x000fe200078e0204 */
[----:B------:R-:W-:Y:S02]  /*4480*/  SHF.R.S32.HI R3, RZ, 0x1f, R19 ;  /* 0x0000001fff037819 */ /* 0x000fe40000011413 */
[----:B------:R-:W-:Y:S01]  /*4490*/  SEL R19, R19, RZ, !P0 ;  /* 0x000000ff13137207 */ /* 0x000fe20004000000 */
[--C-:B------:R-:W-:Y:S01]  /*44a0*/  IMAD.WIDE.U32 R4, R153, R12, R6.reuse ;  /* 0x0000000c99047225 */ /* 0x100fe200078e0006 */
[----:B------:R-:W-:Y:S02]  /*44b0*/  SEL R3, R3, RZ, !P0 ;  /* 0x000000ff03037207 */ /* 0x000fe40004000000 */
[----:B------:R-:W-:Y:S01]  /*44c0*/  ISETP.NE.AND P0, PT, R2, RZ, PT ;  /* 0x000000ff0200720c */ /* 0x000fe20003f05270 */
[----:B------:R-:W-:-:S04]  /*44d0*/  IMAD.WIDE.U32 R6, R153, R16, R6 ;  /* 0x0000001099067225 */ /* 0x000fc800078e0006 */
[----:B------:R-:W-:Y:S02]  /*44e0*/  IMAD.IADD R5, R5, 0x1, R9 ;  /* 0x0000000105057824 */ /* 0x000fe400078e0209 */
[----:B------:R-:W-:Y:S02]  /*44f0*/  IMAD.IADD R7, R7, 0x1, R11 ;  /* 0x0000000107077824 */ /* 0x000fe400078e020b */
[C---:B------:R-:W-:Y:S02]  /*4500*/  IMAD R10, R3.reuse, R14, RZ ;  /* 0x0000000e030a7224 */ /* 0x040fe400078e02ff */
[----:B------:R-:W-:Y:S02]  /*4510*/  IMAD R12, R3, R20, RZ ;  /* 0x00000014030c7224 */ /* 0x000fe400078e02ff */
[----:B------:R-:W-:-:S04]  /*4520*/  IMAD.WIDE.U32 R4, R19, R14, R4 ;  /* 0x0000000e13047225 */ /* 0x000fc800078e0004 */
[----:B------:R-:W-:Y:S01]  /*4530*/  IMAD.WIDE.U32 R6, R19, R20, R6 ;  /* 0x0000001413067225 */ /* 0x000fe200078e0006 */
[----:B--2---:R-:W-:-:S03]  /*4540*/  LEA R22, P1, R4, R22, 0x2 ;  /* 0x0000001604167211 */ /* 0x004fc600078210ff */
[C---:B------:R-:W-:Y:S01]  /*4550*/  IMAD R3, R19.reuse, R15, R10 ;  /* 0x0000000f13037224 */ /* 0x040fe200078e020a */
[----:B-1----:R-:W-:Y:S01]  /*4560*/  LEA R24, P2, R6, R24, 0x2 ;  /* 0x0000001806187211 */ /* 0x002fe200078410ff */
[----:B------:R-:W-:Y:S02]  /*4570*/  IMAD R19, R19, R21, R12 ;  /* 0x0000001513137224 */ /* 0x000fe400078e020c */
[----:B------:R-:W-:Y:S02]  /*4580*/  IMAD.IADD R3, R5, 0x1, R3 ;  /* 0x0000000105037824 */ /* 0x000fe400078e0203 */
[----:B------:R-:W-:-:S03]  /*4590*/  IMAD.IADD R2, R7, 0x1, R19 ;  /* 0x0000000107027824 */ /* 0x000fc600078e0213 */
[----:B------:R-:W-:Y:S02]  /*45a0*/  LEA.HI.X R3, R4, R23, R3, 0x2, P1 ;  /* 0x0000001704037211 */ /* 0x000fe400008f1403 */
[----:B------:R-:W-:Y:S01]  /*45b0*/  LEA.HI.X R2, R6, R25, R2, 0x2, P2 ;  /* 0x0000001906027211 */ /* 0x000fe200010f1402 */
[----:B----4-:R-:W-:Y:S06]  /*45c0*/  @P0 BRA `(.L_x_3531) ;  /* 0x0000000000340947 */ /* 0x010fec0003800000 */
[----:B------:R-:W-:Y:S01]  /*45d0*/  R2UR UR6, R24 ;  /* 0x00000000180672ca */ /* 0x000fe200000e0000 */
[----:B------:R-:W-:Y:S01]  /*45e0*/  UMOV UR5, 0x1200 ;  /* 0x0000120000057882 */ /* 0x000fe20000000000 */
[----:B------:R-:W-:Y:S01]  /*45f0*/  R2UR UR7, R2 ;  /* 0x00000000020772ca */ /* 0x000fe200000e0000 */
[----:B------:R-:W-:Y:S01]  /*4600*/  UMOV UR8, 0x0 ;  /* 0x0000000000087882 */ /* 0x000fe20000000000 */
[----:B------:R-:W-:Y:S01]  /*4610*/  PLOP3.LUT P0, PT, PT, PT, PT, 0x80, 0x0 ;  /* 0x000000000000781c */ /* 0x000fe20003f0f070 */
[----:B------:R-:W-:-:S12]  /*4620*/  UMOV UR9, 0x14f00000 ;  /* 0x14f0000000097882 */ /* 0x000fd80000000000 */
.L_x_3532:
[----:B------:R-:W-:Y:S01]  /*4630*/  @P0 ELECT P1, URZ, PT ;  /* 0x00000000003f082f */ /* 0x000fe20003820000 */
[----:B------:R1:W-:-:S12]  /*4640*/  UBLKRED.G.S.ADD.F32.RN [UR6], [UR4], UR5, desc[UR8] ;  /* 0x00000806040073bb */ /* 0x0003d800080a1405 */
[----:B------:R-:W-:Y:S02]  /*4650*/  @P1 PLOP3.LUT P0, PT, P1, PT, PT, 0x8, 0x0 ;  /* 0x000000000000181c */ /* 0x000fe40000f0e170 */
[----:B------:R-:W-:-:S11]  /*4660*/  PLOP3.LUT P1, PT, PT, PT, PT, 0x8, 0x0 ;  /* 0x000000000000781c */ /* 0x000fd60003f2e170 */
[----:B-1----:R-:W-:Y:S05]  /*4670*/  @P0 BRA.U.ANY `(.L_x_3532) ;  /* 0xfffffffd00ec0947 */ /* 0x002fea000393ffff */
[----:B------:R0:W-:Y:S01]  /*4680*/  UTMACMDFLUSH ;  /* 0x00000000000079b7 */ /* 0x0001e20000000000 */
[----:B------:R-:W-:-:S04]  /*4690*/  DEPBAR.LE SB0, 0x0 ;  /* 0x000080000000791a */ /* 0x000fc80000000000 */
.L_x_3531:
[----:B------:R-:W-:Y:S05]  /*46a0*/  BSYNC B0 ;  /* 0x0000000000007941 */ /* 0x000fea0003800000 */
.L_x_3530:
        /* <DEDUP_REMOVED lines=28> */
.L_x_3533:
        /* <DEDUP_REMOVED lines=8> */
.L_x_3499:
        /* <DEDUP_REMOVED lines=29> */
.L_x_3535:
[----:B------:R-:W-:Y:S01]  /*4ac0*/  ULDC UR9, c[0x0][0x8cc] ;  /* 0x0002330000097ab9 */ /* 0x000fe20000000800 */
[----:B------:R-:W-:Y:S01]  /*4ad0*/  UMOV UR7, UR8 ;  /* 0x0000000800077c82 */ /* 0x000fe20008000000 */
[----:B------:R-:W-:-:S11]  /*4ae0*/  UISETP.NE.AND UP0, UPT, UR9, 0x1, UPT ;  /* 0x000000010900788c */ /* 0x000fd6000bf05270 */
[----:B------:R-:W-:Y:S02]  /*4af0*/  @UP0 ULDC.64 UR10, c[0x0][0x8d0] ;  /* 0x00023400000a0ab9 */ /* 0x000fe40000000a00 */
[----:B------:R-:W-:-:S04]  /*4b00*/  UIMAD.WIDE.U32 UR4, UR8, UR10, URZ ;  /* 0x0000000a080472a5 */ /* 0x000fc8000f8e003f */
[----:B------:R-:W-:-:S04]  /*4b10*/  @UP0 USHF.R.U32.HI UR7, URZ, UR11, UR5 ;  /* 0x0000000b3f070299 */ /* 0x000fc80008011605 */
[----:B------:R-:W-:-:S12]  /*4b20*/  UIMAD UR4, UR7, UR9, URZ ;  /* 0x00000009070472a4 */ /* 0x000fd8000f8e023f */
.L_x_3536:
        /* <DEDUP_REMOVED lines=23> */
.L_x_3537:
        /* <DEDUP_REMOVED lines=13> */
.L_x_3539:
[----:B------:R-:W-:-:S05]  /*4d70*/  ULDC UR4, c[0x0][0x8f4] ;  /* 0x00023d0000047ab9 */ /* 0x000fca0000000800 */
.L_x_3538:
        /* <DEDUP_REMOVED lines=46> */
.L_x_3540:
        /* <DEDUP_REMOVED lines=13> */
.L_x_3541:
        /* <DEDUP_REMOVED lines=12> */
.L_x_3542:
        /* <DEDUP_REMOVED lines=54> */
.L_x_3545:
[----:B------:R-:W-:Y:S05]  /*5550*/  BSYNC B0 ;  /* 0x0000000000007941 */ /* 0x000fea0003800000 */
.L_x_3544:
        /* <DEDUP_REMOVED lines=18> */
.L_x_3547:
[----:B------:R-:W-:Y:S05]  /*5680*/  BSYNC B0 ;  /* 0x0000000000007941 */ /* 0x000fea0003800000 */
.L_x_3546:
        /* <DEDUP_REMOVED lines=19> */
.L_x_3549:
[----:B------:R-:W-:Y:S05]  /*57c0*/  BSYNC B0 ;  /* 0x0000000000007941 */ /* 0x000fea0003800000 */
.L_x_3548:
[----:B------:R-:W-:Y:S06]  /*57d0*/  BAR.ARV 0xa, 0xa0 ;  /* 0x0282800000007b1d */ /* 0x000fec0000002000 */
[----:B------:R-:W-:Y:S04]  /*57e0*/  BSSY B0, `(.L_x_3550) ;  /* 0x0000003000007945 */ /* 0x000fe80003800000 */
[----:B------:R-:W-:Y:S05]  /*57f0*/  @!P0 BRA `(.L_x_3551) ;  /* 0x0000000000048947 */ /* 0x000fea0003800000 */
[----:B------:R-:W-:-:S04]  /*5800*/  DEPBAR.LE SB0, 0x1 ;  /* 0x000080400000791a */ /* 0x000fc80000000000 */
.L_x_3551:
[----:B------:R-:W-:Y:S05]  /*5810*/  BSYNC B0 ;  /* 0x0000000000007941 */ /* 0x000fea0003800000 */
.L_x_3550:
[----:B------:R-:W-:Y:S06]  /*5820*/  BAR.ARV 0xb, 0xa0 ;  /* 0x02c2800000007b1d */ /* 0x000fec0000002000 */
[----:B------:R-:W-:Y:S04]  /*5830*/  BSSY B0, `(.L_x_3552) ;  /* 0x0000003000007945 */ /* 0x000fe80003800000 */
[----:B------:R-:W-:Y:S05]  /*5840*/  @!P0 BRA `(.L_x_3553) ;  /* 0x0000000000048947 */ /* 0x000fea0003800000 */
[----:B------:R-:W-:-:S04]  /*5850*/  DEPBAR.LE SB0, 0x0 ;  /* 0x000080000000791a */ /* 0x000fc80000000000 */
.L_x_3553:
[----:B------:R-:W-:Y:S05]  /*5860*/  BSYNC B0 ;  /* 0x0000000000007941 */ /* 0x000fea0003800000 */
.L_x_3552:
[----:B------:R-:W-:Y:S06]  /*5870*/  BAR.ARV 0xc, 0xa0 ;  /* 0x0302800000007b1d */ /* 0x000fec0000002000 */
[----:B------:R-:W-:Y:S01]  /*5880*/  UIADD3 UR20, UR16, 0x1, URZ ;  /* 0x0000000110147890 */ /* 0x000fe2000fffe03f */
[----:B------:R-:W-:Y:S11]  /*5890*/  BRA `(.L_x_3554) ;  /* 0x0000000000047947 */ /* 0x000ff60003800000 */
.L_x_3543:
[----:B------:R-:W-:-:S05]  /*58a0*/  UMOV UR20, UR16 ;  /* 0x0000001000147c82 */ /* 0x000fca0008000000 */
.L_x_3554:
        /* <DEDUP_REMOVED lines=26> */
.L_x_3575:
        /* <DEDUP_REMOVED lines=32> */
.L_x_3556:
[----:B------:R-:W-:Y:S05]  /*5c50*/  BSYNC B0 ;  /* 0x0000000000007941 */ /* 0x000fea0003800000 */
.L_x_3555:
        /* <DEDUP_REMOVED lines=12> */
.L_x_3558:
[----:B------:R-:W-:Y:S05]  /*5d20*/  BSYNC B0 ;  /* 0x0000000000007941 */ /* 0x000fea0003800000 */
.L_x_3557:
        /* <DEDUP_REMOVED lines=13> */
.L_x_3560:
[----:B------:R-:W-:Y:S05]  /*5e00*/  BSYNC B0 ;  /* 0x0000000000007941 */ /* 0x000fea0003800000 */
.L_x_3559:
[----:B------:R-:W-:Y:S06]  /*5e10*/  BAR.ARV 0xa, 0xa0 ;  /* 0x0282800000007b1d */ /* 0x000fec0000002000 */
[----:B------:R-:W-:Y:S04]  /*5e20*/  BSSY B0, `(.L_x_3561) ;  /* 0x0000003000007945 */ /* 0x000fe80003800000 */
[----:B------:R-:W-:Y:S05]  /*5e30*/  @!P0 BRA `(.L_x_3562) ;  /* 0x0000000000048947 */ /* 0x000fea0003800000 */
[----:B------:R-:W-:-:S04]  /*5e40*/  DEPBAR.LE SB0, 0x1 ;  /* 0x000080400000791a */ /* 0x000fc80000000000 */
.L_x_3562:
[----:B------:R-:W-:Y:S05]  /*5e50*/  BSYNC B0 ;  /* 0x0000000000007941 */ /* 0x000fea0003800000 */
.L_x_3561:
[----:B------:R-:W-:Y:S06]  /*5e60*/  BAR.ARV 0xb, 0xa0 ;  /* 0x02c2800000007b1d */ /* 0x000fec0000002000 */
[----:B------:R-:W-:Y:S04]  /*5e70*/  BSSY B0, `(.L_x_3563) ;  /* 0x0000003000007945 */ /* 0x000fe80003800000 */
[----:B------:R-:W-:Y:S05]  /*5e80*/  @!P0 BRA `(.L_x_3564) ;  /* 0x0000000000048947 */ /* 0x000fea0003800000 */
[----:B------:R-:W-:-:S04]  /*5e90*/  DEPBAR.LE SB0, 0x0 ;  /* 0x000080000000791a */ /* 0x000fc80000000000 */
.L_x_3564:
[----:B------:R-:W-:Y:S05]  /*5ea0*/  BSYNC B0 ;  /* 0x0000000000007941 */ /* 0x000fea0003800000 */
.L_x_3563:
        /* <DEDUP_REMOVED lines=13> */
.L_x_3566:
[----:B------:R-:W-:Y:S05]  /*5f80*/  BSYNC B0 ;  /* 0x0000000000007941 */ /* 0x000fea0003800000 */
.L_x_3565:
        /* <DEDUP_REMOVED lines=12> */
.L_x_3568:
[----:B------:R-:W-:Y:S05]  /*6050*/  BSYNC B0 ;  /* 0x0000000000007941 */ /* 0x000fea0003800000 */
.L_x_3567:
        /* <DEDUP_REMOVED lines=13> */
.L_x_3570:
[----:B------:R-:W-:Y:S05]  /*6130*/  BSYNC B0 ;  /* 0x0000000000007941 */ /* 0x000fea0003800000 */
.L_x_3569:
[----:B------:R-:W-:Y:S06]  /*6140*/  BAR.ARV 0xa, 0xa0 ;  /* 0x0282800000007b1d */ /* 0x000fec0000002000 */
[----:B------:R-:W-:Y:S04]  /*6150*/  BSSY B0, `(.L_x_3571) ;  /* 0x0000003000007945 */ /* 0x000fe80003800000 */
[----:B------:R-:W-:Y:S05]  /*6160*/  @!P0 BRA `(.L_x_3572) ;  /* 0x0000000000048947 */ /* 0x000fea0003800000 */
[----:B------:R-:W-:-:S04]  /*6170*/  DEPBAR.LE SB0, 0x1 ;  /* 0x000080400000791a */ /* 0x000fc80000000000 */
.L_x_3572:
[----:B------:R-:W-:Y:S05]  /*6180*/  BSYNC B0 ;  /* 0x0000000000007941 */ /* 0x000fea0003800000 */
.L_x_3571:
[----:B------:R-:W-:Y:S01]  /*6190*/  UIADD3 UR20, UR20, 0x2, URZ ;  /* 0x0000000214147890 */ /* 0x000fe2000fffe03f */
[----:B------:R-:W-:Y:S06]  /*61a0*/  BAR.ARV 0xb, 0xa0 ;  /* 0x02c2800000007b1d */ /* 0x000fec0000002000 */
[----:B------:R-:W-:Y:S01]  /*61b0*/  UISETP.GE.AND UP0, UPT, UR20, UR7, UPT ;  /* 0x000000071400728c */ /* 0x000fe2000bf06270 */
[----:B------:R-:W-:Y:S04]  /*61c0*/  BSSY B0, `(.L_x_3573) ;  /* 0x0000003000007945 */ /* 0x000fe80003800000 */
[----:B------:R-:W-:Y:S06]  /*61d0*/  @!P0 BRA `(.L_x_3574) ;  /* 0x0000000000048947 */ /* 0x000fec0003800000 */
[----:B------:R-:W-:-:S04]  /*61e0*/  DEPBAR.LE SB0, 0x0 ;  /* 0x000080000000791a */ /* 0x000fc80000000000 */
.L_x_3574:
[----:B------:R-:W-:Y:S05]  /*61f0*/  BSYNC B0 ;  /* 0x0000000000007941 */ /* 0x000fea0003800000 */
.L_x_3573:
[----:B------:R-:W-:Y:S06]  /*6200*/  BAR.ARV 0xc, 0xa0 ;  /* 0x0302800000007b1d */ /* 0x000fec0000002000 */
[----:B------:R-:W-:Y:S01]  /*6210*/  PLOP3.LUT P1, PT, PT, PT, UP0, 0x80, 0x0 ;  /* 0x000000000000781c */ /* 0x000fe20003f2f008 */
[----:B------:R-:W-:Y:S02]  /*6220*/  UIADD3 UR47, UR47, 0x6000, URZ ;  /* 0x000060002f2f7890 */ /* 0x000fe4000fffe03f */
[----:B------:R-:W-:-:S10]  /*6230*/  UIADD3 UR6, UR6, 0x6000, URZ ;  /* 0x0000600006067890 */ /* 0x000fd4000fffe03f */
[----:B------:R-:W-:Y:S05]  /*6240*/  @!P1 BRA `(.L_x_3575) ;  /* 0xfffffff800009947 */ /* 0x000fea000383ffff */
[----:B------:R-:W-:Y:S05]  /*6250*/  BRA `(.L_x_3506) ;  /* 0x0000002c00387947 */ /* 0x000fea0003800000 */
.L_x_3534:
        /* <DEDUP_REMOVED lines=21> */
.L_x_3576:
[----:B------:R-:W1:Y:S01]  /*63b0*/  LDC R3, c[0x0][0x8cc] ;  /* 0x00023300ff037b82 */ /* 0x000e620000000800 */
[----:B------:R-:W-:Y:S01]  /*63c0*/  IMAD.MOV.U32 R0, RZ, RZ, R5 ;  /* 0x000000ffff007224 */ /* 0x000fe200078e0005 */
[----:B-1----:R-:W-:-:S13]  /*63d0*/  ISETP.NE.AND P0, PT, R3, 0x1, PT ;  /* 0x000000010300780c */ /* 0x002fda0003f05270 */
[----:B------:R-:W1:Y:S02]  /*63e0*/  @P0 LDC.64 R6, c[0x0][0x8d0] ;  /* 0x00023400ff060b82 */ /* 0x000e640000000a00 */
[----:B-1----:R-:W-:-:S05]  /*63f0*/  @P0 IMAD.HI.U32 R4, R5, R6, RZ ;  /* 0x0000000605040227 */ /* 0x002fca00078e00ff */
[----:B------:R-:W-:-:S05]  /*6400*/  @P0 SHF.R.U32.HI R0, RZ, R7, R4 ;  /* 0x00000007ff000219 */ /* 0x000fca0000011604 */
[----:B------:R-:W-:-:S07]  /*6410*/  IMAD R3, R0, R3, RZ ;  /* 0x0000000300037224 */ /* 0x000fce00078e02ff */
.L_x_3577:
        /* <DEDUP_REMOVED lines=23> */
.L_x_3578:
        /* <DEDUP_REMOVED lines=10> */
.L_x_3580:
[----:B------:R-:W1:Y:S02]  /*6630*/  LDC R4, c[0x0][0x8f4] ;  /* 0x00023d00ff047b82 */ /* 0x000e640000000800 */
.L_x_3579:
[----:B-1---5:R-:W-:Y:S02]  /*6640*/  VIADD R4, R4, 0x5f ;  /* 0x0000005f04047836 */ /* 0x022fe40000000000 */
[----:B------:R-:W-:Y:S02]  /*6650*/  IMAD.MOV.U32 R8, RZ, RZ, 0x1 ;  /* 0x00000001ff087424 */ /* 0x000fe400078e00ff */
[----:B------:R-:W-:-:S04]  /*6660*/  IMAD.HI R4, R4, 0x2aaaaaab, RZ ;  /* 0x2aaaaaab04047827 */ /* 0x000fc800078e02ff */
[----:B--2---:R-:W-:Y:S01]  /*6670*/  IMAD.MOV.U32 R2, RZ, RZ, RZ ;  /* 0x000000ffff027224 */ /* 0x004fe200078e00ff */
        /* <DEDUP_REMOVED lines=46> */
.L_x_3582:
        /* <DEDUP_REMOVED lines=11> */
.L_x_3583:
[----:B------:R-:W-:Y:S05]  /*6a10*/  @!P0 BRA `(.L_x_3584) ;  /* 0x00000000000c8947 */ /* 0x000fea0003800000 */
[----:B------:R-:W2:Y:S04]  /*6a20*/  LDG.E R5, desc[UR38][R2.64] ;  /* 0x0000002602057981 */ /* 0x000ea8000c1e1900 */
[----:B------:R-:W2:Y:S02]  /*6a30*/  LDG.E R4, desc[UR38][R2.64+0x4] ;  /* 0x0000042602047981 */ /* 0x000ea4000c1e1900 */
[----:B--2---:R-:W-:-:S07]  /*6a40*/  IMAD.IADD R4, R4, 0x1, -R5 ;  /* 0x0000000104047824 */ /* 0x004fce00078e0a05 */
.L_x_3584:
        /* <DEDUP_REMOVED lines=73> */
.L_x_3613:
        /* <DEDUP_REMOVED lines=9> */
.L_x_3587:
        /* <DEDUP_REMOVED lines=112> */
.L_x_3598:
[----:B-1----:R-:W-:-:S05]  /*7670*/  IMAD.MOV.U32 R6, RZ, RZ, 0x1 ;  /* 0x00000001ff067424 */ /* 0x002fca00078e00ff */
[----:B------:R-:W-:-:S04]  /*7680*/  SHF.L.U32 R6, R6, 0x1f, RZ ;  /* 0x0000001f06067819 */ /* 0x000fc800000006ff */
[----:B------:R-:W1:Y:S02]  /*7690*/  SYNCS.PHASECHK.TRANS64.TRYWAIT P1, [R0+URZ+0x36438], R6 ;  /* 0x03643806000075a7 */ /* 0x000e64000802017f */
[----:B-1----:R-:W-:Y:S05]  /*76a0*/  @!P1 BRA `(.L_x_3590) ;  /* 0x0000001800989947 */ /* 0x002fea0003800000 */
.L_x_3614:
[----:B------:R-:W-:Y:S05]  /*76b0*/  @P0 BRA `(.L_x_3591) ;  /* 0x0000000000140947 */ /* 0x000fea0003800000 */
[----:B------:R-:W-:Y:S01]  /*76c0*/  ISETP.NE.AND P1, PT, R18, RZ, PT ;  /* 0x000000ff1200720c */ /* 0x000fe20003f25270 */
[----:B------:R-:W-:-:S04]  /*76d0*/  IMAD.MOV.U32 R3, RZ, RZ, 0x6100 ;  /* 0x00006100ff037424 */ /* 0x000fc800078e00ff */
[----:B------:R2:W-:Y:S08]  /*76e0*/  SYNCS.ARRIVE.TRANS64 RZ, [R0+URZ+0x36430], R3 ;  /* 0x0364300300ff79a7 */ /* 0x0005f0000800003f */
[----:B------:R-:W-:Y:S05]  /*76f0*/  @!P1 BRA `(.L_x_3591) ;  /* 0x0000000000049947 */ /* 0x000fea0003800000 */
[----:B------:R-:W-:Y:S01]  /*7700*/  BPT.TRAP 0x1 ;  /* 0x000000040000795c */ /* 0x000fe20000300000 */
.L_x_3591:
        /* <DEDUP_REMOVED lines=48> */
.L_x_3615:
[----:B------:R-:W-:Y:S05]  /*7a10*/  @P0 BRA `(.L_x_3593) ;  /* 0x0000000000140947 */ /* 0x000fea0003800000 */
[----:B------:R-:W-:Y:S01]  /*7a20*/  ISETP.NE.AND P1, PT, R18, RZ, PT ;  /* 0x000000ff1200720c */ /* 0x000fe20003f25270 */
[----:B--2---:R-:W-:-:S04]  /*7a30*/  IMAD.MOV.U32 R3, RZ, RZ, 0x6100 ;  /* 0x00006100ff037424 */ /* 0x004fc800078e00ff */
[----:B------:R3:W-:Y:S08]  /*7a40*/  SYNCS.ARRIVE.TRANS64 RZ, [R0+URZ+0x36418], R3 ;  /* 0x0364180300ff79a7 */ /* 0x0007f0000800003f */
[----:B------:R-:W-:Y:S05]  /*7a50*/  @!P1 BRA `(.L_x_3593) ;  /* 0x0000000000049947 */ /* 0x000fea0003800000 */
[----:B------:R-:W-:Y:S01]  /*7a60*/  BPT.TRAP 0x1 ;  /* 0x000000040000795c */ /* 0x000fe20000300000 */
.L_x_3593:
        /* <DEDUP_REMOVED lines=47> */
.L_x_3616:
        /* <DEDUP_REMOVED lines=8> */
.L_x_3595:
        /* <DEDUP_REMOVED lines=37> */
.L_x_3618:
[----:B------:R-:W-:Y:S05]  /*8030*/  @P0 BRA `(.L_x_3597) ;  /* 0x0000000000140947 */ /* 0x000fea0003800000 */
[----:B------:R-:W-:Y:S01]  /*8040*/  ISETP.NE.AND P1, PT, R18, RZ, PT ;  /* 0x000000ff1200720c */ /* 0x000fe20003f25270 */
[----:B--2---:R-:W-:-:S04]  /*8050*/  IMAD.MOV.U32 R5, RZ, RZ, 0x6100 ;  /* 0x00006100ff057424 */ /* 0x004fc800078e00ff */
[----:B------:R3:W-:Y:S08]  /*8060*/  SYNCS.ARRIVE.TRANS64 RZ, [R0+URZ+0x36410], R5 ;  /* 0x0364100500ff79a7 */ /* 0x0007f0000800003f */
[----:B------:R-:W-:Y:S05]  /*8070*/  @!P1 BRA `(.L_x_3597) ;  /* 0x0000000000049947 */ /* 0x000fea0003800000 */
[----:B------:R-:W-:Y:S01]  /*8080*/  BPT.TRAP 0x1 ;  /* 0x000000040000795c */ /* 0x000fe20000300000 */
.L_x_3597:
        /* <DEDUP_REMOVED lines=44> */
.L_x_3589:
[----:B------:R-:W-:Y:S01]  /*8350*/  ISETP.NE.AND P1, PT, R20, RZ, PT ;  /* 0x000000ff1400720c */ /* 0x000fe20003f25270 */
[----:B------:R-:W-:Y:S02]  /*8360*/  IMAD.MOV.U32 R16, RZ, RZ, 0x1 ;  /* 0x00000001ff107424 */ /* 0x000fe400078e00ff */
[----:B------:R-:W-:-:S10]  /*8370*/  IMAD.MOV.U32 R5, RZ, RZ, R14 ;  /* 0x000000ffff057224 */ /* 0x000fd400078e000e */
[----:B------:R-:W-:Y:S05]  /*8380*/  @!P1 BRA `(.L_x_3588) ;  /* 0x00000004008c9947 */ /* 0x000fea0003800000 */
[----:B------:R-:W2:Y:S02]  /*8390*/  SYNCS.PHASECHK.TRANS64.TRYWAIT P1, [R0+URZ+0x36438], R6 ;  /* 0x03643806000075a7 */ /* 0x000ea4000802017f */
[----:B--2---:R-:W-:Y:S05]  /*83a0*/  @!P1 BRA `(.L_x_3599) ;  /* 0x0000000c00b89947 */ /* 0x004fea0003800000 */
.L_x_3619:
[----:B------:R-:W-:Y:S05]  /*83b0*/  @P0 BRA `(.L_x_3600) ;  /* 0x0000000000140947 */ /* 0x000fea0003800000 */
[----:B------:R-:W-:Y:S01]  /*83c0*/  ISETP.NE.AND P1, PT, R18, RZ, PT ;  /* 0x000000ff1200720c */ /* 0x000fe20003f25270 */
[----:B------:R-:W-:-:S04]  /*83d0*/  IMAD.MOV.U32 R5, RZ, RZ, 0x6100 ;  /* 0x00006100ff057424 */ /* 0x000fc800078e00ff */
[----:B------:R3:W-:Y:S08]  /*83e0*/  SYNCS.ARRIVE.TRANS64 RZ, [R0+URZ+0x36430], R5 ;  /* 0x0364300500ff79a7 */ /* 0x0007f0000800003f */
[----:B------:R-:W-:Y:S05]  /*83f0*/  @!P1 BRA `(.L_x_3600) ;  /* 0x0000000000049947 */ /* 0x000fea0003800000 */
[----:B------:R-:W-:Y:S01]  /*8400*/  BPT.TRAP 0x1 ;  /* 0x000000040000795c */ /* 0x000fe20000300000 */
.L_x_3600:
        /* <DEDUP_REMOVED lines=42> */
.L_x_3620:
[----:B------:R-:W-:Y:S01]  /*86b0*/  IMAD.MOV.U32 R16, RZ, RZ, RZ ;  /* 0x000000ffff107224 */ /* 0x000fe200078e00ff */
[----:B------:R-:W-:Y:S06]  /*86c0*/  @P0 BRA `(.L_x_3602) ;  /* 0x0000000000140947 */ /* 0x000fec0003800000 */
[----:B------:R-:W-:Y:S01]  /*86d0*/  ISETP.NE.AND P1, PT, R18, RZ, PT ;  /* 0x000000ff1200720c */ /* 0x000fe20003f25270 */
[----:B-1----:R-:W-:-:S04]  /*86e0*/  IMAD.MOV.U32 R5, RZ, RZ, 0x6100 ;  /* 0x00006100ff057424 */ /* 0x002fc800078e00ff */
[----:B------:R2:W-:Y:S08]  /*86f0*/  SYNCS.ARRIVE.TRANS64 RZ, [R0+URZ+0x36418], R5 ;  /* 0x0364180500ff79a7 */ /* 0x0005f0000800003f */
[----:B------:R-:W-:Y:S05]  /*8700*/  @!P1 BRA `(.L_x_3602) ;  /* 0x0000000000049947 */ /* 0x000fea0003800000 */
[----:B------:R-:W-:Y:S01]  /*8710*/  BPT.TRAP 0x1 ;  /* 0x000000040000795c */ /* 0x000fe20000300000 */
.L_x_3602:
        /* <DEDUP_REMOVED lines=42> */
.L_x_3588:
[----:B------:R-:W-:-:S04]  /*89c0*/  SHF.L.U32 R3, R16, 0x1f, RZ ;  /* 0x0000001f10037819 */ /* 0x000fc800000006ff */
[----:B------:R-:W2:Y:S02]  /*89d0*/  SYNCS.PHASECHK.TRANS64.TRYWAIT P1, [R0+URZ+0x36438], R3 ;  /* 0x03643803000075a7 */ /* 0x000ea4000802017f */
[----:B--2---:R-:W-:Y:S05]  /*89e0*/  @!P1 BRA `(.L_x_3603) ;  /* 0x0000000800509947 */ /* 0x004fea0003800000 */
.L_x_3621:
[----:B------:R-:W-:Y:S05]  /*89f0*/  @P0 BRA `(.L_x_3604) ;  /* 0x0000000000180947 */ /* 0x000fea0003800000 */
[----:B------:R-:W3:Y:S01]  /*8a00*/  S2R R2, SR_TID.X ;  /* 0x0000000000027919 */ /* 0x000ee20000002100 */
[----:B--2---:R-:W-:-:S04]  /*8a10*/  IMAD.MOV.U32 R3, RZ, RZ, 0x6100 ;  /* 0x00006100ff037424 */ /* 0x004fc800078e00ff */
[----:B------:R4:W-:Y:S01]  /*8a20*/  SYNCS.ARRIVE.TRANS64 RZ, [R0+URZ+0x36430], R3 ;  /* 0x0364300300ff79a7 */ /* 0x0009e2000800003f */
[----:B---3--:R-:W-:-:S13]  /*8a30*/  LOP3.LUT P0, RZ, R2, 0x1f, RZ, 0xc0, !PT ;  /* 0x0000001f02ff7812 */ /* 0x008fda000780c0ff */
[----:B----4-:R-:W-:Y:S05]  /*8a40*/  @!P0 BRA `(.L_x_3604) ;  /* 0x0000000000048947 */ /* 0x010fea0003800000 */
[----:B------:R-:W-:Y:S01]  /*8a50*/  BPT.TRAP 0x1 ;  /* 0x000000040000795c */ /* 0x000fe20000300000 */
.L_x_3604:
        /* <DEDUP_REMOVED lines=44> */
.L_x_3585:
[----:B------:R-:W-:Y:S05]  /*8d20*/  BSYNC B0 ;  /* 0x0000000000007941 */ /* 0x000fea0003800000 */
.L_x_3581:
[----:B------:R-:W-:-:S03]  /*8d30*/  UMOV UR7, 0xffffffff ;  /* 0xffffffff00077882 */ /* 0x000fc60000000000 */
[----:B------:R-:W-:Y:S05]  /*8d40*/  BRA.DIV UR7, `(.L_x_3605) ;  /* 0x00000006078c7947 */ /* 0x000fea000b800000 */
[----:B------:R-:W-:-:S13]  /*8d50*/  ELECT P6, URZ, PT ;  /* 0x00000000003f782f */ /* 0x000fda00038c0000 */
.L_x_3624:
[----:B------:R-:W-:Y:S05]  /*8d60*/  @!P6 BRA `(.L_x_3506) ;  /* 0x000000000074e947 */ /* 0x000fea0003800000 */
[----:B-12---:R-:W2:Y:S02]  /*8d70*/  LDL.LU R0, [R1] ;  /* 0x0000000001007983 */ /* 0x006ea40000300800 */
[----:B--2---:R-:W-:-:S04]  /*8d80*/  LOP3.LUT R0, R0, 0x2, RZ, 0xfc, !PT ;  /* 0x0000000200007812 */ /* 0x004fc800078efcff */
[----:B------:R-:W-:-:S13]  /*8d90*/  ISETP.NE.AND P2, PT, R0, 0x3, PT ;  /* 0x000000030000780c */ /* 0x000fda0003f45270 */
[----:B------:R-:W-:Y:S05]  /*8da0*/  @!P2 BRA `(.L_x_3606) ;  /* 0x000000000004a947 */ /* 0x000fea0003800000 */
[----:B------:R-:W-:Y:S01]  /*8db0*/  BPT.TRAP 0x1 ;  /* 0x000000040000795c */ /* 0x000fe20000300000 */
.L_x_3606:
        /* <DEDUP_REMOVED lines=15> */
.L_x_3625:
[----:B------:R-:W2:Y:S02]  /*8eb0*/  SYNCS.PHASECHK.TRANS64.TRYWAIT P0, [R3+URZ], R2 ;  /* 0x00000002030075a7 */ /* 0x000ea4000800017f */
[----:B--2---:R-:W-:Y:S05]  /*8ec0*/  @!P0 BRA `(.L_x_3608) ;  /* 0x0000000400608947 */ /* 0x004fea0003800000 */
.L_x_3626:
[----:B------:R-:W-:Y:S05]  /*8ed0*/  @!P2 BRA `(.L_x_3609) ;  /* 0x000000000004a947 */ /* 0x000fea0003800000 */
[----:B------:R-:W-:Y:S01]  /*8ee0*/  BPT.TRAP 0x1 ;  /* 0x000000040000795c */ /* 0x000fe20000300000 */
.L_x_3609:
[----:B------:R-:W-:-:S07]  /*8ef0*/  SHF.L.U32 R16, R16, 0x1f, RZ ;  /* 0x0000001f10107819 */ /* 0x000fce00000006ff */
.L_x_3610:
[----:B---3--:R3:W4:Y:S02]  /*8f00*/  SYNCS.PHASECHK.TRANS64.TRYWAIT P0, [R9+URZ+0x36438], R16 ;  /* 0x03643810090075a7 */ /* 0x008724000800017f */
[----:B----4-:R-:W-:Y:S05]  /*8f10*/  @!P0 NANOSLEEP.SYNCS 0x989680 ;  /* 0x009896800000895d */ /* 0x010fea0003900000 */
[----:B------:R-:W4:Y:S02]  /*8f20*/  @!P0 SYNCS.PHASECHK.TRANS64 P0, [R9+URZ+0x36438], R16 ;  /* 0x03643810090085a7 */ /* 0x000f24000800007f */
[----:B----4-:R-:W-:Y:S05]  /*8f30*/  @!P0 BRA `(.L_x_3610) ;  /* 0xfffffffc00f08947 */ /* 0x010fea000383ffff */
.L_x_3506:
[----:B------:R-:W-:Y:S05]  /*8f40*/  BSYNC B6 ;  /* 0x0000000000067941 */ /* 0x000fea0003800000 */
.L_x_3498:
[----:B------:R-:W-:Y:S05]  /*8f50*/  EXIT ;  /* 0x000000000000794d */ /* 0x000fea0003800000 */
.L_x_3516:
[----:B------:R-:W-:Y:S02]  /*8f60*/  IMAD.MOV.U32 R12, RZ, RZ, RZ ;  /* 0x000000ffff0c7224 */ /* 0x000fe400078e00ff */
[----:B------:R-:W-:Y:S02]  /*8f70*/  IMAD.MOV.U32 R11, RZ, RZ, 0x1f ;  /* 0x0000001fff0b7424 */ /* 0x000fe400078e00ff */
[----:B------:R-:W-:-:S07]  /*8f80*/  IMAD.MOV.U32 R15, RZ, RZ, -0x1 ;  /* 0xffffffffff0f7424 */ /* 0x000fce00078e00ff */
[----:B--2---:R-:W-:Y:S05]  /*8f90*/  WARPSYNC.COLLECTIVE R15, `(.L_x_3611) ;  /* 0x000000000f087348 */ /* 0x004fea0003c00000 */
[----:B------:R1:W3:Y:S02]  /*8fa0*/  SHFL.IDX P6, R14, R13, R12, R11 ;  /* 0x0000000c0d0e7389 */ /* 0x0002e400000c000b */
[----:B-123--:R-:W-:Y:S01]  /*8fb0*/  ENDCOLLECTIVE ;  /* 0x000000000000791b */ /* 0x00efe20003800000 */
.L_x_3611:
[----:B------:R-:W-:Y:S05]  /*8fc0*/  BRA `(.L_x_3612) ;  /* 0xffffff8400747947 */ /* 0x000fea000383ffff */
.L_x_3518:
[----:B---3--:R3:W4:Y:S02]  /*8fd0*/  SYNCS.PHASECHK.TRANS64.TRYWAIT P0, [R155+URZ+0x36400], R10 ;  /* 0x0364000a9b0075a7 */ /* 0x008724000800017f */
[----:B----4-:R-:W-:Y:S05]  /*8fe0*/  @!P0 NANOSLEEP.SYNCS 0x989680 ;  /* 0x009896800000895d */ /* 0x010fea0003900000 */
[----:B------:R-:W4:Y:S02]  /*8ff0*/  @!P0 SYNCS.PHASECHK.TRANS64 P0, [R155+URZ+0x36400], R10 ;  /* 0x0364000a9b0085a7 */ /* 0x000f24000800007f */
[----:B----4-:R-:W-:Y:S05]  /*9000*/  @!P0 BRA `(.L_x_3518) ;  /* 0xfffffffc00f08947 */ /* 0x010fea000383ffff */
[----:B------:R-:W-:Y:S05]  /*9010*/  BRA `(.L_x_3517) ;  /* 0xffffff8400b47947 */ /* 0x000fea000383ffff */
.L_x_3522:
[----:B----4-:R4:W1:Y:S02]  /*9020*/  SYNCS.PHASECHK.TRANS64.TRYWAIT P1, [R3+URZ+0x36410], R12 ;  /* 0x0364100c030075a7 */ /* 0x010864000802017f */
[----:B-1----:R-:W-:Y:S05]  /*9030*/  @!P1 NANOSLEEP.SYNCS 0x989680 ;  /* 0x009896800000995d */ /* 0x002fea0003900000 */
[----:B------:R-:W1:Y:S02]  /*9040*/  @!P1 SYNCS.PHASECHK.TRANS64 P1, [R3+URZ+0x36410], R12 ;  /* 0x0364100c030095a7 */ /* 0x000e64000802007f */
[----:B-1----:R-:W-:Y:S05]  /*9050*/  @!P1 BRA `(.L_x_3522) ;  /* 0xfffffffc00f09947 */ /* 0x002fea000383ffff */
[----:B------:R-:W-:Y:S05]  /*9060*/  BRA `(.L_x_3521) ;  /* 0xffffff8c00687947 */ /* 0x000fea000383ffff */
.L_x_3526:
[----:B------:R1:W1:Y:S02]  /*9070*/  SYNCS.PHASECHK.TRANS64.TRYWAIT P1, [R155+URZ+0x36430], R14 ;  /* 0x0364300e9b0075a7 */ /* 0x000264000802017f */
[----:B-1----:R-:W-:Y:S05]  /*9080*/  @!P1 NANOSLEEP.SYNCS 0x989680 ;  /* 0x009896800000995d */ /* 0x002fea0003900000 */
[----:B------:R-:W1:Y:S02]  /*9090*/  @!P1 SYNCS.PHASECHK.TRANS64 P1, [R155+URZ+0x36430], R14 ;  /* 0x0364300e9b0095a7 */ /* 0x000e64000802007f */
[----:B-1----:R-:W-:Y:S05]  /*90a0*/  @!P1 BRA `(.L_x_3526) ;  /* 0xfffffffc00f09947 */ /* 0x002fea000383ffff */
[----:B------:R-:W-:Y:S05]  /*90b0*/  BRA `(.L_x_3525) ;  /* 0xffffff94000c7947 */ /* 0x000fea000383ffff */
.L_x_3586:
[----:B-1----:R1:W2:Y:S02]  /*90c0*/  SYNCS.PHASECHK.TRANS64.TRYWAIT P1, [R0+URZ+0x36420], R6 ;  /* 0x03642006000075a7 */ /* 0x0022a4000802017f */
[----:B--2---:R-:W-:Y:S05]  /*90d0*/  @!P1 NANOSLEEP.SYNCS 0x989680 ;  /* 0x009896800000995d */ /* 0x004fea0003900000 */
[----:B------:R-:W2:Y:S02]  /*90e0*/  @!P1 SYNCS.PHASECHK.TRANS64 P1, [R0+URZ+0x36420], R6 ;  /* 0x03642006000095a7 */ /* 0x000ea4000802007f */
[----:B--2---:R-:W-:Y:S05]  /*90f0*/  @!P1 BRA `(.L_x_3586) ;  /* 0xfffffffc00f09947 */ /* 0x004fea000383ffff */
[----:B------:R-:W-:Y:S05]  /*9100*/  BRA `(.L_x_3613) ;  /* 0xffffffdc00747947 */ /* 0x000fea000383ffff */
.L_x_3590:
[----:B-1----:R1:W2:Y:S02]  /*9110*/  SYNCS.PHASECHK.TRANS64.TRYWAIT P1, [R0+URZ+0x36438], R6 ;  /* 0x03643806000075a7 */ /* 0x0022a4000802017f */
[----:B--2---:R-:W-:Y:S05]  /*9120*/  @!P1 NANOSLEEP.SYNCS 0x989680 ;  /* 0x009896800000995d */ /* 0x004fea0003900000 */
[----:B------:R-:W2:Y:S02]  /*9130*/  @!P1 SYNCS.PHASECHK.TRANS64 P1, [R0+URZ+0x36438], R6 ;  /* 0x03643806000095a7 */ /* 0x000ea4000802007f */
[----:B--2---:R-:W-:Y:S05]  /*9140*/  @!P1 BRA `(.L_x_3590) ;  /* 0xfffffffc00f09947 */ /* 0x004fea000383ffff */
[----:B------:R-:W-:Y:S05]  /*9150*/  BRA `(.L_x_3614) ;  /* 0xffffffe400547947 */ /* 0x000fea000383ffff */
.L_x_3592:
[----:B--2---:R2:W3:Y:S02]  /*9160*/  SYNCS.PHASECHK.TRANS64.TRYWAIT P1, [R0+URZ+0x36428], R3 ;  /* 0x03642803000075a7 */ /* 0x0044e4000802017f */
[----:B---3--:R-:W-:Y:S05]  /*9170*/  @!P1 NANOSLEEP.SYNCS 0x989680 ;  /* 0x009896800000995d */ /* 0x008fea0003900000 */
[----:B------:R-:W3:Y:S02]  /*9180*/  @!P1 SYNCS.PHASECHK.TRANS64 P1, [R0+URZ+0x36428], R3 ;  /* 0x03642803000095a7 */ /* 0x000ee4000802007f */
[----:B---3--:R-:W-:Y:S05]  /*9190*/  @!P1 BRA `(.L_x_3592) ;  /* 0xfffffffc00f09947 */ /* 0x008fea000383ffff */
[----:B------:R-:W-:Y:S05]  /*91a0*/  BRA `(.L_x_3615) ;  /* 0xffffffe800187947 */ /* 0x000fea000383ffff */
.L_x_3594:
        /* <DEDUP_REMOVED lines=8> */
.L_x_3596:
[----:B------:R-:W-:-:S07]  /*9230*/  SHF.L.U32 R5, R7, 0x1f, RZ ;  /* 0x0000001f07057819 */ /* 0x000fce00000006ff */
.L_x_3617:
[----:B--2---:R2:W3:Y:S02]  /*9240*/  SYNCS.PHASECHK.TRANS64.TRYWAIT P1, [R0+URZ+0x36420], R5 ;  /* 0x03642005000075a7 */ /* 0x0044e4000802017f */
[----:B---3--:R-:W-:Y:S05]  /*9250*/  @!P1 NANOSLEEP.SYNCS 0x989680 ;  /* 0x009896800000995d */ /* 0x008fea0003900000 */
[----:B------:R-:W3:Y:S02]  /*9260*/  @!P1 SYNCS.PHASECHK.TRANS64 P1, [R0+URZ+0x36420], R5 ;  /* 0x03642005000095a7 */ /* 0x000ee4000802007f */
[----:B---3--:R-:W-:Y:S05]  /*9270*/  @!P1 BRA `(.L_x_3617) ;  /* 0xfffffffc00f09947 */ /* 0x008fea000383ffff */
[----:B------:R-:W-:Y:S05]  /*9280*/  BRA `(.L_x_3618) ;  /* 0xffffffec00687947 */ /* 0x000fea000383ffff */
.L_x_3599:
[----:B--2---:R2:W3:Y:S02]  /*9290*/  SYNCS.PHASECHK.TRANS64.TRYWAIT P1, [R0+URZ+0x36438], R6 ;  /* 0x03643806000075a7 */ /* 0x0044e4000802017f */
[----:B---3--:R-:W-:Y:S05]  /*92a0*/  @!P1 NANOSLEEP.SYNCS 0x989680 ;  /* 0x009896800000995d */ /* 0x008fea0003900000 */
[----:B------:R-:W3:Y:S02]  /*92b0*/  @!P1 SYNCS.PHASECHK.TRANS64 P1, [R0+URZ+0x36438], R6 ;  /* 0x03643806000095a7 */ /* 0x000ee4000802007f */
[----:B---3--:R-:W-:Y:S05]  /*92c0*/  @!P1 BRA `(.L_x_3599) ;  /* 0xfffffffc00f09947 */ /* 0x008fea000383ffff */
[----:B------:R-:W-:Y:S05]  /*92d0*/  BRA `(.L_x_3619) ;  /* 0xfffffff000347947 */ /* 0x000fea000383ffff */
.L_x_3601:
[----:B-1----:R1:W2:Y:S02]  /*92e0*/  SYNCS.PHASECHK.TRANS64.TRYWAIT P1, [R0+URZ+0x36428], R5 ;  /* 0x03642805000075a7 */ /* 0x0022a4000802017f */
[----:B--2---:R-:W-:Y:S05]  /*92f0*/  @!P1 NANOSLEEP.SYNCS 0x989680 ;  /* 0x009896800000995d */ /* 0x004fea0003900000 */
[----:B------:R-:W2:Y:S02]  /*9300*/  @!P1 SYNCS.PHASECHK.TRANS64 P1, [R0+URZ+0x36428], R5 ;  /* 0x03642805000095a7 */ /* 0x000ea4000802007f */
[----:B--2---:R-:W-:Y:S05]  /*9310*/  @!P1 BRA `(.L_x_3601) ;  /* 0xfffffffc00f09947 */ /* 0x004fea000383ffff */
[----:B------:R-:W-:Y:S05]  /*9320*/  BRA `(.L_x_3620) ;  /* 0xfffffff000e07947 */ /* 0x000fea000383ffff */
.L_x_3603:
[----:B--2---:R2:W3:Y:S02]  /*9330*/  SYNCS.PHASECHK.TRANS64.TRYWAIT P1, [R0+URZ+0x36438], R3 ;  /* 0x03643803000075a7 */ /* 0x0044e4000802017f */
[----:B---3--:R-:W-:Y:S05]  /*9340*/  @!P1 NANOSLEEP.SYNCS 0x989680 ;  /* 0x009896800000995d */ /* 0x008fea0003900000 */
[----:B------:R-:W3:Y:S02]  /*9350*/  @!P1 SYNCS.PHASECHK.TRANS64 P1, [R0+URZ+0x36438], R3 ;  /* 0x03643803000095a7 */ /* 0x000ee4000802007f */
[----:B---3--:R-:W-:Y:S05]  /*9360*/  @!P1 BRA `(.L_x_3603) ;  /* 0xfffffffc00f09947 */ /* 0x008fea000383ffff */
[----:B------:R-:W-:Y:S05]  /*9370*/  BRA `(.L_x_3621) ;  /* 0xfffffff4009c7947 */ /* 0x000fea000383ffff */
.L_x_3605:
[----:B------:R-:W-:Y:S01]  /*9380*/  BSSY B0, `(.L_x_3622) ;  /* 0x0000006000007945 */ /* 0x000fe20003800000 */
[----:B------:R-:W-:-:S07]  /*9390*/  IMAD.MOV.U32 R15, RZ, RZ, -0x1 ;  /* 0xffffffffff0f7424 */ /* 0x000fce00078e00ff */
[----:B-12---:R-:W-:Y:S05]  /*93a0*/  WARPSYNC.COLLECTIVE R15, `(.L_x_3623) ;  /* 0x000000000f0c7348 */ /* 0x006fea0003c00000 */
[----:B------:R-:W-:Y:S02]  /*93b0*/  ELECT P6, UR62, PT ;  /* 0x00000000003e782f */ /* 0x000fe400038c0000 */
[----:B------:R-:W-:Y:S01]  /*93c0*/  MOV R14, UR62 ;  /* 0x0000003e000e7c02 */ /* 0x000fe20008000f00 */
[----:B-12---:R-:W-:Y:S10]  /*93d0*/  ENDCOLLECTIVE ;  /* 0x000000000000791b */ /* 0x006ff40003800000 */
.L_x_3623:
[----:B------:R-:W-:Y:S05]  /*93e0*/  BSYNC B0 ;  /* 0x0000000000007941 */ /* 0x000fea0003800000 */
.L_x_3622:
[----:B------:R-:W-:Y:S05]  /*93f0*/  BRA `(.L_x_3624) ;  /* 0xfffffff800587947 */ /* 0x000fea000383ffff */
.L_x_3607:
[----:B-1----:R1:W2:Y:S02]  /*9400*/  SYNCS.PHASECHK.TRANS64.TRYWAIT P0, [R7+URZ], R0 ;  /* 0x00000000070075a7 */ /* 0x0022a4000800017f */
[----:B--2---:R-:W-:Y:S05]  /*9410*/  @!P0 NANOSLEEP.SYNCS 0x989680 ;  /* 0x009896800000895d */ /* 0x004fea0003900000 */
[----:B------:R-:W2:Y:S02]  /*9420*/  @!P0 SYNCS.PHASECHK.TRANS64 P0, [R7+URZ], R0 ;  /* 0x00000000070085a7 */ /* 0x000ea4000800007f */
[----:B--2---:R-:W-:Y:S05]  /*9430*/  @!P0 BRA `(.L_x_3607) ;  /* 0xfffffffc00f08947 */ /* 0x004fea000383ffff */
[----:B------:R-:W-:Y:S05]  /*9440*/  BRA `(.L_x_3625) ;  /* 0xfffffff800987947 */ /* 0x000fea000383ffff */
.L_x_3608:
[----:B--2---:R2:W3:Y:S02]  /*9450*/  SYNCS.PHASECHK.TRANS64.TRYWAIT P0, [R3+URZ], R2 ;  /* 0x00000002030075a7 */ /* 0x0044e4000800017f */
[----:B---3--:R-:W-:Y:S05]  /*9460*/  @!P0 NANOSLEEP.SYNCS 0x989680 ;  /* 0x009896800000895d */ /* 0x008fea0003900000 */
[----:B------:R-:W3:Y:S02]  /*9470*/  @!P0 SYNCS.PHASECHK.TRANS64 P0, [R3+URZ], R2 ;  /* 0x00000002030085a7 */ /* 0x000ee4000800007f */
[----:B---3--:R-:W-:Y:S05]  /*9480*/  @!P0 BRA `(.L_x_3608) ;  /* 0xfffffffc00f08947 */ /* 0x008fea000383ffff */
[----:B------:R-:W-:Y:S05]  /*9490*/  BRA `(.L_x_3626) ;  /* 0xfffffff8008c7947 */ /* 0x000fea000383ffff */
.L_x_3627:
        /* <DEDUP_REMOVED lines=14> */
.L_x_3878:


//--------------------- .text._ZN7cutlass13device_kernelIN5flash32FlashAttnBwdPostprocessConvertdQIN4cute5tupleIJNS3_1CILi96EEENS5_ILi192EEEEEENS_6half_tEfNS_4arch4Sm90ELi384ENS3_8TiledMMAINS3_8MMA_AtomIJNS3_4SM904GMMA25MMA_64x96x16_F32F16F16_SSILNSF_5MajorE1ELSH_1ELNSF_7ScaleInE1ELSI_1EEEEEENS3_6LayoutINS4_IJNS5_ILi3EEENS5_ILi1EEESN_EEENS4_IJSN_NS5_ILi0EEESP_EEEEENS4_IJNS3_10UnderscoreESS_SS_EEEEELb1EEEEEvNT_6ParamsE --------------------------
	.section	.text._ZN7cutlass13device_kernelIN5flash32FlashAttnBwdPostprocessConvertdQIN4cute5tupleIJNS3_1CILi96EEENS5_ILi192EEEEEENS_6half_tEfNS_4arch4Sm90ELi384ENS3_8TiledMMAINS3_8MMA_AtomIJNS3_4SM904GMMA25MMA_64x96x16_F32F16F16_SSILNSF_5MajorE1ELSH_1ELNSF_7ScaleInE1ELSI_1EEEEEENS3_6LayoutINS4_IJNS5_ILi3EEENS5_ILi1EEESN_EEENS4_IJSN_NS5_ILi0EEESP_EEEEENS4_IJNS3_10UnderscoreESS_SS_EEEEELb1EEEEEvNT_6ParamsE,"ax",@progbits
	.align	128
.text._ZN7cutlass13device_kernelIN5flash32FlashAttnBwdPostprocessConvertdQIN4cute5tupleIJNS3_1CILi96EEENS5_ILi192EEEEEENS_6half_tEfNS_4arch4Sm90ELi384ENS3_8TiledMMAINS3_8MMA_AtomIJNS3_4SM904GMMA25MMA_64x96x16_F32F16F16_SSILNSF_5MajorE1ELSH_1ELNSF_7ScaleInE1ELSI_1EEEEEENS3_6LayoutINS4_IJNS5_ILi3EEENS5_ILi1EEESN_EEENS4_IJSN_NS5_ILi0EEESP_EEEEENS4_IJNS3_10UnderscoreESS_SS_EEEEELb1EEEEEvNT_6ParamsE:
        .type           _ZN7cutlass13device_kernelIN5flash32FlashAttnBwdPostprocessConvertdQIN4cute5tupleIJNS3_1CILi96EEENS5_ILi192EEEEEENS_6half_tEfNS_4arch4Sm90ELi384ENS3_8TiledMMAINS3_8MMA_AtomIJNS3_4SM904GMMA25MMA_64x96x16_F32F16F16_SSILNSF_5MajorE1ELSH_1ELNSF_7ScaleInE1ELSI_1EEEEEENS3_6LayoutINS4_IJNS5_ILi3EEENS5_ILi1EEESN_EEENS4_IJSN_NS5_ILi0EEESP_EEEEENS4_IJNS3_10UnderscoreESS_SS_EEEEELb1EEEEEvNT_6ParamsE,@function
        .size           _ZN7cutlass13device_kernelIN5flash32FlashAttnBwdPostprocessConvertdQIN4cute5tupleIJNS3_1CILi96EEENS5_ILi192EEEEEENS_6half_tEfNS_4arch4Sm90ELi384ENS3_8TiledMMAINS3_8MMA_AtomIJNS3_4SM904GMMA25MMA_64x96x16_F32F16F16_SSILNSF_5MajorE1ELSH_1ELNSF_7ScaleInE1ELSI_1EEEEEENS3_6LayoutINS4_IJNS5_ILi3EEENS5_ILi1EEESN_EEENS4_IJSN_NS5_ILi0EEESP_EEEEENS4_IJNS3_10UnderscoreESS_SS_EEEEELb1EEEEEvNT_6ParamsE,(.L_x_3879 - _ZN7cutlass13device_kernelIN5flash32FlashAttnBwdPostprocessConvertdQIN4cute5tupleIJNS3_1CILi96EEENS5_ILi192EEEEEENS_6half_tEfNS_4arch4Sm90ELi384ENS3_8TiledMMAINS3_8MMA_AtomIJNS3_4SM904GMMA25MMA_64x96x16_F32F16F16_SSILNSF_5MajorE1ELSH_1ELNSF_7ScaleInE1ELSI_1EEEEEENS3_6LayoutINS4_IJNS5_ILi3EEENS5_ILi1EEESN_EEENS4_IJSN_NS5_ILi0EEESP_EEEEENS4_IJNS3_10UnderscoreESS_SS_EEEEELb1EEEEEvNT_6ParamsE)
        .other          _ZN7cutlass13device_kernelIN5flash32FlashAttnBwdPostprocessConvertdQIN4cute5tupleIJNS3_1CILi96EEENS5_ILi192EEEEEENS_6half_tEfNS_4arch4Sm90ELi384ENS3_8TiledMMAINS3_8MMA_AtomIJNS3_4SM904GMMA25MMA_64x96x16_F32F16F16_SSILNSF_5MajorE1ELSH_1ELNSF_7ScaleInE1ELSI_1EEEEEENS3_6LayoutINS4_IJNS5_ILi3EEENS5_ILi1EEESN_EEENS4_IJSN_NS5_ILi0EEESP_EEEEENS4_IJNS3_10UnderscoreESS_SS_EEEEELb1EEEEEvNT_6ParamsE,@"STO_CUDA_ENTRY STV_DEFAULT"
_ZN7cutlass13device_kernelIN5flash32FlashAttnBwdPostprocessConvertdQIN4cute5tupleIJNS3_1CILi96EEENS5_ILi192EEEEEENS_6half_tEfNS_4arch4Sm90ELi384ENS3_8TiledMMAINS3_8MMA_AtomIJNS3_4SM904GMMA25MMA_64x96x16_F32F16F16_SSILNSF_5MajorE1ELSH_1ELNSF_7ScaleInE1ELSI_1EEEEEENS3_6LayoutINS4_IJNS5_ILi3EEENS5_ILi1EEESN_EEENS4_IJSN_NS5_ILi0EEESP_EEEEENS4_IJNS3_10UnderscoreESS_SS_EEEEELb1EEEEEvNT_6ParamsE:
[----:B------:R-:W-:Y:S08]  /*0000*/  LDC R1, c[0x0][0x28] ;  /* 0x00000a00ff017b82 */ /* 0x000ff00000000800 */
[----:B------:R-:W0:Y:S01]  /*0010*/  LDC.64 R4, c[0x0][0x278] ;  /* 0x00009e00ff047b82 */ /* 0x000e220000000a00 */
[----:B------:R-:W1:Y:S01]  /*0020*/  S2R R11, SR_CTAID.Z ;  /* 0x00000000000b7919 */ /* 0x000e620000002700 */
[----:B------:R-:W-:-:S06]  /*0030*/  ULDC.64 UR8, c[0x0][0x208] ;  /* 0x0000820000087ab9 */ /* 0x000fcc0000000a00 */
[----:B------:R-:W2:Y:S08]  /*0040*/  LDC.64 R8, c[0x0][0x270] ;  /* 0x00009c00ff087b82 */ /* 0x000eb00000000a00 */
[----:B------:R-:W1:Y:S01]  /*0050*/  LDC.64 R2, c[0x0][0x270] ;  /* 0x00009c00ff027b82 */ /* 0x000e620000000a00 */
[----:B0-----:R-:W-:-:S04]  /*0060*/  ISETP.NE.U32.AND P2, PT, R4, RZ, PT ;  /* 0x000000ff0400720c */ /* 0x001fc80003f45070 */
[----:B------:R-:W-:-:S03]  /*0070*/  ISETP.NE.AND.EX P2, PT, R5, RZ, PT, P2 ;  /* 0x000000ff0500720c */ /* 0x000fc60003f45320 */
[----:B------:R-:W0:Y:S01]  /*0080*/  LDC R55, c[0x0][0x240] ;  /* 0x00009000ff377b82 */ /* 0x000e220000000800 */
[----:B--2---:R-:W-:-:S04]  /*0090*/  ISETP.NE.U32.AND P1, PT, R8, RZ, PT ;  /* 0x000000ff0800720c */ /* 0x004fc80003f25070 */
[----:B------:R-:W-:Y:S01]  /*00a0*/  ISETP.NE.AND.EX P1, PT, R9, RZ, PT, P1 ;  /* 0x000000ff0900720c */ /* 0x000fe20003f25310 */
[----:B-1----:R-:W-:-:S04]  /*00b0*/  IMAD.WIDE R2, R11, 0x4, R2 ;  /* 0x000000040b027825 */ /* 0x002fc800078e0202 */
[----:B------:R-:W1:Y:S08]  /*00c0*/  @P2 LDC.64 R4, c[0x0][0x278] ;  /* 0x00009e00ff042b82 */ /* 0x000e700000000a00 */
[----:B------:R2:W5:Y:S01]  /*00d0*/  @P1 LDG.E R7, desc[UR8][R2.64] ;  /* 0x0000000802071981 */ /* 0x000562000c1e1900 */
[----:B-1----:R-:W-:-:S05]  /*00e0*/  @P2 IMAD.WIDE R4, R11, 0x4, R4 ;  /* 0x000000040b042825 */ /* 0x002fca00078e0204 */
[----:B0-----:R2:W5:Y:S01]  /*00f0*/  @P2 LDG.E R55, desc[UR8][R4.64] ;  /* 0x0000000804372981 */ /* 0x001562000c1e1900 */
[----:B------:R-:W-:Y:S01]  /*0100*/  ISETP.NE.U32.AND P0, PT, R8, RZ, PT ;  /* 0x000000ff0800720c */ /* 0x000fe20003f05070 */
[----:B------:R-:W0:Y:S03]  /*0110*/  S2R R48, SR_CTAID.X ;  /* 0x0000000000307919 */ /* 0x000e260000002500 */
[----:B------:R-:W-:Y:S01]  /*0120*/  ISETP.NE.AND.EX P0, PT, R9, RZ, PT, P0 ;  /* 0x000000ff0900720c */ /* 0x000fe20003f05300 */
[----:B0-----:R-:W-:Y:S01]  /*0130*/  IMAD R0, R48, 0x60, RZ ;  /* 0x0000006030007824 */ /* 0x001fe200078e02ff */
[----:B--2---:R-:W-:Y:S11]  /*0140*/  @P2 BRA `(.L_x_3628) ;  /* 0x0000000000102947 */ /* 0x004ff60003800000 */
[----:B------:R-:W-:Y:S05]  /*0150*/  @!P1 BRA `(.L_x_3628) ;  /* 0x00000000000c9947 */ /* 0x000fea0003800000 */
[----:B------:R-:W2:Y:S04]  /*0160*/  LDG.E R4, desc[UR8][R2.64] ;  /* 0x0000000802047981 */ /* 0x000ea8000c1e1900 */
[----:B-----5:R-:W2:Y:S02]  /*0170*/  LDG.E R55, desc[UR8][R2.64+0x4] ;  /* 0x0000040802377981 */ /* 0x020ea4000c1e1900 */
[----:B--2---:R-:W-:-:S07]  /*0180*/  IMAD.IADD R55, R55, 0x1, -R4 ;  /* 0x0000000137377824 */ /* 0x004fce00078e0a04 */
.L_x_3628:
[----:B-----5:R-:W-:-:S13]  /*0190*/  ISETP.GE.AND P2, PT, R0, R55, PT ;  /* 0x000000370000720c */ /* 0x020fda0003f46270 */
[----:B------:R-:W-:Y:S05]  /*01a0*/  @P0 EXIT P2 ;  /* 0x000000000000094d */ /* 0x000fea0001000000 */
[C---:B------:R-:W-:Y:S01]  /*01b0*/  @P1 IMAD R2, R11.reuse, 0x60, R7 ;  /* 0x000000600b021824 */ /* 0x040fe200078e0207 */
[----:B------:R-:W0:Y:S01]  /*01c0*/  S2R R0, SR_CTAID.Y ;  /* 0x0000000000007919 */ /* 0x000e220000002600 */
[----:B------:R-:W1:Y:S01]  /*01d0*/  LDC.64 R14, c[0x0][0x228] ;  /* 0x00008a00ff0e7b82 */ /* 0x000e620000000a00 */
[----:B------:R-:W-:Y:S01]  /*01e0*/  IMAD R9, R48, 0x4800, RZ ;  /* 0x0000480030097824 */ /* 0x000fe200078e02ff */
[----:B------:R-:W-:Y:S01]  /*01f0*/  SHF.R.S32.HI R53, RZ, 0x1f, R11 ;  /* 0x0000001fff357819 */ /* 0x000fe2000001140b */
[----:B------:R-:W-:Y:S01]  /*0200*/  @P1 IMAD.HI R2, R2, 0x2aaaaaab, RZ ;  /* 0x2aaaaaab02021827 */ /* 0x000fe200078e02ff */
[----:B------:R-:W2:Y:S01]  /*0210*/  S2R R12, SR_TID.X ;  /* 0x00000000000c7919 */ /* 0x000ea20000002100 */
[----:B------:R-:W-:Y:S01]  /*0220*/  SEL R50, R11, RZ, !P0 ;  /* 0x000000ff0b327207 */ /* 0x000fe20004000000 */
[----:B------:R-:W-:Y:S01]  /*0230*/  BSSY B0, `(.L_x_3629) ;  /* 0x000002f000007945 */ /* 0x000fe20003800000 */
[----:B------:R-:W-:Y:S01]  /*0240*/  SEL R53, R53, RZ, !P0 ;  /* 0x000000ff35357207 */ /* 0x000fe20004000000 */
[----:B------:R-:W3:Y:S01]  /*0250*/  LDC.64 R16, c[0x0][0x230] ;  /* 0x00008c00ff107b82 */ /* 0x000ee20000000a00 */
[----:B------:R-:W-:Y:S01]  /*0260*/  @P1 SHF.R.U32.HI R3, RZ, 0x1f, R2 ;  /* 0x0000001fff031819 */ /* 0x000fe20000011602 */
[----:B------:R-:W4:Y:S03]  /*0270*/  S2R R13, SR_CgaCtaId ;  /* 0x00000000000d7919 */ /* 0x000f260000008800 */
[----:B------:R-:W-:-:S05]  /*0280*/  @P1 LEA.HI.SX32 R3, R2, R3, 0x1c ;  /* 0x0000000302031211 */ /* 0x000fca00078fe2ff */
[----:B------:R-:W-:Y:S01]  /*0290*/  @P1 IMAD R5, R3, 0x4800, RZ ;  /* 0x0000480003051824 */ /* 0x000fe200078e02ff */
[----:B------:R-:W-:-:S03]  /*02a0*/  CS2R R2, SRZ ;  /* 0x0000000000027805 */ /* 0x000fc6000001ff00 */
[--C-:B------:R-:W-:Y:S01]  /*02b0*/  @P1 IMAD.MOV.U32 R2, RZ, RZ, R5.reuse ;  /* 0x000000ffff021224 */ /* 0x100fe200078e0005 */
[----:B------:R-:W-:-:S04]  /*02c0*/  @P1 SHF.R.S32.HI R3, RZ, 0x1f, R5 ;  /* 0x0000001fff031819 */ /* 0x000fc80000011405 */
[----:B------:R-:W-:-:S04]  /*02d0*/  IADD3 R2, P2, R9, R2, RZ ;  /* 0x0000000209027210 */ /* 0x000fc80007f5e0ff */
[----:B------:R-:W-:Y:S02]  /*02e0*/  LEA.HI.X.SX32 R3, R9, R3, 0x1, P2 ;  /* 0x0000000309037211 */ /* 0x000fe400010f0eff */
[----:B------:R-:W5:Y:S01]  /*02f0*/  LDC.64 R8, c[0x0][0x210] ;  /* 0x00008400ff087b82 */ /* 0x000f620000000a00 */
[----:B0-----:R-:W-:Y:S01]  /*0300*/  SHF.R.S32.HI R51, RZ, 0x1f, R0 ;  /* 0x0000001fff337819 */ /* 0x001fe20000011400 */
[----:B-1----:R-:W-:Y:S01]  /*0310*/  IMAD.WIDE.U32 R2, R0, R14, R2 ;  /* 0x0000000e00027225 */ /* 0x002fe200078e0002 */
[----:B--2---:R-:W-:-:S03]  /*0320*/  ISETP.NE.AND P0, PT, R12, RZ, PT ;  /* 0x000000ff0c00720c */ /* 0x004fc60003f05270 */
[----:B------:R-:W-:-:S04]  /*0330*/  IMAD R4, R51, R14, RZ ;  /* 0x0000000e33047224 */ /* 0x000fc800078e02ff */
[----:B------:R-:W-:Y:S02]  /*0340*/  IMAD R5, R0, R15, R4 ;  /* 0x0000000f00057224 */ /* 0x000fe400078e0204 */
[-C--:B---3--:R-:W-:Y:S02]  /*0350*/  IMAD R4, R53, R16.reuse, RZ ;  /* 0x0000001035047224 */ /* 0x088fe400078e02ff */
[----:B------:R-:W-:Y:S02]  /*0360*/  IMAD.IADD R3, R3, 0x1, R5 ;  /* 0x0000000103037824 */ /* 0x000fe400078e0205 */
[C---:B------:R-:W-:Y:S02]  /*0370*/  IMAD R5, R50.reuse, R17, R4 ;  /* 0x0000001132057224 */ /* 0x040fe400078e0204 */
[----:B------:R-:W-:-:S05]  /*0380*/  IMAD.WIDE.U32 R2, R50, R16, R2 ;  /* 0x0000001032027225 */ /* 0x000fca00078e0002 */
[----:B------:R-:W-:Y:S02]  /*0390*/  IADD3 R3, R3, R5, RZ ;  /* 0x0000000503037210 */ /* 0x000fe40007ffe0ff */
[----:B-----5:R-:W-:-:S04]  /*03a0*/  LEA R8, P2, R2, R8, 0x2 ;  /* 0x0000000802087211 */ /* 0x020fc800078410ff */
[----:B------:R-:W-:Y:S01]  /*03b0*/  LEA.HI.X R3, R2, R9, R3, 0x2, P2 ;  /* 0x0000000902037211 */ /* 0x000fe200010f1403 */
[----:B----4-:R-:W-:Y:S08]  /*03c0*/  @P0 BRA `(.L_x_3630) ;  /* 0x0000000000540947 */ /* 0x010ff00003800000 */
[----:B------:R-:W0:Y:S01]  /*03d0*/  S2UR UR7, SR_CgaCtaId ;  /* 0x00000000000779c3 */ /* 0x000e220000008800 */
[----:B------:R-:W-:Y:S01]  /*03e0*/  UMOV UR6, 0x400 ;  /* 0x0000040000067882 */ /* 0x000fe20000000000 */
[----:B------:R-:W-:Y:S01]  /*03f0*/  UMOV UR4, 0x1 ;  /* 0x0000000100047882 */ /* 0x000fe20000000000 */
[----:B------:R-:W-:Y:S01]  /*0400*/  IMAD.MOV.U32 R2, RZ, RZ, 0x12000 ;  /* 0x00012000ff027424 */ /* 0x000fe200078e00ff */
[----:B------:R-:W-:-:S04]  /*0410*/  UIADD3 UR4, -UR4, 0x100000, URZ ;  /* 0x0010000004047890 */ /* 0x000fc8000fffe13f */
[----:B------:R-:W-:Y:S02]  /*0420*/  USHF.L.U32 UR5, UR4, 0xb, URZ ;  /* 0x0000000b04057899 */ /* 0x000fe4000800063f */
[----:B------:R-:W-:Y:S01]  /*0430*/  USHF.L.U32 UR4, UR4, 0x1, URZ ;  /* 0x0000000104047899 */ /* 0x000fe2000800063f */
[----:B------:R-:W-:Y:S01]  /*0440*/  PLOP3.LUT P0, PT, PT, PT, PT, 0x80, 0x0 ;  /* 0x000000000000781c */ /* 0x000fe20003f0f070 */
[----:B------:R-:W-:Y:S01]  /*0450*/  UMOV UR10, 0x1200 ;  /* 0x00001200000a7882 */ /* 0x000fe20000000000 */
[----:B0-----:R-:W-:-:S04]  /*0460*/  ULEA UR6, UR7, UR6, 0x18 ;  /* 0x0000000607067291 */ /* 0x001fc8000f8ec03f */
[----:B------:R-:W-:Y:S01]  /*0470*/  UIADD3 UR7, UR6, 0x1b000, URZ ;  /* 0x0001b00006077890 */ /* 0x000fe2000fffe03f */
[----:B------:R-:W0:Y:S07]  /*0480*/  FENCE.VIEW.ASYNC.S ;  /* 0x00000000000073c6 */ /* 0x000e2e0000000000 */
[----:B0-----:R0:W1:Y:S02]  /*0490*/  SYNCS.EXCH.64 URZ, [UR6+0x1b000], UR4 ;  /* 0x01b00004063f75b2 */ /* 0x0010640008000100 */
[----:B0-----:R-:W-:-:S02]  /*04a0*/  R2UR UR4, R8 ;  /* 0x00000000080472ca */ /* 0x001fc400000e0000 */
[----:B------:R-:W-:Y:S01]  /*04b0*/  R2UR UR5, R3 ;  /* 0x00000000030572ca */ /* 0x000fe200000e0000 */
[----:B-1----:R0:W-:-:S14]  /*04c0*/  SYNCS.ARRIVE.TRANS64 RZ, [UR6+0x1b000], R2 ;  /* 0x01b00002ffff79a7 */ /* 0x0021dc0008000006 */
.L_x_3631:
[----:B------:R-:W-:Y:S01]  /*04d0*/  @P0 ELECT P2, URZ, PT ;  /* 0x00000000003f082f */ /* 0x000fe20003840000 */
[----:B------:R1:W-:-:S12]  /*04e0*/  UBLKCP.S.G [UR6], [UR4], UR10 ;  /* 0x00000006040073ba */ /* 0x0003d8000800020a */
[----:B------:R-:W-:Y:S02]  /*04f0*/  @P2 PLOP3.LUT P0, PT, P2, PT, PT, 0x8, 0x0 ;  /* 0x000000000000281c */ /* 0x000fe4000170e170 */
[----:B------:R-:W-:-:S11]  /*0500*/  PLOP3.LUT P2, PT, PT, PT, PT, 0x8, 0x0 ;  /* 0x000000000000781c */ /* 0x000fd60003f4e170 */
[----:B-1----:R-:W-:Y:S05]  /*0510*/  @P0 BRA.U.ANY `(.L_x_3631) ;  /* 0xfffffffd00ec0947 */ /* 0x002fea000393ffff */
.L_x_3630:
[----:B------:R-:W-:Y:S05]  /*0520*/  BSYNC B0 ;  /* 0x0000000000007941 */ /* 0x000fea0003800000 */
.L_x_3629:
[----:B------:R-:W-:Y:S01]  /*0530*/  BAR.SYNC.DEFER_BLOCKING 0x0 ;  /* 0x0000000000007b1d */ /* 0x000fe20000010000 */
[----:B0-----:R-:W-:Y:S02]  /*0540*/  MOV R2, 0x400 ;  /* 0x0000040000027802 */ /* 0x001fe40000000f00 */
[----:B------:R-:W-:Y:S02]  /*0550*/  CS2R R68, SRZ ;  /* 0x0000000000447805 */ /* 0x000fe4000001ff00 */
[----:B------:R-:W-:Y:S01]  /*0560*/  SHF.L.U32 R3, RZ, 0x1f, RZ ;  /* 0x0000001fff037819 */ /* 0x000fe200000006ff */
[--C-:B------:R-:W-:Y:S01]  /*0570*/  @P1 IMAD.MOV.U32 R68, RZ, RZ, R7.reuse ;  /* 0x000000ffff441224 */ /* 0x100fe200078e0007 */
[----:B------:R-:W-:Y:S02]  /*0580*/  LEA R2, R13, R2, 0x18 ;  /* 0x000000020d027211 */ /* 0x000fe400078ec0ff */
[----:B------:R-:W-:-:S07]  /*0590*/  @P1 SHF.R.S32.HI R69, RZ, 0x1f, R7 ;  /* 0x0000001fff451819 */ /* 0x000fce0000011407 */
.L_x_3632:
[----:B0-----:R0:W1:Y:S02]  /*05a0*/  SYNCS.PHASECHK.TRANS64.TRYWAIT P0, [R2+URZ+0x1b000], R3 ;  /* 0x01b00003020075a7 */ /* 0x001064000800017f */
[----:B-1----:R-:W-:Y:S05]  /*05b0*/  @!P0 NANOSLEEP.SYNCS 0x989680 ;  /* 0x009896800000895d */ /* 0x002fea0003900000 */
[----:B------:R-:W1:Y:S02]  /*05c0*/  @!P0 SYNCS.PHASECHK.TRANS64 P0, [R2+URZ+0x1b000], R3 ;  /* 0x01b00003020085a7 */ /* 0x000e64000800007f */
[----:B-1----:R-:W-:Y:S05]  /*05d0*/  @!P0 BRA `(.L_x_3632) ;  /* 0xfffffffc00f08947 */ /* 0x002fea000383ffff */
[----:B------:R-:W-:Y:S01]  /*05e0*/  SHF.R.S32.HI R5, RZ, 0x1f, R12 ;  /* 0x0000001fff057819 */ /* 0x000fe2000001140c */
[----:B------:R-:W-:Y:S01]  /*05f0*/  IMAD.HI R6, R12, 0x2aaaaaab, RZ ;  /* 0x2aaaaaab0c067827 */ /* 0x000fe200078e02ff */
[----:B------:R-:W-:Y:S01]  /*0600*/  ULDC UR4, c[0x0][0x268] ;  /* 0x00009a0000047ab9 */ /* 0x000fe20000000800 */
[----:B------:R-:W-:Y:S01]  /*0610*/  ULDC.64 UR6, c[0x0][0x258] ;  /* 0x0000960000067ab9 */ /* 0x000fe20000000a00 */
[----:B0-----:R-:W-:Y:S01]  /*0620*/  LEA.HI R3, R5, R12, RZ, 0x7 ;  /* 0x0000000c05037211 */ /* 0x001fe200078f38ff */
[----:B------:R-:W-:Y:S01]  /*0630*/  IMAD R55, R48, -0x60, R55 ;  /* 0xffffffa030377824 */ /* 0x000fe200078e0237 */
[----:B------:R-:W-:Y:S01]  /*0640*/  SHF.R.U32.HI R9, RZ, 0x1f, R6 ;  /* 0x0000001fff097819 */ /* 0x000fe20000011606 */
[----:B------:R-:W-:Y:S01]  /*0650*/  IMAD R51, R51, UR6, RZ ;  /* 0x0000000633337c24 */ /* 0x000fe2000f8e02ff */
[----:B------:R-:W-:Y:S01]  /*0660*/  LOP3.LUT R7, R3, 0x3fffff80, RZ, 0xc0, !PT ;  /* 0x3fffff8003077812 */ /* 0x000fe200078ec0ff */
[----:B------:R-:W-:Y:S01]  /*0670*/  BSSY B0, `(.L_x_3633) ;  /* 0x00000b7000007945 */ /* 0x000fe20003800000 */
[----:B------:R-:W-:Y:S01]  /*0680*/  SHF.R.S32.HI R4, RZ, 0x7, R3 ;  /* 0x00000007ff047819 */ /* 0x000fe20000011403 */
[----:B------:R-:W-:Y:S01]  /*0690*/  IMAD R51, R0, UR7, R51 ;  /* 0x0000000700337c24 */ /* 0x000fe2000f8e0233 */
[-C--:B------:R-:W-:Y:S01]  /*06a0*/  LEA.HI R14, R6, R9.reuse, RZ, 0x1d ;  /* 0x00000009060e7211 */ /* 0x080fe200078fe8ff */
[----:B------:R-:W-:Y:S01]  /*06b0*/  IMAD.IADD R7, R12, 0x1, -R7 ;  /* 0x000000010c077824 */ /* 0x000fe200078e0a07 */
[----:B------:R-:W-:-:S02]  /*06c0*/  LEA.HI.SX32 R3, R6, R9, 0x1e ;  /* 0x0000000906037211 */ /* 0x000fc400078ff2ff */
[----:B------:R-:W-:Y:S01]  /*06d0*/  LEA.HI R15, R6, R9, RZ, 0x1b ;  /* 0x00000009060f7211 */ /* 0x000fe200078fd8ff */
[----:B------:R-:W-:Y:S01]  /*06e0*/  IMAD R7, R4, 0x600, R7 ;  /* 0x0000060004077824 */ /* 0x000fe200078e0207 */
[-C--:B------:R-:W-:Y:S01]  /*06f0*/  LEA.HI R4, R5, R12.reuse, RZ, 0x3 ;  /* 0x0000000c05047211 */ /* 0x080fe200078f18ff */
[----:B------:R-:W-:Y:S01]  /*0700*/  IMAD R66, R3, -0x18, R12 ;  /* 0xffffffe803427824 */ /* 0x000fe200078e020c */
[-C--:B------:R-:W-:Y:S01]  /*0710*/  LEA.HI R8, R5, R12.reuse, RZ, 0x4 ;  /* 0x0000000c05087211 */ /* 0x080fe200078f20ff */
[----:B------:R-:W-:Y:S01]  /*0720*/  IMAD.SHL.U32 R24, R14, 0x40, RZ ;  /* 0x000000400e187824 */ /* 0x000fe200078e00ff */
[----:B------:R-:W-:Y:S02]  /*0730*/  SHF.L.U32 R7, R7, 0x2, RZ ;  /* 0x0000000207077819 */ /* 0x000fe400000006ff */
[CC--:B------:R-:W-:Y:S02]  /*0740*/  LEA.HI R10, R5.reuse, R12.reuse, RZ, 0x6 ;  /* 0x0000000c050a7211 */ /* 0x0c0fe400078f30ff */
[----:B------:R-:W-:Y:S01]  /*0750*/  LEA.HI R6, R5, R12, RZ, 0x5 ;  /* 0x0000000c05067211 */ /* 0x000fe200078f28ff */
[----:B------:R-:W-:Y:S01]  /*0760*/  IMAD R64, R7, 0x4, R2 ;  /* 0x0000000407407824 */ /* 0x000fe200078e0202 */
[----:B------:R-:W-:-:S02]  /*0770*/  LOP3.LUT R5, R4, 0xfffffff8, RZ, 0xc0, !PT ;  /* 0xfffffff804057812 */ /* 0x000fc400078ec0ff */
[----:B------:R-:W-:Y:S02]  /*0780*/  SHF.R.S32.HI R9, RZ, 0x4, R8 ;  /* 0x00000004ff097819 */ /* 0x000fe40000011408 */
[----:B------:R-:W0:Y:S01]  /*0790*/  LDS.128 R44, [R64] ;  /* 0x00000000402c7984 */ /* 0x000e220000000c00 */
[----:B------:R-:W-:Y:S01]  /*07a0*/  IMAD.IADD R22, R12, 0x1, -R5 ;  /* 0x000000010c167824 */ /* 0x000fe200078e0a05 */
[----:B------:R-:W-:Y:S02]  /*07b0*/  LEA.HI R5, R3, R3, RZ, 0x1 ;  /* 0x0000000303057211 */ /* 0x000fe400078f08ff */
[----:B------:R-:W-:Y:S01]  /*07c0*/  LEA.HI R8, R8, R9, RZ, 0x1 ;  /* 0x0000000908087211 */ /* 0x000fe200078f08ff */
[----:B------:R-:W1:Y:S01]  /*07d0*/  LDS.128 R40, [R64+0x2800] ;  /* 0x0028000040287984 */ /* 0x000e620000000c00 */
[----:B------:R-:W-:Y:S02]  /*07e0*/  LEA.HI R23, R22, R22, RZ, 0x1 ;  /* 0x0000001616177211 */ /* 0x000fe400078f08ff */
[----:B------:R-:W-:Y:S01]  /*07f0*/  LOP3.LUT R16, R5, 0x7fffffe, RZ, 0xc0, !PT ;  /* 0x07fffffe05107812 */ /* 0x000fe200078ec0ff */
[----:B------:R-:W2:Y:S01]  /*0800*/  LDS.128 R36, [R64+0x3000] ;  /* 0x0030000040247984 */ /* 0x000ea20000000c00 */
[----:B------:R-:W-:-:S02]  /*0810*/  SHF.R.S32.HI R27, RZ, 0x1f, R66 ;  /* 0x0000001fff1b7819 */ /* 0x000fc40000011442 */
[C---:B------:R-:W-:Y:S01]  /*0820*/  LOP3.LUT R13, R23.reuse, 0x3fffffe, RZ, 0xc0, !PT ;  /* 0x03fffffe170d7812 */ /* 0x040fe200078ec0ff */
[----:B------:R-:W-:Y:S01]  /*0830*/  IMAD.SHL.U32 R23, R23, 0x20, RZ ;  /* 0x0000002017177824 */ /* 0x000fe200078e00ff */
[----:B------:R-:W-:Y:S01]  /*0840*/  LOP3.LUT R8, R8, 0xfffffe, RZ, 0xc0, !PT ;  /* 0x00fffffe08087812 */ /* 0x000fe200078ec0ff */
[----:B------:R-:W-:Y:S01]  /*0850*/  IMAD.IADD R12, R3, 0x1, -R16 ;  /* 0x00000001030c7824 */ /* 0x000fe200078e0a10 */
[----:B------:R-:W-:Y:S01]  /*0860*/  LEA.HI R27, R27, R66, RZ, 0x2 ;  /* 0x000000421b1b7211 */ /* 0x000fe200078f10ff */
[----:B------:R-:W3:Y:S01]  /*0870*/  LDS.128 R16, [R64+0x1800] ;  /* 0x0018000040107984 */ /* 0x000ee20000000c00 */
[----:B------:R-:W-:Y:S01]  /*0880*/  LOP3.LUT R25, R24, 0xc0, RZ, 0xc0, !PT ;  /* 0x000000c018197812 */ /* 0x000fe200078ec0ff */
[----:B------:R-:W-:Y:S01]  /*0890*/  IMAD.IADD R21, R9, 0x1, -R8 ;  /* 0x0000000109157824 */ /* 0x000fe200078e0a08 */
[----:B------:R-:W-:Y:S01]  /*08a0*/  SHF.L.U32 R66, R66, 0x3, RZ ;  /* 0x0000000342427819 */ /* 0x000fe200000006ff */
[----:B------:R-:W-:Y:S01]  /*08b0*/  IMAD R28, R15, 0x8, R12 ;  /* 0x000000080f1c7824 */ /* 0x000fe200078e020c */
[----:B------:R-:W-:Y:S01]  /*08c0*/  LOP3.LUT R20, R4, 0x8, RZ, 0xc0, !PT ;  /* 0x0000000804147812 */ /* 0x000fe200078ec0ff */
[----:B------:R-:W4:Y:S01]  /*08d0*/  LDS.128 R32, [R64+0x3800] ;  /* 0x0038000040207984 */ /* 0x000f220000000c00 */
[----:B------:R-:W-:-:S02]  /*08e0*/  SHF.R.S32.HI R4, RZ, 0x6, R10 ;  /* 0x00000006ff047819 */ /* 0x000fc4000001140a */
[----:B------:R-:W-:Y:S01]  /*08f0*/  SHF.R.U32.HI R7, RZ, 0x1, R6 ;  /* 0x00000001ff077819 */ /* 0x000fe20000011606 */
[----:B------:R-:W5:Y:S01]  /*0900*/  LDS.128 R8, [R64+0x800] ;  /* 0x0008000040087984 */ /* 0x000f620000000c00 */
[----:B------:R-:W-:Y:S01]  /*0910*/  LOP3.LUT R23, R23, 0xc0, RZ, 0xc0, !PT ;  /* 0x000000c017177812 */ /* 0x000fe200078ec0ff */
[----:B------:R-:W-:Y:S01]  /*0920*/  IMAD R21, R4, 0xc, R21 ;  /* 0x0000000c04157824 */ /* 0x000fe200078e0215 */
[----:B------:R-:W-:Y:S02]  /*0930*/  IADD3 R22, R22, -R13, RZ ;  /* 0x8000000d16167210 */ /* 0x000fe40007ffe0ff */
[----:B------:R-:W-:Y:S01]  /*0940*/  LOP3.LUT R26, R25, 0x18, R66, 0xf8, !PT ;  /* 0x00000018191a7812 */ /* 0x000fe200078ef842 */
[----:B------:R-:W5:Y:S01]  /*0950*/  LDS.128 R12, [R64+0x2000] ;  /* 0x00200000400c7984 */ /* 0x000f620000000c00 */
[----:B------:R-:W-:Y:S01]  /*0960*/  SHF.R.S32.HI R27, RZ, 0x2, R27 ;  /* 0x00000002ff1b7819 */ /* 0x000fe2000001141b */
[----:B------:R-:W-:Y:S01]  /*0970*/  IMAD R21, R21, 0x8, R22 ;  /* 0x0000000815157824 */ /* 0x000fe200078e0216 */
[----:B------:R-:W-:-:S02]  /*0980*/  SHF.R.U32.HI R25, RZ, 0x3, R25 ;  /* 0x00000003ff197819 */ /* 0x000fc40000011619 */
[----:B------:R-:W-:Y:S01]  /*0990*/  LOP3.LUT R20, R20, 0x10, R7, 0xf8, !PT ;  /* 0x0000001014147812 */ /* 0x000fe200078ef807 */
[----:B------:R-:W-:Y:S01]  /*09a0*/  IMAD R52, R27, 0x60, R28 ;  /* 0x000000601b347824 */ /* 0x000fe200078e021c */
[--C-:B------:R-:W-:Y:S01]  /*09b0*/  SHF.R.U32.HI R24, RZ, 0x3, R23.reuse ;  /* 0x00000003ff187819 */ /* 0x100fe20000011617 */
[----:B------:R-:W5:Y:S01]  /*09c0*/  LDS.128 R4, [R64+0x1000] ;  /* 0x0010000040047984 */ /* 0x000f620000000c00 */
[----:B------:R-:W-:Y:S01]  /*09d0*/  LOP3.LUT R25, R26, R25, RZ, 0x3c, !PT ;  /* 0x000000191a197212 */ /* 0x000fe200078e3cff */
[----:B0-----:R-:W-:Y:S01]  /*09e0*/  FMUL.FTZ R59, R45, UR4 ;  /* 0x000000042d3b7c20 */ /* 0x001fe20008410000 */
[----:B------:R-:W-:Y:S01]  /*09f0*/  LOP3.LUT R20, R24, R20, R23, 0x1e, !PT ;  /* 0x0000001418147212 */ /* 0x000fe200078e1e17 */
[----:B------:R-:W0:Y:S01]  /*0a00*/  LDS.128 R28, [R64+0x4000] ;  /* 0x00400000401c7984 */ /* 0x000e220000000c00 */
[----:B------:R-:W-:Y:S01]  /*0a10*/  FMUL.FTZ R54, R46, UR4 ;  /* 0x000000042e367c20 */ /* 0x000fe20008410000 */
[----:B------:R-:W-:Y:S01]  /*0a20*/  IMAD.U32 R49, R52, 0x20, R25 ;  /* 0x0000002034317824 */ /* 0x000fe200078e0019 */
[----:B------:R-:W-:Y:S01]  /*0a30*/  LEA R57, R21, R20, 0x5 ;  /* 0x0000001415397211 */ /* 0x000fe200078e28ff */
[----:B------:R-:W0:Y:S01]  /*0a40*/  LDS.128 R24, [R64+0x4800] ;  /* 0x0048000040187984 */ /* 0x000e220000000c00 */
[----:B------:R-:W-:Y:S01]  /*0a50*/  FMUL.FTZ R52, R44, UR4 ;  /* 0x000000042c347c20 */ /* 0x000fe20008410000 */
[----:B------:R-:W-:Y:S01]  /*0a60*/  FMUL.FTZ R61, R47, UR4 ;  /* 0x000000042f3d7c20 */ /* 0x000fe20008410000 */
[----:B-1----:R-:W-:Y:S01]  /*0a70*/  FMUL.FTZ R41, R41, UR4 ;  /* 0x0000000429297c20 */ /* 0x002fe20008410000 */
[----:B------:R-:W1:Y:S01]  /*0a80*/  LDS.128 R20, [R64+0x5000] ;  /* 0x0050000040147984 */ /* 0x000e620000000c00 */
[----:B--2---:R-:W-:Y:S01]  /*0a90*/  FMUL.FTZ R36, R36, UR4 ;  /* 0x0000000424247c20 */ /* 0x004fe20008410000 */
[----:B------:R-:W-:Y:S01]  /*0aa0*/  IMAD R57, R57, 0x2, R2 ;  /* 0x0000000239397824 */ /* 0x000fe200078e0202 */
[----:B------:R-:W-:Y:S01]  /*0ab0*/  SHF.R.S32.HI R67, RZ, 0x1f, R66 ;  /* 0x0000001fff437819 */ /* 0x000fe20000011442 */
[----:B------:R2:W1:Y:S01]  /*0ac0*/  LDS.128 R44, [R64+0x5800] ;  /* 0x00580000402c7984 */ /* 0x0004620000000c00 */
[----:B---3--:R-:W-:Y:S01]  /*0ad0*/  FMUL.FTZ R63, R17, UR4 ;  /* 0x00000004113f7c20 */ /* 0x008fe20008410000 */
[----:B------:R-:W-:Y:S01]  /*0ae0*/  FMUL.FTZ R17, R18, UR4 ;  /* 0x0000000412117c20 */ /* 0x000fe20008410000 */
[----:B------:R-:W-:Y:S01]  /*0af0*/  FMUL.FTZ R18, R19, UR4 ;  /* 0x0000000413127c20 */ /* 0x000fe20008410000 */
[----:B------:R-:W-:Y:S01]  /*0b00*/  FMUL.FTZ R16, R16, UR4 ;  /* 0x0000000410107c20 */ /* 0x000fe20008410000 */
[----:B----4-:R-:W-:Y:S01]  /*0b10*/  FMUL.FTZ R32, R32, UR4 ;  /* 0x0000000420207c20 */ /* 0x010fe20008410000 */
[----:B-----5:R-:W-:Y:S01]  /*0b20*/  FMUL.FTZ R56, R9, UR4 ;  /* 0x0000000409387c20 */ /* 0x020fe20008410000 */
[----:B------:R-:W-:Y:S01]  /*0b30*/  FMUL.FTZ R8, R8, UR4 ;  /* 0x0000000408087c20 */ /* 0x000fe20008410000 */
[----:B------:R-:W-:Y:S01]  /*0b40*/  FMUL.FTZ R9, R10, UR4 ;  /* 0x000000040a097c20 */ /* 0x000fe20008410000 */
[----:B------:R-:W-:Y:S01]  /*0b50*/  FMUL.FTZ R58, R11, UR4 ;  /* 0x000000040b3a7c20 */ /* 0x000fe20008410000 */
[----:B--2---:R-:W-:Y:S01]  /*0b60*/  FMUL.FTZ R64, R15, UR4 ;  /* 0x000000040f407c20 */ /* 0x004fe20008410000 */
        /* <DEDUP_REMOVED lines=15> */
[----:B0-----:R-:W-:Y:S01]  /*0c60*/  FMUL.FTZ R35, R29, UR4 ;  /* 0x000000041d237c20 */ /* 0x001fe20008410000 */
[----:B------:R-:W-:Y:S01]  /*0c70*/  FMUL.FTZ R40, R31, UR4 ;  /* 0x000000041f287c20 */ /* 0x000fe20008410000 */
[----:B------:R-:W-:Y:S01]  /*0c80*/  FMUL.FTZ R29, R30, UR4 ;  /* 0x000000041e1d7c20 */ /* 0x000fe20008410000 */
[----:B------:R-:W-:Y:S01]  /*0c90*/  FMUL.FTZ R31, R26, UR4 ;  /* 0x000000041a1f7c20 */ /* 0x000fe20008410000 */
[----:B------:R-:W-:Y:S01]  /*0ca0*/  FMUL.FTZ R12, R12, UR4 ;  /* 0x000000040c0c7c20 */ /* 0x000fe20008410000 */
[----:B------:R-:W-:Y:S01]  /*0cb0*/  FMUL.FTZ R30, R24, UR4 ;  /* 0x00000004181e7c20 */ /* 0x000fe20008410000 */
[----:B------:R-:W-:Y:S01]  /*0cc0*/  FMUL.FTZ R26, R27, UR4 ;  /* 0x000000041b1a7c20 */ /* 0x000fe20008410000 */
[----:B-1----:R-:W-:Y:S01]  /*0cd0*/  FMUL.FTZ R27, R21, UR4 ;  /* 0x00000004151b7c20 */ /* 0x002fe20008410000 */
[----:B------:R-:W-:Y:S01]  /*0ce0*/  FMUL.FTZ R24, R23, UR4 ;  /* 0x0000000417187c20 */ /* 0x000fe20008410000 */
[----:B------:R-:W-:Y:S01]  /*0cf0*/  FMUL.FTZ R28, R28, UR4 ;  /* 0x000000041c1c7c20 */ /* 0x000fe20008410000 */
[----:B------:R-:W-:Y:S01]  /*0d00*/  FMUL.FTZ R25, R25, UR4 ;  /* 0x0000000419197c20 */ /* 0x000fe20008410000 */
[----:B------:R-:W-:Y:S01]  /*0d10*/  FMUL.FTZ R21, R22, UR4 ;  /* 0x0000000416157c20 */ /* 0x000fe20008410000 */
[----:B------:R-:W-:Y:S01]  /*0d20*/  F2FP.F16.F32.PACK_AB R6, R56, R8 ;  /* 0x000000083806723e */ /* 0x000fe200000000ff */
[----:B------:R-:W-:Y:S01]  /*0d30*/  FMUL.FTZ R23, R46, UR4 ;  /* 0x000000042e177c20 */ /* 0x000fe20008410000 */
[----:B------:R-:W-:Y:S01]  /*0d40*/  F2FP.F16.F32.PACK_AB R7, R58, R9 ;  /* 0x000000093a07723e */ /* 0x000fe200000000ff */
[----:B------:R-:W-:Y:S01]  /*0d50*/  FMUL.FTZ R20, R20, UR4 ;  /* 0x0000000414147c20 */ /* 0x000fe20008410000 */
[----:B------:R-:W-:Y:S01]  /*0d60*/  FMUL.FTZ R22, R44, UR4 ;  /* 0x000000042c167c20 */ /* 0x000fe20008410000 */
[----:B------:R-:W-:Y:S01]  /*0d70*/  FMUL.FTZ R45, R45, UR4 ;  /* 0x000000042d2d7c20 */ /* 0x000fe20008410000 */
[----:B------:R-:W-:Y:S01]  /*0d80*/  F2FP.F16.F32.PACK_AB R4, R59, R52 ;  /* 0x000000343b04723e */ /* 0x000fe200000000ff */
[----:B------:R-:W-:Y:S01]  /*0d90*/  FMUL.FTZ R46, R47, UR4 ;  /* 0x000000042f2e7c20 */ /* 0x000fe20008410000 */
[----:B------:R-:W-:Y:S01]  /*0da0*/  F2FP.F16.F32.PACK_AB R5, R61, R54 ;  /* 0x000000363d05723e */ /* 0x000fe200000000ff */
[----:B------:R-:W-:Y:S01]  /*0db0*/  ULDC UR4, c[0x0][0x244] ;  /* 0x0000910000047ab9 */ /* 0x000fe20000000800 */
[----:B------:R-:W-:-:S02]  /*0dc0*/  F2FP.F16.F32.PACK_AB R8, R60, R10 ;  /* 0x0000000a3c08723e */ /* 0x000fc400000000ff */
[----:B------:R-:W-:Y:S01]  /*0dd0*/  F2FP.F16.F32.PACK_AB R9, R62, R11 ;  /* 0x0000000b3e09723e */ /* 0x000fe200000000ff */
[----:B------:R-:W-:Y:S01]  /*0de0*/  STSM.16.MT88.4 [R57+0x12000], R4 ;  /* 0x0120000439007844 */ /* 0x000fe20000004200 */
        /* <DEDUP_REMOVED lines=8> */
[----:B------:R-:W-:Y:S02]  /*0e70*/  F2FP.F16.F32.PACK_AB R38, R39, R32 ;  /* 0x000000202726723e */ /* 0x000fe400000000ff */
[----:B------:R-:W-:Y:S01]  /*0e80*/  F2FP.F16.F32.PACK_AB R36, R43, R36 ;  /* 0x000000242b24723e */ /* 0x000fe200000000ff */
[----:B------:R1:W-:Y:S01]  /*0e90*/  STSM.16.MT88.4 [R57+0x12800], R12 ;  /* 0x0128000c39007844 */ /* 0x0003e20000004200 */
[----:B------:R-:W-:Y:S02]  /*0ea0*/  F2FP.F16.F32.PACK_AB R39, R34, R33 ;  /* 0x000000212227723e */ /* 0x000fe400000000ff */
[----:B------:R-:W-:-:S02]  /*0eb0*/  F2FP.F16.F32.PACK_AB R28, R35, R28 ;  /* 0x0000001c231c723e */ /* 0x000fc400000000ff */
[----:B------:R-:W-:Y:S01]  /*0ec0*/  F2FP.F16.F32.PACK_AB R29, R40, R29 ;  /* 0x0000001d281d723e */ /* 0x000fe200000000ff */
[----:B------:R2:W-:Y:S01]  /*0ed0*/  STSM.16.MT88.4 [R57+0x12c00], R36 ;  /* 0x012c002439007844 */ /* 0x0005e20000004200 */
[----:B------:R-:W-:Y:S01]  /*0ee0*/  F2FP.F16.F32.PACK_AB R30, R25, R30 ;  /* 0x0000001e191e723e */ /* 0x000fe200000000ff */
[----:B0-----:R-:W-:Y:S01]  /*0ef0*/  IMAD R8, R49, 0x2, R2 ;  /* 0x0000000231087824 */ /* 0x001fe200078e0202 */
[----:B------:R-:W-:Y:S01]  /*0f00*/  F2FP.F16.F32.PACK_AB R31, R26, R31 ;  /* 0x0000001f1a1f723e */ /* 0x000fe200000000ff */
[----:B------:R-:W-:Y:S01]  /*0f10*/  VIADD R9, R3, 0x10 ;  /* 0x0000001003097836 */ /* 0x000fe20000000000 */
[----:B------:R-:W-:Y:S02]  /*0f20*/  F2FP.F16.F32.PACK_AB R20, R27, R20 ;  /* 0x000000141b14723e */ /* 0x000fe400000000ff */
[----:B------:R-:W-:Y:S01]  /*0f30*/  F2FP.F16.F32.PACK_AB R21, R24, R21 ;  /* 0x000000151815723e */ /* 0x000fe200000000ff */
[----:B------:R2:W-:Y:S01]  /*0f40*/  STSM.16.MT88.4 [R57+0x13000], R28 ;  /* 0x0130001c39007844 */ /* 0x0005e20000004200 */
[----:B------:R-:W-:-:S02]  /*0f50*/  F2FP.F16.F32.PACK_AB R22, R45, R22 ;  /* 0x000000162d16723e */ /* 0x000fc400000000ff */
[----:B------:R-:W-:Y:S02]  /*0f60*/  F2FP.F16.F32.PACK_AB R23, R46, R23 ;  /* 0x000000172e17723e */ /* 0x000fe400000000ff */
[----:B-1----:R-:W-:Y:S02]  /*0f70*/  VIMNMX R14, R55, 0x60, PT ;  /* 0x00000060370e7848 */ /* 0x002fe40003fe0100 */
[----:B------:R-:W-:Y:S01]  /*0f80*/  ISETP.GE.AND P0, PT, R66, UR4, PT ;  /* 0x0000000442007c0c */ /* 0x000fe2000bf06270 */
[----:B------:R2:W-:Y:S01]  /*0f90*/  STSM.16.MT88.4 [R57+0x13400], R20 ;  /* 0x0134001439007844 */ /* 0x0005e20000004200 */
[----:B------:R-:W-:Y:S01]  /*0fa0*/  IMAD.WIDE.U32 R66, R0, UR6, R66 ;  /* 0x0000000600427c25 */ /* 0x000fe2000f8e0042 */
[----:B------:R-:W-:Y:S01]  /*0fb0*/  BAR.SYNC.DEFER_BLOCKING 0x0 ;  /* 0x0000000000007b1d */ /* 0x000fe20000010000 */
[C---:B------:R-:W-:Y:S02]  /*0fc0*/  ISETP.GE.OR P5, PT, R3.reuse, R14, P0 ;  /* 0x0000000e0300720c */ /* 0x040fe400007a6670 */
[C---:B------:R-:W-:Y:S01]  /*0fd0*/  VIADD R0, R3.reuse, 0x30 ;  /* 0x0000003003007836 */ /* 0x040fe20000000000 */
[----:B------:R-:W-:-:S02]  /*0fe0*/  IADD3 R10, P1, R3, R68, RZ ;  /* 0x00000044030a7210 */ /* 0x000fc40007f3e0ff */
[----:B------:R-:W-:Y:S01]  /*0ff0*/  IADD3 R67, R67, R51, RZ ;  /* 0x0000003343437210 */ /* 0x000fe20007ffe0ff */
[----:B------:R-:W-:Y:S01]  /*1000*/  ULDC.64 UR4, c[0x0][0x260] ;  /* 0x0000980000047ab9 */ /* 0x000fe20000000a00 */
[-C--:B------:R-:W-:Y:S01]  /*1010*/  ISETP.GE.OR P4, PT, R9, R14.reuse, P0 ;  /* 0x0000000e0900720c */ /* 0x080fe20000786670 */
[----:B------:R-:W-:Y:S01]  /*1020*/  IMAD R53, R53, UR4, RZ ;  /* 0x0000000435357c24 */ /* 0x000fe2000f8e02ff */
[C---:B------:R-:W-:Y:S01]  /*1030*/  IADD3 R12, R3.reuse, 0x20, RZ ;  /* 0x00000020030c7810 */ /* 0x040fe20007ffe0ff */
[C---:B------:R-:W-:Y:S01]  /*1040*/  VIADD R9, R3.reuse, 0x40 ;  /* 0x0000004003097836 */ /* 0x040fe20000000000 */
[C---:B------:R-:W-:Y:S01]  /*1050*/  LEA.HI.X.SX32 R11, R3.reuse, R69, 0x1, P1 ;  /* 0x00000045030b7211 */ /* 0x040fe200008f0eff */
[----:B------:R-:W-:Y:S01]  /*1060*/  VIADD R3, R3, 0x50 ;  /* 0x0000005003037836 */ /* 0x000fe20000000000 */
[-C--:B------:R-:W-:Y:S01]  /*1070*/  ISETP.GE.OR P2, PT, R0, R14.reuse, P0 ;  /* 0x0000000e0000720c */ /* 0x080fe20000746670 */
[----:B------:R-:W-:Y:S01]  /*1080*/  IMAD R53, R50, UR5, R53 ;  /* 0x0000000532357c24 */ /* 0x000fe2000f8e0235 */
[-C--:B------:R-:W-:Y:S01]  /*1090*/  ISETP.GE.OR P3, PT, R12, R14.reuse, P0 ;  /* 0x0000000e0c00720c */ /* 0x080fe20000766670 */
[----:B------:R-:W-:Y:S01]  /*10a0*/  IMAD.WIDE.U32 R50, R50, UR4, R66 ;  /* 0x0000000432327c25 */ /* 0x000fe2000f8e0042 */
[----:B------:R-:W-:-:S02]  /*10b0*/  ISETP.GE.OR P1, PT, R9, R14, P0 ;  /* 0x0000000e0900720c */ /* 0x000fc40000726670 */
[----:B------:R-:W-:Y:S01]  /*10c0*/  ISETP.GE.OR P0, PT, R3, R14, P0 ;  /* 0x0000000e0300720c */ /* 0x000fe20000706670 */
[----:B------:R-:W-:Y:S02]  /*10d0*/  VIADD R0, R2, 0x12000 ;  /* 0x0001200002007836 */ /* 0x000fe40000000000 */
[----:B------:R-:W-:Y:S01]  /*10e0*/  IMAD.WIDE R2, R48, 0x60, R10 ;  /* 0x0000006030027825 */ /* 0x000fe200078e020a */
[----:B------:R-:W-:Y:S01]  /*10f0*/  IADD3 R11, R51, R53, RZ ;  /* 0x00000035330b7210 */ /* 0x000fe20007ffe0ff */
[----:B------:R2:W0:Y:S02]  /*1100*/  LDS.128 R4, [R8+0x13400] ;  /* 0x0134000008047984 */ /* 0x0004240000000c00 */
[----:B------:R-:W-:Y:S01]  /*1110*/  IMAD R0, R49, 0x2, R0 ;  /* 0x0000000231007824 */ /* 0x000fe200078e0200 */
[----:B------:R-:W-:Y:S06]  /*1120*/  @P5 BRA `(.L_x_3634) ;  /* 0x00000000002c5947 */ /* 0x000fec0003800000 */
[----:B------:R-:W1:Y:S01]  /*1130*/  LDS.128 R12, [R0] ;  /* 0x00000000000c7984 */ /* 0x000e620000000c00 */
        /* <DEDUP_REMOVED lines=10> */
.L_x_3634:
[----:B------:R-:W-:Y:S05]  /*11e0*/  BSYNC B0 ;  /* 0x0000000000007941 */ /* 0x000fea0003800000 */
.L_x_3633:
[----:B-1----:R1:W3:Y:S01]  /*11f0*/  LDS.128 R12, [R8+0x12400] ;  /* 0x01240000080c7984 */ /* 0x0022e20000000c00 */
[----:B------:R-:W-:Y:S04]  /*1200*/  BSSY B0, `(.L_x_3635) ;  /* 0x000000f000007945 */ /* 0x000fe80003800000 */
[----:B------:R-:W-:Y:S05]  /*1210*/  @P4 BRA `(.L_x_3636) ;  /* 0x0000000000344947 */ /* 0x000fea0003800000 */
[----:B------:R-:W-:Y:S01]  /*1220*/  IADD3 R9, P4, R2, 0x10, RZ ;  /* 0x0000001002097810 */ /* 0x000fe20007f9e0ff */
[----:B------:R-:W-:Y:S01]  /*1230*/  ULDC.64 UR4, c[0x0][0x250] ;  /* 0x0000940000047ab9 */ /* 0x000fe20000000a00 */
[----:B------:R-:W-:Y:S02]  /*1240*/  IMAD.MOV.U32 R16, RZ, RZ, R50 ;  /* 0x000000ffff107224 */ /* 0x000fe400078e0032 */
[----:B------:R-:W-:Y:S01]  /*1250*/  IADD3.X R0, RZ, R3, RZ, P4, !PT ;  /* 0x00000003ff007210 */ /* 0x000fe200027fe4ff */
[----:B------:R-:W-:-:S04]  /*1260*/  IMAD.MOV.U32 R17, RZ, RZ, R11 ;  /* 0x000000ffff117224 */ /* 0x000fc800078e000b */
[----:B------:R-:W-:Y:S02]  /*1270*/  IMAD R0, R0, UR4, RZ ;  /* 0x0000000400007c24 */ /* 0x000fe4000f8e02ff */
[----:B------:R-:W-:-:S04]  /*1280*/  IMAD.WIDE.U32 R16, R9, UR4, R16 ;  /* 0x0000000409107c25 */ /* 0x000fc8000f8e0010 */
[----:B------:R-:W-:Y:S01]  /*1290*/  IMAD R9, R9, UR5, R0 ;  /* 0x0000000509097c24 */ /* 0x000fe2000f8e0200 */
[----:B------:R-:W-:Y:S02]  /*12a0*/  ULDC.64 UR4, c[0x0][0x238] ;  /* 0x00008e0000047ab9 */ /* 0x000fe40000000a00 */
[----:B------:R-:W-:Y:S02]  /*12b0*/  LEA R18, P4, R16, UR4, 0x1 ;  /* 0x0000000410127c11 */ /* 0x000fe4000f8808ff */
[----:B------:R-:W-:-:S04]  /*12c0*/  IADD3 R9, R17, R9, RZ ;  /* 0x0000000911097210 */ /* 0x000fc80007ffe0ff */
[----:B------:R-:W-:-:S05]  /*12d0*/  LEA.HI.X R19, R16, UR5, R9, 0x1, P4 ;  /* 0x0000000510137c11 */ /* 0x000fca000a0f0c09 */
[----:B---3--:R4:W-:Y:S02]  /*12e0*/  STG.E.128 desc[UR8][R18.64], R12 ;  /* 0x0000000c12007986 */ /* 0x0089e4000c101d08 */
.L_x_3636:
[----:B------:R-:W-:Y:S05]  /*12f0*/  BSYNC B0 ;  /* 0x0000000000007941 */ /* 0x000fea0003800000 */
.L_x_3635:
[----:B---34-:R3:W4:Y:S01]  /*1300*/  LDS.128 R12, [R8+0x12800] ;  /* 0x01280000080c7984 */ /* 0x0187220000000c00 */
[----:B------:R-:W-:Y:S04]  /*1310*/  BSSY B0, `(.L_x_3637) ;  /* 0x000000f000007945 */ /* 0x000fe80003800000 */
[----:B------:R-:W-:Y:S05]  /*1320*/  @P3 BRA `(.L_x_3638) ;  /* 0x0000000000343947 */ /* 0x000fea0003800000 */
[----:B------:R-:W-:Y:S01]  /*1330*/  IADD3 R9, P3, R2, 0x20, RZ ;  /* 0x0000002002097810 */ /* 0x000fe20007f7e0ff */
[----:B------:R-:W-:Y:S01]  /*1340*/  ULDC.64 UR4, c[0x0][0x250] ;  /* 0x0000940000047ab9 */ /* 0x000fe20000000a00 */
[----:B------:R-:W-:Y:S01]  /*1350*/  MOV R17, R11 ;  /* 0x0000000b00117202 */ /* 0x000fe20000000f00 */
        /* <DEDUP_REMOVED lines=10> */
.L_x_3638:
[----:B------:R-:W-:Y:S05]  /*1400*/  BSYNC B0 ;  /* 0x0000000000007941 */ /* 0x000fea0003800000 */
.L_x_3637:
[----:B----4-:R4:W0:Y:S01]  /*1410*/  LDS.128 R12, [R8+0x12c00] ;  /* 0x012c0000080c7984 */ /* 0x0108220000000c00 */
        /* <DEDUP_REMOVED lines=14> */
[----:B0-----:R0:W-:Y:S02]  /*1500*/  STG.E.128 desc[UR8][R18.64], R12 ;  /* 0x0000000c12007986 */ /* 0x0011e4000c101d08 */
.L_x_3640:
[----:B------:R-:W-:Y:S05]  /*1510*/  BSYNC B0 ;  /* 0x0000000000007941 */ /* 0x000fea0003800000 */
.L_x_3639:
[----:B0-----:R0:W0:Y:S01]  /*1520*/  LDS.128 R12, [R8+0x13000] ;  /* 0x01300000080c7984 */ /* 0x0010220000000c00 */
[----:B------:R-:W-:Y:S04]  /*1530*/  BSSY B0, `(.L_x_3641) ;  /* 0x000000f000007945 */ /* 0x000fe80003800000 */
[----:B------:R-:W-:Y:S05]  /*1540*/  @P1 BRA `(.L_x_3642) ;  /* 0x0000000000341947 */ /* 0x000fea0003800000 */
[----:B------:R-:W-:Y:S01]  /*1550*/  IADD3 R17, P1, R2, 0x40, RZ ;  /* 0x0000004002117810 */ /* 0x000fe20007f3e0ff */
[----:B------:R-:W-:Y:S01]  /*1560*/  ULDC.64 UR4, c[0x0][0x250] ;  /* 0x0000940000047ab9 */ /* 0x000fe20000000a00 */
[----:B01234-:R-:W-:Y:S02]  /*1570*/  IMAD.MOV.U32 R8, RZ, RZ, R50 ;  /* 0x000000ffff087224 */ /* 0x01ffe400078e0032 */
        /* <DEDUP_REMOVED lines=9> */
[----:B------:R0:W-:Y:S02]  /*1610*/  STG.E.128 desc[UR8][R16.64], R12 ;  /* 0x0000000c10007986 */ /* 0x0001e4000c101d08 */
.L_x_3642:
[----:B------:R-:W-:Y:S05]  /*1620*/  BSYNC B0 ;  /* 0x0000000000007941 */ /* 0x000fea0003800000 */
.L_x_3641:
[----:B------:R-:W-:Y:S05]  /*1630*/  @P0 EXIT ;  /* 0x000000000000094d */ /* 0x000fea0003800000 */
[----:B------:R-:W-:Y:S01]  /*1640*/  IADD3 R9, P0, R2, 0x50, RZ ;  /* 0x0000005002097810 */ /* 0x000fe20007f1e0ff */
[----:B------:R-:W-:-:S04]  /*1650*/  ULDC.64 UR4, c[0x0][0x250] ;  /* 0x0000940000047ab9 */ /* 0x000fc80000000a00 */
[----:B------:R-:W-:Y:S01]  /*1660*/  IMAD.X R2, RZ, RZ, R3, P0 ;  /* 0x000000ffff027224 */ /* 0x000fe200000e0603 */
[----:B------:R-:W-:-:S03]  /*1670*/  MOV R3, R11 ;  /* 0x0000000b00037202 */ /* 0x000fc60000000f00 */
[----:B------:R-:W-:Y:S02]  /*1680*/  IMAD R0, R2, UR4, RZ ;  /* 0x0000000402007c24 */ /* 0x000fe4000f8e02ff */
[----:B------:R-:W-:-:S04]  /*1690*/  IMAD.MOV.U32 R2, RZ, RZ, R50 ;  /* 0x000000ffff027224 */ /* 0x000fc800078e0032 */
[----:B------:R-:W-:-:S04]  /*16a0*/  IMAD.WIDE.U32 R2, R9, UR4, R2 ;  /* 0x0000000409027c25 */ /* 0x000fc8000f8e0002 */
[----:B------:R-:W-:Y:S01]  /*16b0*/  IMAD R9, R9, UR5, R0 ;  /* 0x0000000509097c24 */ /* 0x000fe2000f8e0200 */
[----:B------:R-:W-:Y:S02]  /*16c0*/  ULDC.64 UR4, c[0x0][0x238] ;  /* 0x00008e0000047ab9 */ /* 0x000fe40000000a00 */
[----:B01234-:R-:W-:Y:S01]  /*16d0*/  LEA R8, P0, R2, UR4, 0x1 ;  /* 0x0000000402087c11 */ /* 0x01ffe2000f8008ff */
[----:B------:R-:W-:-:S05]  /*16e0*/  IMAD.IADD R3, R3, 0x1, R9 ;  /* 0x0000000103037824 */ /* 0x000fca00078e0209 */
[----:B------:R-:W-:-:S05]  /*16f0*/  LEA.HI.X R9, R2, UR5, R3, 0x1, P0 ;  /* 0x0000000502097c11 */ /* 0x000fca00080f0c03 */
[----:B------:R-:W-:Y:S01]  /*1700*/  STG.E.128 desc[UR8][R8.64], R4 ;  /* 0x0000000408007986 */ /* 0x000fe2000c101d08 */
[----:B------:R-:W-:Y:S05]  /*1710*/  EXIT ;  /* 0x000000000000794d */ /* 0x000fea0003800000 */
.L_x_3643:
        /* <DEDUP_REMOVED lines=14> */
.L_x_3879:


//--------------------- .text._ZN7cutlass13device_kernelIN5flash32FlashAttnBwdPostprocessConvertdQIN4cute5tupleIJNS3_1CILi64EEENS5_ILi192EEEEEENS_6half_tEfNS_4arch4Sm90ELi384ENS3_8TiledMMAINS3_8MMA_AtomIJNS3_4SM904GMMA25MMA_64x64x16_F32F16F16_SSILNSF_5MajorE0ELSH_1ELNSF_7ScaleInE1ELSI_1EEEEEENS3_6LayoutINS4_IJNS5_ILi1EEENS5_ILi3EEESM_EEENS4_IJNS5_ILi0EEESM_SP_EEEEENS4_IJNS3_10UnderscoreESS_SS_EEEEELb0EEEEEvNT_6ParamsE --------------------------
	.section	.text._ZN7cutlass13device_kernelIN5flash32FlashAttnBwdPostprocessConvertdQIN4cute5tupleIJNS3_1CILi64EEENS5_ILi192EEEEEENS_6half_tEfNS_4arch4Sm90ELi384ENS3_8TiledMMAINS3_8MMA_AtomIJNS3_4SM904GMMA25MMA_64x64x16_F32F16F16_SSILNSF_5MajorE0ELSH_1ELNSF_7ScaleInE1ELSI_1EEEEEENS3_6LayoutINS4_IJNS5_ILi1EEENS5_ILi3EEESM_EEENS4_IJNS5_ILi0EEESM_SP_EEEEENS4_IJNS3_10UnderscoreESS_SS_EEEEELb0EEEEEvNT_6ParamsE,"ax",@progbits
	.align	128
.text._ZN7cutlass13device_kernelIN5flash32FlashAttnBwdPostprocessConvertdQIN4cute5tupleIJNS3_1CILi64EEENS5_ILi192EEEEEENS_6half_tEfNS_4arch4Sm90ELi384ENS3_8TiledMMAINS3_8MMA_AtomIJNS3_4SM904GMMA25MMA_64x64x16_F32F16F16_SSILNSF_5MajorE0ELSH_1ELNSF_7ScaleInE1ELSI_1EEEEEENS3_6LayoutINS4_IJNS5_ILi1EEENS5_ILi3EEESM_EEENS4_IJNS5_ILi0EEESM_SP_EEEEENS4_IJNS3_10UnderscoreESS_SS_EEEEELb0EEEEEvNT_6ParamsE:
        .type           _ZN7cutlass13device_kernelIN5flash32FlashAttnBwdPostprocessConvertdQIN4cute5tupleIJNS3_1CILi64EEENS5_ILi192EEEEEENS_6half_tEfNS_4arch4Sm90ELi384ENS3_8TiledMMAINS3_8MMA_AtomIJNS3_4SM904GMMA25MMA_64x64x16_F32F16F16_SSILNSF_5MajorE0ELSH_1ELNSF_7ScaleInE1ELSI_1EEEEEENS3_6LayoutINS4_IJNS5_ILi1EEENS5_ILi3EEESM_EEENS4_IJNS5_ILi0EEESM_SP_EEEEENS4_IJNS3_10UnderscoreESS_SS_EEEEELb0EEEEEvNT_6ParamsE,@function
        .size           _ZN7cutlass13device_kernelIN5flash32FlashAttnBwdPostprocessConvertdQIN4cute5tupleIJNS3_1CILi64EEENS5_ILi192EEEEEENS_6half_tEfNS_4arch4Sm90ELi384ENS3_8TiledMMAINS3_8MMA_AtomIJNS3_4SM904GMMA25MMA_64x64x16_F32F16F16_SSILNSF_5MajorE0ELSH_1ELNSF_7ScaleInE1ELSI_1EEEEEENS3_6LayoutINS4_IJNS5_ILi1EEENS5_ILi3EEESM_EEENS4_IJNS5_ILi0EEESM_SP_EEEEENS4_IJNS3_10UnderscoreESS_SS_EEEEELb0EEEEEvNT_6ParamsE,(.L_x_3880 - _ZN7cutlass13device_kernelIN5flash32FlashAttnBwdPostprocessConvertdQIN4cute5tupleIJNS3_1CILi64EEENS5_ILi192EEEEEENS_6half_tEfNS_4arch4Sm90ELi384ENS3_8TiledMMAINS3_8MMA_AtomIJNS3_4SM904GMMA25MMA_64x64x16_F32F16F16_SSILNSF_5MajorE0ELSH_1ELNSF_7ScaleInE1ELSI_1EEEEEENS3_6LayoutINS4_IJNS5_ILi1EEENS5_ILi3EEESM_EEENS4_IJNS5_ILi0EEESM_SP_EEEEENS4_IJNS3_10UnderscoreESS_SS_EEEEELb0EEEEEvNT_6ParamsE)
        .other          _ZN7cutlass13device_kernelIN5flash32FlashAttnBwdPostprocessConvertdQIN4cute5tupleIJNS3_1CILi64EEENS5_ILi192EEEEEENS_6half_tEfNS_4arch4Sm90ELi384ENS3_8TiledMMAINS3_8MMA_AtomIJNS3_4SM904GMMA25MMA_64x64x16_F32F16F16_SSILNSF_5MajorE0ELSH_1ELNSF_7ScaleInE1ELSI_1EEEEEENS3_6LayoutINS4_IJNS5_ILi1EEENS5_ILi3EEESM_EEENS4_IJNS5_ILi0EEESM_SP_EEEEENS4_IJNS3_10UnderscoreESS_SS_EEEEELb0EEEEEvNT_6ParamsE,@"STO_CUDA_ENTRY STV_DEFAULT"
_ZN7cutlass13device_kernelIN5flash32FlashAttnBwdPostprocessConvertdQIN4cute5tupleIJNS3_1CILi64EEENS5_ILi192EEEEEENS_6half_tEfNS_4arch4Sm90ELi384ENS3_8TiledMMAINS3_8MMA_AtomIJNS3_4SM904GMMA25MMA_64x64x16_F32F16F16_SSILNSF_5MajorE0ELSH_1ELNSF_7ScaleInE1ELSI_1EEEEEENS3_6LayoutINS4_IJNS5_ILi1EEENS5_ILi3EEESM_EEENS4_IJNS5_ILi0EEESM_SP_EEEEENS4_IJNS3_10UnderscoreESS_SS_EEEEELb0EEEEEvNT_6ParamsE:
[----:B------:R-:W-:Y:S08]  /*0000*/  LDC R1, c[0x0][0x28] ;  /* 0x00000a00ff017b82 */ /* 0x000ff00000000800 */
[----:B------:R-:W0:Y:S01]  /*0010*/  LDC.64 R2, c[0x0][0x278] ;  /* 0x00009e00ff027b82 */ /* 0x000e220000000a00 */
[----:B------:R-:W1:Y:S01]  /*0020*/  S2R R13, SR_CTAID.Z ;  /* 0x00000000000d7919 */ /* 0x000e620000002700 */
[----:B------:R-:W-:-:S06]  /*0030*/  ULDC.64 UR8, c[0x0][0x208] ;  /* 0x0000820000087ab9 */ /* 0x000fcc0000000a00 */
[----:B------:R-:W2:Y:S08]  /*0040*/  LDC.64 R10, c[0x0][0x270] ;  /* 0x00009c00ff0a7b82 */ /* 0x000eb00000000a00 */
[----:B------:R-:W1:Y:S01]  /*0050*/  LDC.64 R4, c[0x0][0x270] ;  /* 0x00009c00ff047b82 */ /* 0x000e620000000a00 */
[----:B0-----:R-:W-:-:S04]  /*0060*/  ISETP.NE.U32.AND P2, PT, R2, RZ, PT ;  /* 0x000000ff0200720c */ /* 0x001fc80003f45070 */
[----:B------:R-:W-:Y:S02]  /*0070*/  ISETP.NE.AND.EX P2, PT, R3, RZ, PT, P2 ;  /* 0x000000ff0300720c */ /* 0x000fe40003f45320 */
[----:B--2---:R-:W-:-:S04]  /*0080*/  ISETP.NE.U32.AND P1, PT, R10, RZ, PT ;  /* 0x000000ff0a00720c */ /* 0x004fc80003f25070 */
[----:B------:R-:W-:Y:S01]  /*0090*/  ISETP.NE.AND.EX P1, PT, R11, RZ, PT, P1 ;  /* 0x000000ff0b00720c */ /* 0x000fe20003f25310 */
[----:B------:R-:W-:Y:S01]  /*00a0*/  ULDC UR4, c[0x0][0x240] ;  /* 0x0000900000047ab9 */ /* 0x000fe20000000800 */
[----:B-1----:R-:W-:-:S05]  /*00b0*/  IMAD.WIDE R4, R13, 0x4, R4 ;  /* 0x000000040d047825 */ /* 0x002fca00078e0204 */
[----:B------:R-:W0:Y:S01]  /*00c0*/  @P2 LDC.64 R6, c[0x0][0x278] ;  /* 0x00009e00ff062b82 */ /* 0x000e220000000a00 */
[----:B------:R-:W-:-:S05]  /*00d0*/  IMAD.U32 R43, RZ, RZ, UR4 ;  /* 0x00000004ff2b7e24 */ /* 0x000fca000f8e00ff */
[----:B------:R1:W5:Y:S01]  /*00e0*/  @P1 LDG.E R9, desc[UR8][R4.64] ;  /* 0x0000000804091981 */ /* 0x000362000c1e1900 */
[----:B0-----:R-:W-:-:S05]  /*00f0*/  @P2 IMAD.WIDE R6, R13, 0x4, R6 ;  /* 0x000000040d062825 */ /* 0x001fca00078e0206 */
[----:B------:R1:W5:Y:S01]  /*0100*/  @P2 LDG.E R43, desc[UR8][R6.64] ;  /* 0x00000008062b2981 */ /* 0x000362000c1e1900 */
[----:B------:R-:W-:Y:S01]  /*0110*/  ISETP.NE.U32.AND P0, PT, R10, RZ, PT ;  /* 0x000000ff0a00720c */ /* 0x000fe20003f05070 */
[----:B------:R-:W0:Y:S03]  /*0120*/  S2R R3, SR_CTAID.X ;  /* 0x0000000000037919 */ /* 0x000e260000002500 */
[----:B------:R-:W-:Y:S01]  /*0130*/  ISETP.NE.AND.EX P0, PT, R11, RZ, PT, P0 ;  /* 0x000000ff0b00720c */ /* 0x000fe20003f05300 */
[----:B0-----:R-:W-:Y:S01]  /*0140*/  IMAD.SHL.U32 R40, R3, 0x40, RZ ;  /* 0x0000004003287824 */ /* 0x001fe200078e00ff */
[----:B-1----:R-:W-:Y:S11]  /*0150*/  @P2 BRA `(.L_x_3644) ;  /* 0x0000000000102947 */ /* 0x002ff60003800000 */
[----:B------:R-:W-:Y:S05]  /*0160*/  @!P1 BRA `(.L_x_3644) ;  /* 0x00000000000c9947 */ /* 0x000fea0003800000 */
[----:B------:R-:W2:Y:S04]  /*0170*/  LDG.E R0, desc[UR8][R4.64] ;  /* 0x0000000804007981 */ /* 0x000ea8000c1e1900 */
[----:B-----5:R-:W2:Y:S02]  /*0180*/  LDG.E R43, desc[UR8][R4.64+0x4] ;  /* 0x00000408042b7981 */ /* 0x020ea4000c1e1900 */
[----:B--2---:R-:W-:-:S07]  /*0190*/  IMAD.IADD R43, R43, 0x1, -R0 ;  /* 0x000000012b2b7824 */ /* 0x004fce00078e0a00 */
.L_x_3644:
[----:B-----5:R-:W-:-:S13]  /*01a0*/  ISETP.LE.AND P2, PT, R43, R40, PT ;  /* 0x000000282b00720c */ /* 0x020fda0003f43270 */
[----:B------:R-:W-:Y:S05]  /*01b0*/  @P0 EXIT P2 ;  /* 0x000000000000094d */ /* 0x000fea0001000000 */
[----:B------:R-:W0:Y:S01]  /*01c0*/  S2R R6, SR_CTAID.Y ;  /* 0x0000000000067919 */ /* 0x000e220000002600 */
[----:B------:R-:W-:Y:S01]  /*01d0*/  @P1 IMAD R0, R13, 0x40, R9 ;  /* 0x000000400d001824 */ /* 0x000fe200078e0209 */
[----:B------:R-:W1:Y:S01]  /*01e0*/  LDC.64 R14, c[0x0][0x228] ;  /* 0x00008a00ff0e7b82 */ /* 0x000e620000000a00 */
[----:B------:R-:W-:Y:S01]  /*01f0*/  CS2R R10, SRZ ;  /* 0x00000000000a7805 */ /* 0x000fe2000001ff00 */
[----:B------:R-:W2:Y:S01]  /*0200*/  S2R R17, SR_TID.X ;  /* 0x0000000000117919 */ /* 0x000ea20000002100 */
[----:B------:R-:W-:Y:S01]  /*0210*/  IMAD R7, R3, 0x3000, RZ ;  /* 0x0000300003077824 */ /* 0x000fe200078e02ff */
[----:B------:R-:W-:Y:S01]  /*0220*/  @P1 SHF.R.S32.HI R5, RZ, 0x1f, R0 ;  /* 0x0000001fff051819 */ /* 0x000fe20000011400 */
[----:B------:R-:W-:Y:S01]  /*0230*/  BSSY B0, `(.L_x_3645) ;  /* 0x0000030000007945 */ /* 0x000fe20003800000 */
[----:B------:R-:W3:Y:S01]  /*0240*/  S2R R2, SR_CgaCtaId ;  /* 0x0000000000027919 */ /* 0x000ee20000008800 */
[----:B------:R-:W-:Y:S01]  /*0250*/  SEL R4, R13, RZ, !P0 ;  /* 0x000000ff0d047207 */ /* 0x000fe20004000000 */
[----:B------:R-:W4:Y:S01]  /*0260*/  LDC.64 R18, c[0x0][0x230] ;  /* 0x00008c00ff127b82 */ /* 0x000f220000000a00 */
[----:B------:R-:W-:-:S04]  /*0270*/  @P1 LEA.HI R5, R5, R0, RZ, 0x6 ;  /* 0x0000000005051211 */ /* 0x000fc800078f30ff */
[----:B------:R-:W-:-:S03]  /*0280*/  @P1 SHF.R.S32.HI R5, RZ, 0x6, R5 ;  /* 0x00000006ff051819 */ /* 0x000fc60000011405 */
[----:B------:R-:W5:Y:S02]  /*0290*/  LDC.64 R20, c[0x0][0x210] ;  /* 0x00008400ff147b82 */ /* 0x000f640000000a00 */
[----:B------:R-:W-:-:S04]  /*02a0*/  @P1 IMAD R5, R5, 0x3000, RZ ;  /* 0x0000300005051824 */ /* 0x000fc800078e02ff */
[--C-:B------:R-:W-:Y:S01]  /*02b0*/  @P1 IMAD.MOV.U32 R10, RZ, RZ, R5.reuse ;  /* 0x000000ffff0a1224 */ /* 0x100fe200078e0005 */
[----:B------:R-:W-:-:S04]  /*02c0*/  @P1 SHF.R.S32.HI R11, RZ, 0x1f, R5 ;  /* 0x0000001fff0b1819 */ /* 0x000fc80000011405 */
[C---:B------:R-:W-:Y:S02]  /*02d0*/  IADD3 R10, P2, R7.reuse, R10, RZ ;  /* 0x0000000a070a7210 */ /* 0x040fe40007f5e0ff */
[----:B0-----:R-:W-:Y:S02]  /*02e0*/  SHF.R.S32.HI R5, RZ, 0x1f, R6 ;  /* 0x0000001fff057819 */ /* 0x001fe40000011406 */
[----:B------:R-:W-:Y:S02]  /*02f0*/  LEA.HI.X.SX32 R11, R7, R11, 0x1, P2 ;  /* 0x0000000b070b7211 */ /* 0x000fe400010f0eff */
[----:B------:R-:W-:Y:S01]  /*0300*/  SHF.R.S32.HI R7, RZ, 0x1f, R13 ;  /* 0x0000001fff077819 */ /* 0x000fe2000001140d */
[-C--:B-1----:R-:W-:Y:S02]  /*0310*/  IMAD R0, R5, R14.reuse, RZ ;  /* 0x0000000e05007224 */ /* 0x082fe400078e02ff */
[----:B------:R-:W-:Y:S01]  /*0320*/  IMAD.WIDE.U32 R10, R6, R14, R10 ;  /* 0x0000000e060a7225 */ /* 0x000fe200078e000a */
[----:B------:R-:W-:-:S02]  /*0330*/  SEL R7, R7, RZ, !P0 ;  /* 0x000000ff07077207 */ /* 0x000fc40004000000 */
[----:B--2---:R-:W-:Y:S01]  /*0340*/  ISETP.NE.AND P0, PT, R17, RZ, PT ;  /* 0x000000ff1100720c */ /* 0x004fe20003f05270 */
[----:B------:R-:W-:Y:S02]  /*0350*/  IMAD R15, R6, R15, R0 ;  /* 0x0000000f060f7224 */ /* 0x000fe400078e0200 */
[-C--:B----4-:R-:W-:Y:S02]  /*0360*/  IMAD R0, R7, R18.reuse, RZ ;  /* 0x0000001207007224 */ /* 0x090fe400078e02ff */
[----:B------:R-:W-:Y:S02]  /*0370*/  IMAD.IADD R11, R11, 0x1, R15 ;  /* 0x000000010b0b7824 */ /* 0x000fe400078e020f */
[C---:B------:R-:W-:Y:S02]  /*0380*/  IMAD R13, R4.reuse, R19, R0 ;  /* 0x00000013040d7224 */ /* 0x040fe400078e0200 */
[----:B------:R-:W-:-:S05]  /*0390*/  IMAD.WIDE.U32 R10, R4, R18, R10 ;  /* 0x00000012040a7225 */ /* 0x000fca00078e000a */
[----:B------:R-:W-:Y:S02]  /*03a0*/  IADD3 R0, R11, R13, RZ ;  /* 0x0000000d0b007210 */ /* 0x000fe40007ffe0ff */
[----:B-----5:R-:W-:-:S04]  /*03b0*/  LEA R20, P2, R10, R20, 0x2 ;  /* 0x000000140a147211 */ /* 0x020fc800078410ff */
[----:B------:R-:W-:Y:S01]  /*03c0*/  LEA.HI.X R0, R10, R21, R0, 0x2, P2 ;  /* 0x000000150a007211 */ /* 0x000fe200010f1400 */
[----:B---3--:R-:W-:Y:S08]  /*03d0*/  @P0 BRA `(.L_x_3646) ;  /* 0x0000000000540947 */ /* 0x008ff00003800000 */
        /* <DEDUP_REMOVED lines=16> */
.L_x_3647:
[----:B------:R-:W-:Y:S01]  /*04e0*/  @P0 ELECT P2, URZ, PT ;  /* 0x00000000003f082f */ /* 0x000fe20003840000 */
[----:B------:R1:W-:-:S12]  /*04f0*/  UBLKCP.S.G [UR6], [UR4], UR10 ;  /* 0x00000006040073ba */ /* 0x0003d8000800020a */
[----:B------:R-:W-:Y:S02]  /*0500*/  @P2 PLOP3.LUT P0, PT, P2, PT, PT, 0x8, 0x0 ;  /* 0x000000000000281c */ /* 0x000fe4000170e170 */
[----:B------:R-:W-:-:S11]  /*0510*/  PLOP3.LUT P2, PT, PT, PT, PT, 0x8, 0x0 ;  /* 0x000000000000781c */ /* 0x000fd60003f4e170 */
[----:B-1----:R-:W-:Y:S05]  /*0520*/  @P0 BRA.U.ANY `(.L_x_3647) ;  /* 0xfffffffd00ec0947 */ /* 0x002fea000393ffff */
.L_x_3646:
[----:B------:R-:W-:Y:S05]  /*0530*/  BSYNC B0 ;  /* 0x0000000000007941 */ /* 0x000fea0003800000 */
.L_x_3645:
[----:B------:R-:W-:Y:S01]  /*0540*/  BAR.SYNC.DEFER_BLOCKING 0x0 ;  /* 0x0000000000007b1d */ /* 0x000fe20000010000 */
[----:B------:R-:W-:Y:S02]  /*0550*/  MOV R41, 0x400 ;  /* 0x0000040000297802 */ /* 0x000fe40000000f00 */
[----:B------:R-:W-:Y:S02]  /*0560*/  CS2R R50, SRZ ;  /* 0x0000000000327805 */ /* 0x000fe4000001ff00 */
[----:B------:R-:W-:Y:S01]  /*0570*/  SHF.L.U32 R0, RZ, 0x1f, RZ ;  /* 0x0000001fff007819 */ /* 0x000fe200000006ff */
[--C-:B------:R-:W-:Y:S01]  /*0580*/  @P1 IMAD.MOV.U32 R50, RZ, RZ, R9.reuse ;  /* 0x000000ffff321224 */ /* 0x100fe200078e0009 */
[----:B------:R-:W-:Y:S02]  /*0590*/  LEA R41, R2, R41, 0x18 ;  /* 0x0000002902297211 */ /* 0x000fe400078ec0ff */
[----:B------:R-:W-:-:S07]  /*05a0*/  @P1 SHF.R.S32.HI R51, RZ, 0x1f, R9 ;  /* 0x0000001fff331819 */ /* 0x000fce0000011409 */
.L_x_3648:
[----:B-1----:R1:W2:Y:S02]  /*05b0*/  SYNCS.PHASECHK.TRANS64.TRYWAIT P0, [R41+URZ+0x12000], R0 ;  /* 0x01200000290075a7 */ /* 0x0022a4000800017f */
[----:B--2---:R-:W-:Y:S05]  /*05c0*/  @!P0 NANOSLEEP.SYNCS 0x989680 ;  /* 0x009896800000895d */ /* 0x004fea0003900000 */
[----:B------:R-:W2:Y:S02]  /*05d0*/  @!P0 SYNCS.PHASECHK.TRANS64 P0, [R41+URZ+0x12000], R0 ;  /* 0x01200000290085a7 */ /* 0x000ea4000800007f */
[----:B--2---:R-:W-:Y:S05]  /*05e0*/  @!P0 BRA `(.L_x_3648) ;  /* 0xfffffffc00f08947 */ /* 0x004fea000383ffff */
[----:B------:R-:W-:Y:S01]  /*05f0*/  SHF.R.S32.HI R46, RZ, 0x1f, R17 ;  /* 0x0000001fff2e7819 */ /* 0x000fe20000011411 */
[----:B------:R-:W-:Y:S01]  /*0600*/  IMAD.HI R16, R17, 0x2aaaaaab, RZ ;  /* 0x2aaaaaab11107827 */ /* 0x000fe200078e02ff */
[----:B------:R-:W-:Y:S01]  /*0610*/  ULDC UR4, c[0x0][0x268] ;  /* 0x00009a0000047ab9 */ /* 0x000fe20000000800 */
[----:B------:R-:W-:Y:S01]  /*0620*/  ULDC.64 UR6, c[0x0][0x258] ;  /* 0x0000960000067ab9 */ /* 0x000fe20000000a00 */
[CC--:B-1----:R-:W-:Y:S01]  /*0630*/  LEA.HI R0, R46.reuse, R17.reuse, RZ, 0x7 ;  /* 0x000000112e007211 */ /* 0x0c2fe200078f38ff */
[----:B------:R-:W-:Y:S01]  /*0640*/  IMAD R5, R5, UR6, RZ ;  /* 0x0000000605057c24 */ /* 0x000fe2000f8e02ff */
[-C--:B0-----:R-:W-:Y:S01]  /*0650*/  LEA.HI R8, R46, R17.reuse, RZ, 0x5 ;  /* 0x000000112e087211 */ /* 0x081fe200078f28ff */
[----:B------:R-:W-:Y:S01]  /*0660*/  BSSY B0, `(.L_x_3649) ;  /* 0x0000099000007945 */ /* 0x000fe20003800000 */
[C---:B------:R-:W-:Y:S01]  /*0670*/  LOP3.LUT R2, R0.reuse, 0xfffff80, RZ, 0xc0, !PT ;  /* 0x0fffff8000027812 */ /* 0x040fe200078ec0ff */
[----:B------:R-:W-:Y:S01]  /*0680*/  IMAD.SHL.U32 R0, R0, 0x20, RZ ;  /* 0x0000002000007824 */ /* 0x000fe200078e00ff */
[----:B------:R-:W-:-:S02]  /*0690*/  LEA.HI R46, R46, R17, RZ, 0x4 ;  /* 0x000000112e2e7211 */ /* 0x000fc400078f20ff */
[----:B------:R-:W-:Y:S01]  /*06a0*/  SHF.R.S32.HI R12, RZ, 0x5, R8 ;  /* 0x00000005ff0c7819 */ /* 0x000fe20000011408 */
[C---:B------:R-:W-:Y:S01]  /*06b0*/  IMAD.IADD R2, R17.reuse, 0x1, -R2 ;  /* 0x0000000111027824 */ /* 0x040fe200078e0a02 */
[----:B------:R-:W-:Y:S02]  /*06c0*/  LOP3.LUT R21, R0, 0xfffff000, RZ, 0xc0, !PT ;  /* 0xfffff00000157812 */ /* 0x000fe400078ec0ff */
[----:B------:R-:W-:Y:S02]  /*06d0*/  LOP3.LUT R0, R46, 0xfffffff0, RZ, 0xc0, !PT ;  /* 0xfffffff02e007812 */ /* 0x000fe400078ec0ff */
[----:B------:R-:W-:Y:S01]  /*06e0*/  SHF.R.S32.HI R9, RZ, 0x1f, R8 ;  /* 0x0000001fff097819 */ /* 0x000fe20000011408 */
[----:B------:R-:W-:Y:S01]  /*06f0*/  IMAD R2, R2, 0x4, R21 ;  /* 0x0000000402027824 */ /* 0x000fe200078e0215 */
[----:B------:R-:W-:Y:S01]  /*0700*/  SHF.R.U32.HI R19, RZ, 0x1f, R16 ;  /* 0x0000001fff137819 */ /* 0x000fe20000011610 */
[----:B------:R-:W-:Y:S01]  /*0710*/  IMAD.IADD R45, R17, 0x1, -R0 ;  /* 0x00000001112d7824 */ /* 0x000fe200078e0a00 */
[----:B------:R-:W-:-:S02]  /*0720*/  LEA.HI R9, R9, R12, RZ, 0x2 ;  /* 0x0000000c09097211 */ /* 0x000fc400078f10ff */
[----:B------:R-:W-:Y:S02]  /*0730*/  LEA.HI.SX32 R0, R16, R19, 0x1e ;  /* 0x0000001310007211 */ /* 0x000fe400078ff2ff */
[----:B------:R-:W-:Y:S02]  /*0740*/  SHF.R.S32.HI R52, RZ, 0x1f, R45 ;  /* 0x0000001fff347819 */ /* 0x000fe4000001142d */
[----:B------:R-:W-:Y:S01]  /*0750*/  LOP3.LUT R13, R9, 0x3ffffc, RZ, 0xc0, !PT ;  /* 0x003ffffc090d7812 */ /* 0x000fe200078ec0ff */
[----:B------:R-:W-:Y:S01]  /*0760*/  IMAD R44, R0, -0x18, R17 ;  /* 0xffffffe8002c7824 */ /* 0x000fe200078e0211 */
[----:B------:R-:W-:Y:S01]  /*0770*/  LEA.HI R52, R52, R45, RZ, 0x3 ;  /* 0x0000002d34347211 */ /* 0x000fe200078f18ff */
[----:B------:R-:W-:Y:S01]  /*0780*/  IMAD.SHL.U32 R37, R0, 0x40, RZ ;  /* 0x0000004000257824 */ /* 0x000fe200078e00ff */
[----:B------:R-:W-:Y:S01]  /*0790*/  LEA R36, R2, R41, 0x2 ;  /* 0x0000002902247211 */ /* 0x000fe200078e10ff */
[----:B------:R-:W-:Y:S01]  /*07a0*/  IMAD.IADD R42, R12, 0x1, -R13 ;  /* 0x000000010c2a7824 */ /* 0x000fe200078e0a0d */
[C---:B------:R-:W-:Y:S01]  /*07b0*/  LOP3.LUT R24, R52.reuse, 0xfffffff8, RZ, 0xc0, !PT ;  /* 0xfffffff834187812 */ /* 0x040fe200078ec0ff */
[----:B------:R-:W-:Y:S01]  /*07c0*/  IMAD.SHL.U32 R52, R52, 0x40, RZ ;  /* 0x0000004034347824 */ /* 0x000fe200078e00ff */
[----:B------:R-:W-:Y:S01]  /*07d0*/  SHF.R.S32.HI R25, RZ, 0x1f, R44 ;  /* 0x0000001fff197819 */ /* 0x000fe2000001142c */
[----:B------:R-:W0:Y:S01]  /*07e0*/  LDS.128 R12, [R36+0x800] ;  /* 0x00080000240c7984 */ /* 0x000e220000000c00 */
[----:B------:R-:W-:Y:S01]  /*07f0*/  IMAD R42, R42, 0x400, R21 ;  /* 0x000004002a2a7824 */ /* 0x000fe200078e0215 */
[----:B------:R-:W-:Y:S01]  /*0800*/  LOP3.LUT R37, R37, 0x1c0, RZ, 0xc0, !PT ;  /* 0x000001c025257812 */ /* 0x000fe200078ec0ff */
[----:B------:R-:W-:Y:S01]  /*0810*/  IMAD.IADD R45, R45, 0x1, -R24 ;  /* 0x000000012d2d7824 */ /* 0x000fe200078e0a18 */
[----:B------:R-:W1:Y:S01]  /*0820*/  LDS.128 R20, [R36+0x1800] ;  /* 0x0018000024147984 */ /* 0x000e620000000c00 */
[----:B------:R-:W-:-:S02]  /*0830*/  LEA.HI R53, R25, R44, RZ, 0x3 ;  /* 0x0000002c19357211 */ /* 0x000fc400078f18ff */
[----:B------:R-:W-:Y:S01]  /*0840*/  SHF.L.U32 R44, R44, 0x3, RZ ;  /* 0x000000032c2c7819 */ /* 0x000fe200000006ff */
[----:B------:R-:W2:Y:S01]  /*0850*/  LDS.128 R8, [R36] ;  /* 0x0000000024087984 */ /* 0x000ea20000000c00 */
[----:B------:R-:W-:Y:S01]  /*0860*/  LEA.HI R2, R16, R19, RZ, 0x1b ;  /* 0x0000001310027211 */ /* 0x000fe200078fd8ff */
[----:B------:R-:W-:Y:S01]  /*0870*/  IMAD.SHL.U32 R49, R45, 0x40, RZ ;  /* 0x000000402d317824 */ /* 0x000fe200078e00ff */
[----:B------:R-:W-:Y:S01]  /*0880*/  LOP3.LUT R47, R37, 0x38, R44, 0xf8, !PT ;  /* 0x00000038252f7812 */ /* 0x000fe200078ef82c */
[----:B------:R-:W3:Y:S01]  /*0890*/  LDS.128 R24, [R36+0x2000] ;  /* 0x0020000024187984 */ /* 0x000ee20000000c00 */
[----:B------:R-:W-:Y:S01]  /*08a0*/  SHF.R.U32.HI R48, RZ, 0x3, R37 ;  /* 0x00000003ff307819 */ /* 0x000fe20000011625 */
[----:B------:R-:W-:Y:S01]  /*08b0*/  IMAD.SHL.U32 R53, R53, 0x200, RZ ;  /* 0x0000020035357824 */ /* 0x000fe200078e00ff */
[----:B------:R-:W-:Y:S01]  /*08c0*/  SHF.R.U32.HI R46, RZ, 0x1, R46 ;  /* 0x00000001ff2e7819 */ /* 0x000fe2000001162e */
[----:B------:R-:W4:Y:S01]  /*08d0*/  LDS.128 R16, [R36+0x1000] ;  /* 0x0010000024107984 */ /* 0x000f220000000c00 */
[----:B------:R-:W-:-:S02]  /*08e0*/  LOP3.LUT R49, R49, 0x1c0, RZ, 0xc0, !PT ;  /* 0x000001c031317812 */ /* 0x000fc400078ec0ff */
[----:B------:R-:W-:Y:S01]  /*08f0*/  LOP3.LUT R47, R47, R48, RZ, 0x3c, !PT ;  /* 0x000000302f2f7212 */ /* 0x000fe200078e3cff */
[----:B------:R-:W5:Y:S01]  /*0900*/  LDS.128 R32, [R36+0x3000] ;  /* 0x0030000024207984 */ /* 0x000f620000000c00 */
[----:B------:R-:W-:Y:S02]  /*0910*/  LOP3.LUT R46, R49, 0x8, R46, 0xf8, !PT ;  /* 0x00000008312e7812 */ /* 0x000fe400078ef82e */
[----:B------:R-:W-:Y:S01]  /*0920*/  SHF.R.U32.HI R49, RZ, 0x3, R49 ;  /* 0x00000003ff317819 */ /* 0x000fe20000011631 */
[----:B------:R-:W5:Y:S01]  /*0930*/  LDS.128 R28, [R36+0x2800] ;  /* 0x00280000241c7984 */ /* 0x000f620000000c00 */
[----:B------:R-:W-:Y:S02]  /*0940*/  R2P PR, R45, 0x6 ;  /* 0x000000062d007804 */ /* 0x000fe40000000000 */
[----:B------:R-:W-:Y:S01]  /*0950*/  LOP3.LUT R46, R46, R49, RZ, 0x3c, !PT ;  /* 0x000000312e2e7212 */ /* 0x000fe200078e3cff */
[----:B------:R-:W5:Y:S01]  /*0960*/  LDS.128 R36, [R36+0x3800] ;  /* 0x0038000024247984 */ /* 0x000f620000000c00 */
[----:B------:R-:W-:-:S02]  /*0970*/  LOP3.LUT R49, R52, 0x7ffffe00, RZ, 0xc0, !PT ;  /* 0x7ffffe0034317812 */ /* 0x000fc400078ec0ff */
[----:B------:R-:W-:Y:S02]  /*0980*/  LOP3.LUT R53, R53, 0x7ffff000, RZ, 0xc0, !PT ;  /* 0x7ffff00035357812 */ /* 0x000fe400078ec0ff */
[----:B------:R-:W-:Y:S02]  /*0990*/  IADD3 R42, R46, R42, R49 ;  /* 0x0000002a2e2a7210 */ /* 0x000fe40007ffe031 */
[----:B------:R-:W-:Y:S01]  /*09a0*/  VIADDMNMX R43, R43, -R40, 0x40, PT ;  /* 0x000000402b2b7446 */ /* 0x000fe20003800928 */
[----:B------:R-:W-:Y:S02]  /*09b0*/  IMAD R2, R2, 0x200, R53 ;  /* 0x0000020002027824 */ /* 0x000fe400078e0235 */
[----:B0-----:R-:W-:Y:S01]  /*09c0*/  FMUL.FTZ R48, R15, UR4 ;  /* 0x000000040f307c20 */ /* 0x001fe20008410000 */
[----:B------:R-:W-:Y:S01]  /*09d0*/  FMUL.FTZ R13, R13, UR4 ;  /* 0x000000040d0d7c20 */ /* 0x000fe20008410000 */
[----:B------:R-:W-:Y:S02]  /*09e0*/  IMAD.IADD R2, R2, 0x1, R47 ;  /* 0x0000000102027824 */ /* 0x000fe400078e022f */
[----:B-1----:R-:W-:Y:S01]  /*09f0*/  FMUL.FTZ R15, R20, UR4 ;  /* 0x00000004140f7c20 */ /* 0x002fe20008410000 */
[----:B------:R-:W-:Y:S01]  /*0a00*/  FMUL.FTZ R20, R21, UR4 ;  /* 0x0000000415147c20 */ /* 0x000fe20008410000 */
[----:B------:R-:W-:Y:S01]  /*0a10*/  FMUL.FTZ R23, R23, UR4 ;  /* 0x0000000417177c20 */ /* 0x000fe20008410000 */
[----:B--2---:R-:W-:Y:S01]  /*0a20*/  FMUL.FTZ R45, R9, UR4 ;  /* 0x00000004092d7c20 */ /* 0x004fe20008410000 */
[----:B------:R-:W-:Y:S01]  /*0a30*/  FMUL.FTZ R46, R11, UR4 ;  /* 0x000000040b2e7c20 */ /* 0x000fe20008410000 */
[----:B------:R-:W-:Y:S01]  /*0a40*/  FMUL.FTZ R9, R10, UR4 ;  /* 0x000000040a097c20 */ /* 0x000fe20008410000 */
[----:B------:R-:W-:Y:S01]  /*0a50*/  FMUL.FTZ R11, R14, UR4 ;  /* 0x000000040e0b7c20 */ /* 0x000fe20008410000 */
[----:B---3--:R-:W-:Y:S01]  /*0a60*/  FMUL.FTZ R21, R26, UR4 ;  /* 0x000000041a157c20 */ /* 0x008fe20008410000 */
[----:B------:R-:W-:Y:S01]  /*0a70*/  FMUL.FTZ R10, R12, UR4 ;  /* 0x000000040c0a7c20 */ /* 0x000fe20008410000 */
[----:B------:R-:W-:Y:S01]  /*0a80*/  FMUL.FTZ R26, R27, UR4 ;  /* 0x000000041b1a7c20 */ /* 0x000fe20008410000 */
[----:B------:R-:W-:Y:S01]  /*0a90*/  FMUL.FTZ R25, R25, UR4 ;  /* 0x0000000419197c20 */ /* 0x000fe20008410000 */
[----:B----4-:R-:W-:Y:S01]  /*0aa0*/  FMUL.FTZ R14, R18, UR4 ;  /* 0x00000004120e7c20 */ /* 0x010fe20008410000 */
[----:B------:R-:W-:Y:S01]  /*0ab0*/  FMUL.FTZ R19, R19, UR4 ;  /* 0x0000000413137c20 */ /* 0x000fe20008410000 */
[----:B------:R-:W-:Y:S01]  /*0ac0*/  FMUL.FTZ R18, R24, UR4 ;  /* 0x0000000418127c20 */ /* 0x000fe20008410000 */
[----:B------:R-:W-:Y:S01]  /*0ad0*/  FMUL.FTZ R12, R16, UR4 ;  /* 0x00000004100c7c20 */ /* 0x000fe20008410000 */
[----:B-----5:R-:W-:Y:S01]  /*0ae0*/  FMUL.FTZ R27, R32, UR4 ;  /* 0x00000004201b7c20 */ /* 0x020fe20008410000 */
[----:B------:R-:W-:Y:S01]  /*0af0*/  FMUL.FTZ R32, R33, UR4 ;  /* 0x0000000421207c20 */ /* 0x000fe20008410000 */
[----:B------:R-:W-:Y:S01]  /*0b00*/  FMUL.FTZ R16, R22, UR4 ;  /* 0x0000000416107c20 */ /* 0x000fe20008410000 */
[----:B------:R-:W-:Y:S01]  /*0b10*/  F2FP.F16.F32.PACK_AB R10, R13, R10 ;  /* 0x0000000a0d0a723e */ /* 0x000fe200000000ff */
[----:B------:R-:W-:Y:S01]  /*0b20*/  FMUL.FTZ R24, R30, UR4 ;  /* 0x000000041e187c20 */ /* 0x000fe20008410000 */
[----:B------:R-:W-:Y:S01]  /*0b30*/  FMUL.FTZ R31, R31, UR4 ;  /* 0x000000041f1f7c20 */ /* 0x000fe20008410000 */
[----:B------:R-:W-:Y:S01]  /*0b40*/  F2FP.F16.F32.PACK_AB R13, R19, R14 ;  /* 0x0000000e130d723e */ /* 0x000fe200000000ff */
[----:B------:R-:W-:Y:S01]  /*0b50*/  FMUL.FTZ R22, R28, UR4 ;  /* 0x000000041c167c20 */ /* 0x000fe20008410000 */
[----:B------:R-:W-:Y:S01]  /*0b60*/  FMUL.FTZ R33, R38, UR4 ;  /* 0x0000000426217c20 */ /* 0x000fe20008410000 */
[----:B------:R-:W-:Y:S01]  /*0b70*/  FMUL.FTZ R38, R39, UR4 ;  /* 0x0000000427267c20 */ /* 0x000fe20008410000 */
[----:B------:R-:W-:Y:S01]  /*0b80*/  IADD3 R39, R41, 0xc000, RZ ;  /* 0x0000c00029277810 */ /* 0x000fe20007ffe0ff */
[----:B------:R-:W-:Y:S01]  /*0b90*/  FMUL.FTZ R29, R29, UR4 ;  /* 0x000000041d1d7c20 */ /* 0x000fe20008410000 */
[----:B------:R-:W-:Y:S01]  /*0ba0*/  F2FP.F16.F32.PACK_AB R19, R31, R24 ;  /* 0x000000181f13723e */ /* 0x000fe200000000ff */
[----:B------:R-:W-:Y:S01]  /*0bb0*/  IMAD.MOV.U32 R24, RZ, RZ, 0x20 ;  /* 0x00000020ff187424 */ /* 0x000fe200078e00ff */
[----:B------:R-:W-:Y:S01]  /*0bc0*/  F2FP.F16.F32.PACK_AB R14, R20, R15 ;  /* 0x0000000f140e723e */ /* 0x000fe200000000ff */
[----:B------:R-:W-:Y:S01]  /*0bd0*/  FMUL.FTZ R8, R8, UR4 ;  /* 0x0000000408087c20 */ /* 0x000fe20008410000 */
[----:B------:R-:W-:Y:S01]  /*0be0*/  F2FP.F16.F32.PACK_AB R15, R23, R16 ;  /* 0x00000010170f723e */ /* 0x000fe200000000ff */
[----:B------:R-:W-:-:S02]  /*0bf0*/  IMAD R23, R42, 0x2, R39 ;  /* 0x000000022a177824 */ /* 0x000fc400078e0227 */
[----:B------:R-:W-:Y:S01]  /*0c00*/  FMUL.FTZ R30, R36, UR4 ;  /* 0x00000004241e7c20 */ /* 0x000fe20008410000 */
[----:B------:R-:W-:Y:S01]  /*0c10*/  FMUL.FTZ R37, R37, UR4 ;  /* 0x0000000425257c20 */ /* 0x000fe20008410000 */
[----:B------:R-:W-:Y:S01]  /*0c20*/  FMUL.FTZ R17, R17, UR4 ;  /* 0x0000000411117c20 */ /* 0x000fe20008410000 */
[----:B------:R-:W-:Y:S01]  /*0c30*/  SEL R24, R24, 0xffffffe0, !P1 ;  /* 0xffffffe018187807 */ /* 0x000fe20004800000 */
[----:B------:R-:W-:Y:S01]  /*0c40*/  FMUL.FTZ R28, R34, UR4 ;  /* 0x00000004221c7c20 */ /* 0x000fe20008410000 */
[----:B------:R-:W-:Y:S01]  /*0c50*/  FMUL.FTZ R35, R35, UR4 ;  /* 0x0000000423237c20 */ /* 0x000fe20008410000 */
[----:B------:R-:W-:Y:S01]  /*0c60*/  F2FP.F16.F32.PACK_AB R16, R25, R18 ;  /* 0x000000121910723e */ /* 0x000fe200000000ff */
[----:B------:R-:W-:Y:S01]  /*0c70*/  VIADD R31, R23, 0x40 ;  /* 0x00000040171f7836 */ /* 0x000fe20000000000 */
[----:B------:R-:W-:Y:S01]  /*0c80*/  F2FP.F16.F32.PACK_AB R18, R29, R22 ;  /* 0x000000161d12723e */ /* 0x000fe200000000ff */
[----:B------:R-:W-:Y:S01]  /*0c90*/  @P2 VIADD R31, R23, 0xffffffc0 ;  /* 0xffffffc0171f2836 */ /* 0x000fe20000000000 */
[----:B------:R-:W-:Y:S01]  /*0ca0*/  F2FP.F16.F32.PACK_AB R8, R45, R8 ;  /* 0x000000082d08723e */ /* 0x000fe200000000ff */
[--C-:B------:R-:W-:Y:S01]  /*0cb0*/  IMAD R42, R42, 0x2, R41.reuse ;  /* 0x000000022a2a7824 */ /* 0x100fe200078e0229 */
[----:B------:R-:W-:Y:S01]  /*0cc0*/  F2FP.F16.F32.PACK_AB R9, R46, R9 ;  /* 0x000000092e09723e */ /* 0x000fe200000000ff */
[----:B------:R-:W-:Y:S01]  /*0cd0*/  IMAD R41, R2, 0x2, R41 ;  /* 0x0000000202297824 */ /* 0x000fe200078e0229 */
[----:B------:R-:W-:Y:S01]  /*0ce0*/  F2FP.F16.F32.PACK_AB R11, R48, R11 ;  /* 0x0000000b300b723e */ /* 0x000fe200000000ff */
[----:B------:R-:W-:Y:S01]  /*0cf0*/  ULDC UR4, c[0x0][0x244] ;  /* 0x0000910000047ab9 */ /* 0x000fe20000000800 */
[----:B------:R-:W-:-:S02]  /*0d00*/  F2FP.F16.F32.PACK_AB R22, R37, R30 ;  /* 0x0000001e2516723e */ /* 0x000fc400000000ff */
[----:B------:R-:W-:Y:S01]  /*0d10*/  F2FP.F16.F32.PACK_AB R12, R17, R12 ;  /* 0x0000000c110c723e */ /* 0x000fe200000000ff */
[----:B------:R0:W-:Y:S01]  /*0d20*/  STSM.16.M88.4 [R42+0xc000], R8 ;  /* 0x00c000082a007844 */ /* 0x0001e20000000200 */
[----:B------:R-:W-:Y:S02]  /*0d30*/  IADD3 R30, R23, R24, RZ ;  /* 0x00000018171e7210 */ /* 0x000fe40007ffe0ff */
[----:B------:R-:W-:Y:S02]  /*0d40*/  F2FP.F16.F32.PACK_AB R17, R26, R21 ;  /* 0x000000151a11723e */ /* 0x000fe400000000ff */
[----:B------:R-:W-:Y:S01]  /*0d50*/  F2FP.F16.F32.PACK_AB R20, R32, R27 ;  /* 0x0000001b2014723e */ /* 0x000fe200000000ff */
[----:B------:R-:W-:Y:S01]  /*0d60*/  IMAD.IADD R32, R24, 0x1, R31 ;  /* 0x0000000118207824 */ /* 0x000fe200078e021f */
[----:B------:R-:W-:Y:S01]  /*0d70*/  F2FP.F16.F32.PACK_AB R21, R35, R28 ;  /* 0x0000001c2315723e */ /* 0x000fe200000000ff */
[----:B------:R1:W-:Y:S01]  /*0d80*/  STSM.16.M88.4 [R30], R12 ;  /* 0x0000000c1e007844 */ /* 0x0003e20000000200 */
[----:B------:R-:W-:-:S02]  /*0d90*/  F2FP.F16.F32.PACK_AB R23, R38, R33 ;  /* 0x000000212617723e */ /* 0x000fc400000000ff */
[C---:B------:R-:W-:Y:S01]  /*0da0*/  IADD3 R28, P0, R0.reuse, R50, RZ ;  /* 0x00000032001c7210 */ /* 0x040fe20007f1e0ff */
[----:B------:R1:W-:Y:S01]  /*0db0*/  STSM.16.M88.4 [R31], R16 ;  /* 0x000000101f007844 */ /* 0x0003e20000000200 */
[--C-:B------:R-:W-:Y:S02]  /*0dc0*/  SHF.R.S32.HI R45, RZ, 0x1f, R44.reuse ;  /* 0x0000001fff2d7819 */ /* 0x100fe4000001142c */
[----:B------:R-:W-:Y:S01]  /*0dd0*/  LEA.HI.X.SX32 R29, R0, R51, 0x1, P0 ;  /* 0x00000033001d7211 */ /* 0x000fe200000f0eff */
[----:B------:R1:W-:Y:S01]  /*0de0*/  STSM.16.M88.4 [R32], R20 ;  /* 0x0000001420007844 */ /* 0x0003e20000000200 */
[----:B------:R-:W-:Y:S01]  /*0df0*/  BAR.SYNC.DEFER_BLOCKING 0x0 ;  /* 0x0000000000007b1d */ /* 0x000fe20000010000 */
[----:B------:R-:W-:Y:S01]  /*0e00*/  ISETP.GE.AND P0, PT, R44, UR4, PT ;  /* 0x000000042c007c0c */ /* 0x000fe2000bf06270 */
[C---:B0-----:R-:W-:Y:S02]  /*0e10*/  IMAD R9, R6.reuse, UR7, R5 ;  /* 0x0000000706097c24 */ /* 0x041fe4000f8e0205 */
[----:B------:R-:W-:Y:S01]  /*0e20*/  IMAD.WIDE.U32 R44, R6, UR6, R44 ;  /* 0x00000006062c7c25 */ /* 0x000fe2000f8e002c */
[----:B------:R-:W-:Y:S01]  /*0e30*/  ISETP.GE.OR P3, PT, R0, R43, P0 ;  /* 0x0000002b0000720c */ /* 0x000fe20000766670 */
[----:B------:R-:W-:-:S02]  /*0e40*/  ULDC.64 UR4, c[0x0][0x260] ;  /* 0x0000980000047ab9 */ /* 0x000fc40000000a00 */
[C---:B------:R-:W-:Y:S01]  /*0e50*/  VIADD R5, R0.reuse, 0x10 ;  /* 0x0000001000057836 */ /* 0x040fe20000000000 */
[----:B------:R-:W-:Y:S01]  /*0e60*/  IADD3 R45, R45, R9, RZ ;  /* 0x000000092d2d7210 */ /* 0x000fe20007ffe0ff */
[----:B------:R-:W-:Y:S02]  /*0e70*/  IMAD R7, R7, UR4, RZ ;  /* 0x0000000407077c24 */ /* 0x000fe4000f8e02ff */
[C---:B------:R-:W-:Y:S01]  /*0e80*/  VIADD R6, R0.reuse, 0x20 ;  /* 0x0000002000067836 */ /* 0x040fe20000000000 */
[-C--:B------:R-:W-:Y:S01]  /*0e90*/  ISETP.GE.OR P2, PT, R5, R43.reuse, P0 ;  /* 0x0000002b0500720c */ /* 0x080fe20000746670 */
[----:B------:R-:W-:Y:S02]  /*0ea0*/  VIADD R0, R0, 0x30 ;  /* 0x0000003000007836 */ /* 0x000fe40000000000 */
[----:B------:R-:W-:Y:S01]  /*0eb0*/  IMAD R9, R4, UR5, R7 ;  /* 0x0000000504097c24 */ /* 0x000fe2000f8e0207 */
[-C--:B------:R-:W-:Y:S01]  /*0ec0*/  ISETP.GE.OR P1, PT, R6, R43.reuse, P0 ;  /* 0x0000002b0600720c */ /* 0x080fe20000726670 */
[----:B------:R-:W-:Y:S01]  /*0ed0*/  IMAD.WIDE.U32 R4, R4, UR4, R44 ;  /* 0x0000000404047c25 */ /* 0x000fe2000f8e002c */
[----:B------:R-:W-:-:S03]  /*0ee0*/  ISETP.GE.OR P0, PT, R0, R43, P0 ;  /* 0x0000002b0000720c */ /* 0x000fc60000706670 */
[----:B------:R-:W-:Y:S01]  /*0ef0*/  IMAD.WIDE R6, R3, 0x40, R28 ;  /* 0x0000004003067825 */ /* 0x000fe200078e021c */
[----:B------:R1:W0:Y:S03]  /*0f00*/  LDS.128 R24, [R41+0xd800] ;  /* 0x00d8000029187984 */ /* 0x0002260000000c00 */
[----:B------:R-:W-:Y:S02]  /*0f10*/  IMAD R8, R2, 0x2, R39 ;  /* 0x0000000202087824 */ /* 0x000fe400078e0227 */
[----:B------:R-:W-:Y:S01]  /*0f20*/  IMAD.IADD R3, R5, 0x1, R9 ;  /* 0x0000000105037824 */ /* 0x000fe200078e0209 */
[----:B------:R-:W-:Y:S06]  /*0f30*/  @P3 BRA `(.L_x_3650) ;  /* 0x00000000002c3947 */ /* 0x000fec0003800000 */
[----:B------:R-:W2:Y:S01]  /*0f40*/  LDS.128 R8, [R8] ;  /* 0x0000000008087984 */ /* 0x000ea20000000c00 */
[----:B------:R-:W-:Y:S01]  /*0f50*/  ULDC.64 UR4, c[0x0][0x250] ;  /* 0x0000940000047ab9 */ /* 0x000fe20000000a00 */
[----:B------:R-:W-:Y:S02]  /*0f60*/  IMAD.MOV.U32 R2, RZ, RZ, R4 ;  /* 0x000000ffff027224 */ /* 0x000fe400078e0004 */
[----:B-1----:R-:W-:Y:S02]  /*0f70*/  IMAD R15, R7, UR4, RZ ;  /* 0x00000004070f7c24 */ /* 0x002fe4000f8e02ff */
[----:B------:R-:W-:-:S04]  /*0f80*/  IMAD.WIDE.U32 R12, R6, UR4, R2 ;  /* 0x00000004060c7c25 */ /* 0x000fc8000f8e0002 */
[----:B------:R-:W-:Y:S01]  /*0f90*/  IMAD R15, R6, UR5, R15 ;  /* 0x00000005060f7c24 */ /* 0x000fe2000f8e020f */
[----:B------:R-:W-:Y:S02]  /*0fa0*/  ULDC.64 UR4, c[0x0][0x238] ;  /* 0x00008e0000047ab9 */ /* 0x000fe40000000a00 */
[----:B------:R-:W-:Y:S01]  /*0fb0*/  LEA R14, P3, R12, UR4, 0x1 ;  /* 0x000000040c0e7c11 */ /* 0x000fe2000f8608ff */
[----:B------:R-:W-:-:S05]  /*0fc0*/  IMAD.IADD R13, R13, 0x1, R15 ;  /* 0x000000010d0d7824 */ /* 0x000fca00078e020f */
[----:B------:R-:W-:-:S05]  /*0fd0*/  LEA.HI.X R15, R12, UR5, R13, 0x1, P3 ;  /* 0x000000050c0f7c11 */ /* 0x000fca00098f0c0d */
[----:B--2---:R2:W-:Y:S02]  /*0fe0*/  STG.E.128 desc[UR8][R14.64], R8 ;  /* 0x000000080e007986 */ /* 0x0045e4000c101d08 */
.L_x_3650:
[----:B------:R-:W-:Y:S05]  /*0ff0*/  BSYNC B0 ;  /* 0x0000000000007941 */ /* 0x000fea0003800000 */
.L_x_3649:
[----:B--2---:R2:W3:Y:S01]  /*1000*/  LDS.128 R8, [R41+0xc800] ;  /* 0x00c8000029087984 */ /* 0x0044e20000000c00 */
[----:B------:R-:W-:Y:S04]  /*1010*/  BSSY B0, `(.L_x_3651) ;  /* 0x000000f000007945 */ /* 0x000fe80003800000 */
[----:B------:R-:W-:Y:S05]  /*1020*/  @P2 BRA `(.L_x_3652) ;  /* 0x0000000000342947 */ /* 0x000fea0003800000 */
[----:B-1----:R-:W-:Y:S01]  /*1030*/  IADD3 R15, P2, R6, 0x10, RZ ;  /* 0x00000010060f7810 */ /* 0x002fe20007f5e0ff */
        /* <DEDUP_REMOVED lines=12> */
.L_x_3652:
[----:B------:R-:W-:Y:S05]  /*1100*/  BSYNC B0 ;  /* 0x0000000000007941 */ /* 0x000fea0003800000 */
.L_x_3651:
[----:B---34-:R3:W4:Y:S01]  /*1110*/  LDS.128 R8, [R41+0xd000] ;  /* 0x00d0000029087984 */ /* 0x0187220000000c00 */
        /* <DEDUP_REMOVED lines=11> */
[----:B------:R-:W-:Y:S02]  /*11d0*/  LEA R14, P1, R12, UR4, 0x1 ;  /* 0x000000040c0e7c11 */ /* 0x000fe4000f8208ff */
[----:B------:R-:W-:-:S04]  /*11e0*/  IADD3 R13, R13, R15, RZ ;  /* 0x0000000f0d0d7210 */ /* 0x000fc80007ffe0ff */
[----:B------:R-:W-:-:S05]  /*11f0*/  LEA.HI.X R15, R12, UR5, R13, 0x1, P1 ;  /* 0x000000050c0f7c11 */ /* 0x000fca00088f0c0d */
[----:B----4-:R1:W-:Y:S02]  /*1200*/  STG.E.128 desc[UR8][R14.64], R8 ;  /* 0x000000080e007986 */ /* 0x0103e4000c101d08 */
.L_x_3654:
[----:B------:R-:W-:Y:S05]  /*1210*/  BSYNC B0 ;  /* 0x0000000000007941 */ /* 0x000fea0003800000 */
.L_x_3653:
[----:B------:R-:W-:Y:S05]  /*1220*/  @P0 EXIT ;  /* 0x000000000000094d */ /* 0x000fea0003800000 */
[----:B------:R-:W-:Y:S01]  /*1230*/  IADD3 R5, P0, R6, 0x30, RZ ;  /* 0x0000003006057810 */ /* 0x000fe20007f1e0ff */
[----:B------:R-:W-:Y:S01]  /*1240*/  ULDC.64 UR4, c[0x0][0x250] ;  /* 0x0000940000047ab9 */ /* 0x000fe20000000a00 */
[----:B------:R-:W-:-:S03]  /*1250*/  IMAD.MOV.U32 R2, RZ, RZ, R4 ;  /* 0x000000ffff027224 */ /* 0x000fc600078e0004 */
        /* <DEDUP_REMOVED lines=8> */
[----:B0-----:R-:W-:Y:S01]  /*12e0*/  STG.E.128 desc[UR8][R4.64], R24 ;  /* 0x0000001804007986 */ /* 0x001fe2000c101d08 */
[----:B------:R-:W-:Y:S05]  /*12f0*/  EXIT ;  /* 0x000000000000794d */ /* 0x000fea0003800000 */
.L_x_3655:
        /* <DEDUP_REMOVED lines=16> */
.L_x_3880:


//--------------------- .text._ZN7cutlass13device_kernelIN5flash11enable_sm90INS1_16FlashAttnBwdSm90INS1_25CollectiveMainloopBwdSm90ILi2ELi1ELi1EN4cute5tupleIJNS5_1CILi1EEES8_S8_EEENS6_IJNS7_ILi64EEENS7_ILi96EEENS7_ILi192EEEEEENS_6half_tEfNS_4arch4Sm90ELb1ELb0ELb0ELb1ELb1ELb0ELb1ELb0ELi3ELi1ELi1ELi1ELb0EEENS1_24CollectiveEpilogueBwdGQAISD_fSG_Li384ELb1ELb1EEENS1_25SingleTileBwdLPTSchedulerILb1ELi96ELb1EEEEEEEEEvNT_6ParamsE --------------------------
	.section	.text._ZN7cutlass13device_kernelIN5flash11enable_sm90INS1_16FlashAttnBwdSm90INS1_25CollectiveMainloopBwdSm90ILi2ELi1ELi1EN4cute5tupleIJNS5_1CILi1EEES8_S8_EEENS6_IJNS7_ILi64EEENS7_ILi96EEENS7_ILi192EEEEEENS_6half_tEfNS_4arch4Sm90ELb1ELb0ELb0ELb1ELb1ELb0ELb1ELb0ELi3ELi1ELi1ELi1ELb0EEENS1_24CollectiveEpilogueBwdGQAISD_fSG_Li384ELb1ELb1EEENS1_25SingleTileBwdLPTSchedulerILb1ELi96ELb1EEEEEEEEEvNT_6ParamsE,"ax",@progbits
	.align	128
.text._ZN7cutlass13device_kernelIN5flash11enable_sm90INS1_16FlashAttnBwdSm90INS1_25CollectiveMainloopBwdSm90ILi2ELi1ELi1EN4cute5tupleIJNS5_1CILi1EEES8_S8_EEENS6_IJNS7_ILi64EEENS7_ILi96EEENS7_ILi192EEEEEENS_6half_tEfNS_4arch4Sm90ELb1ELb0ELb0ELb1ELb1ELb0ELb1ELb0ELi3ELi1ELi1ELi1ELb0EEENS1_24CollectiveEpilogueBwdGQAISD_fSG_Li384ELb1ELb1EEENS1_25SingleTileBwdLPTSchedulerILb1ELi96ELb1EEEEEEEEEvNT_6ParamsE:
        .type           _ZN7cutlass13device_kernelIN5flash11enable_sm90INS1_16FlashAttnBwdSm90INS1_25CollectiveMainloopBwdSm90ILi2ELi1ELi1EN4cute5tupleIJNS5_1CILi1EEES8_S8_EEENS6_IJNS7_ILi64EEENS7_ILi96EEENS7_ILi192EEEEEENS_6half_tEfNS_4arch4Sm90ELb1ELb0ELb0ELb1ELb1ELb0ELb1ELb0ELi3ELi1ELi1ELi1ELb0EEENS1_24CollectiveEpilogueBwdGQAISD_fSG_Li384ELb1ELb1EEENS1_25SingleTileBwdLPTSchedulerILb1ELi96ELb1EEEEEEEEEvNT_6ParamsE,@function
        .size           _ZN7cutlass13device_kernelIN5flash11enable_sm90INS1_16FlashAttnBwdSm90INS1_25CollectiveMainloopBwdSm90ILi2ELi1ELi1EN4cute5tupleIJNS5_1CILi1EEES8_S8_EEENS6_IJNS7_ILi64EEENS7_ILi96EEENS7_ILi192EEEEEENS_6half_tEfNS_4arch4Sm90ELb1ELb0ELb0ELb1ELb1ELb0ELb1ELb0ELi3ELi1ELi1ELi1ELb0EEENS1_24CollectiveEpilogueBwdGQAISD_fSG_Li384ELb1ELb1EEENS1_25SingleTileBwdLPTSchedulerILb1ELi96ELb1EEEEEEEEEvNT_6ParamsE,(.L_x_3881 - _ZN7cutlass13device_kernelIN5flash11enable_sm90INS1_16FlashAttnBwdSm90INS1_25CollectiveMainloopBwdSm90ILi2ELi1ELi1EN4cute5tupleIJNS5_1CILi1EEES8_S8_EEENS6_IJNS7_ILi64EEENS7_ILi96EEENS7_ILi192EEEEEENS_6half_tEfNS_4arch4Sm90ELb1ELb0ELb0ELb1ELb1ELb0ELb1ELb0ELi3ELi1ELi1ELi1ELb0EEENS1_24CollectiveEpilogueBwdGQAISD_fSG_Li384ELb1ELb1EEENS1_25SingleTileBwdLPTSchedulerILb1ELi96ELb1EEEEEEEEEvNT_6ParamsE)
        .other          _ZN7cutlass13device_kernelIN5flash11enable_sm90INS1_16FlashAttnBwdSm90INS1_25CollectiveMainloopBwdSm90ILi2ELi1ELi1EN4cute5tupleIJNS5_1CILi1EEES8_S8_EEENS6_IJNS7_ILi64EEENS7_ILi96EEENS7_ILi192EEEEEENS_6half_tEfNS_4arch4Sm90ELb1ELb0ELb0ELb1ELb1ELb0ELb1ELb0ELi3ELi1ELi1ELi1ELb0EEENS1_24CollectiveEpilogueBwdGQAISD_fSG_Li384ELb1ELb1EEENS1_25SingleTileBwdLPTSchedulerILb1ELi96ELb1EEEEEEEEEvNT_6ParamsE,@"STO_CUDA_ENTRY STV_DEFAULT"
_ZN7cutlass13device_kernelIN5flash11enable_sm90INS1_16FlashAttnBwdSm90INS1_25CollectiveMainloopBwdSm90ILi2ELi1ELi1EN4cute5tupleIJNS5_1CILi1EEES8_S8_EEENS6_IJNS7_ILi64EEENS7_ILi96EEENS7_ILi192EEEEEENS_6half_tEfNS_4arch4Sm90ELb1ELb0ELb0ELb1ELb1ELb0ELb1ELb0ELi3ELi1ELi1ELi1ELb0EEENS1_24CollectiveEpilogueBwdGQAISD_fSG_Li384ELb1ELb1EEENS1_25SingleTileBwdLPTSchedulerILb1ELi96ELb1EEEEEEEEEvNT_6ParamsE:
        /* <DEDUP_REMOVED lines=23> */
.L_x_3657:
[----:B------:R-:W-:Y:S05]  /*0170*/  BSYNC B0 ;  /* 0x0000000000007941 */ /* 0x000fea0003800000 */
.L_x_3656:
        /* <DEDUP_REMOVED lines=34> */
.L_x_3658:
        /* <DEDUP_REMOVED lines=20> */
.L_x_3659:
        /* <DEDUP_REMOVED lines=9> */
.L_x_3662:
        /* <DEDUP_REMOVED lines=32> */
.L_x_3663:
[----:B------:R-:W1:Y:S01]  /*0770*/  LDC R3, c[0x0][0x8cc] ;  /* 0x00023300ff037b82 */ /* 0x000e620000000800 */
[----:B------:R-:W-:Y:S01]  /*0780*/  IMAD.U32 R0, RZ, RZ, UR4 ;  /* 0x00000004ff007e24 */ /* 0x000fe2000f8e00ff */
[----:B-1----:R-:W-:-:S13]  /*0790*/  ISETP.NE.AND P0, PT, R3, 0x1, PT ;  /* 0x000000010300780c */ /* 0x002fda0003f05270 */
[----:B------:R-:W1:Y:S02]  /*07a0*/  @P0 LDC.64 R4, c[0x0][0x8d0] ;  /* 0x00023400ff040b82 */ /* 0x000e640000000a00 */
[----:B-1----:R-:W-:-:S05]  /*07b0*/  @P0 IMAD.HI.U32 R2, R4, UR4, RZ ;  /* 0x0000000404020c27 */ /* 0x002fca000f8e00ff */
[----:B------:R-:W-:-:S05]  /*07c0*/  @P0 SHF.R.U32.HI R0, RZ, R5, R2 ;  /* 0x00000005ff000219 */ /* 0x000fca0000011602 */
[----:B------:R-:W-:-:S07]  /*07d0*/  IMAD R2, R0, R3, RZ ;  /* 0x0000000300027224 */ /* 0x000fce00078e02ff */
.L_x_3664:
        /* <DEDUP_REMOVED lines=20> */
.L_x_3665:
        /* <DEDUP_REMOVED lines=10> */
.L_x_3667:
[----:B------:R-:W1:Y:S02]  /*09c0*/  LDC R4, c[0x0][0x8f4] ;  /* 0x00023d00ff047b82 */ /* 0x000e640000000800 */
.L_x_3666:
[----:B-1---5:R-:W-:-:S04]  /*09d0*/  VIADD R4, R4, 0x5f ;  /* 0x0000005f04047836 */ /* 0x022fc80000000000 */
[----:B------:R-:W-:-:S05]  /*09e0*/  IMAD.HI R4, R4, 0x2aaaaaab, RZ ;  /* 0x2aaaaaab04047827 */ /* 0x000fca00078e02ff */
[----:B--2---:R-:W-:-:S04]  /*09f0*/  SHF.R.U32.HI R3, RZ, 0x1f, R4 ;  /* 0x0000001fff037819 */ /* 0x004fc80000011604 */
[----:B------:R-:W-:-:S04]  /*0a00*/  LEA.HI.SX32 R3, R4, R3, 0x1c ;  /* 0x0000000304037211 */ /* 0x000fc800078fe2ff */
[-C--:B------:R-:W-:Y:S02]  /*0a10*/  ISETP.GT.AND P0, PT, R3, R0.reuse, PT ;  /* 0x000000000300720c */ /* 0x080fe40003f04270 */
[----:B------:R-:W-:Y:S02]  /*0a20*/  LOP3.LUT R0, RZ, R0, RZ, 0x33, !PT ;  /* 0x00000000ff007212 */ /* 0x000fe400078e33ff */
[----:B------:R-:W-:-:S03]  /*0a30*/  SEL R19, R19, 0xffffffff, P0 ;  /* 0xffffffff13137807 */ /* 0x000fc60000000000 */
[----:B------:R-:W-:Y:S01]  /*0a40*/  IMAD.IADD R153, R3, 0x1, R0 ;  /* 0x0000000103997824 */ /* 0x000fe200078e0200 */
        /* <DEDUP_REMOVED lines=11> */
.L_x_3669:
        /* <DEDUP_REMOVED lines=10> */
.L_x_3670:
        /* <DEDUP_REMOVED lines=8> */
.L_x_3671:
        /* <DEDUP_REMOVED lines=9> */
.L_x_3672:
        /* <DEDUP_REMOVED lines=87> */
.L_x_3675:
        /* <DEDUP_REMOVED lines=15> */
.L_x_3674:
        /* <DEDUP_REMOVED lines=20> */
.L_x_3677:
        /* <DEDUP_REMOVED lines=15> */
.L_x_3676:
        /* <DEDUP_REMOVED lines=8> */
.L_x_3804:
        /* <DEDUP_REMOVED lines=21> */
.L_x_3679:
        /* <DEDUP_REMOVED lines=15> */
[----:B--2---:R-:W-:Y:S02]  /*1800*/  SHF.R.S32.HI R10, RZ, 0x1f, R9 ;  /* 0x0000001fff0a7819 */ /* 0x004fe40000011409 */
        /* <DEDUP_REMOVED lines=87> */
.L_x_3691:
[----:B------:R-:W-:-:S13]  /*1d80*/  ISETP.NE.AND P0, PT, R10, 0x3, PT ;  /* 0x000000030a00780c */ /* 0x000fda0003f05270 */
[----:B--2---:R-:W-:Y:S05]  /*1d90*/  @!P0 BRA `(.L_x_3681) ;  /* 0x0000000000048947 */ /* 0x004fea0003800000 */
[----:B------:R-:W-:Y:S01]  /*1da0*/  BPT.TRAP 0x1 ;  /* 0x000000040000795c */ /* 0x000fe20000300000 */
.L_x_3681:
[----:B------:R-:W-:Y:S02]  /*1db0*/  LEA R3, R2, UR36, 0x3 ;  /* 0x0000002402037c11 */ /* 0x000fe4000f8e18ff */
[----:B------:R-:W-:-:S04]  /*1dc0*/  SHF.L.U32 R12, R7, 0x1f, RZ ;  /* 0x0000001f070c7819 */ /* 0x000fc800000006ff */
[----:B------:R2:W3:Y:S01]  /*1dd0*/  SYNCS.PHASECHK.TRANS64.TRYWAIT P1, [R3+URZ+0x36410], R12 ;  /* 0x0364100c030075a7 */ /* 0x0004e2000802017f */
[----:B------:R-:W-:Y:S05]  /*1de0*/  @!P0 BRA `(.L_x_3682) ;  /* 0x0000000000048947 */ /* 0x000fea0003800000 */
[----:B------:R-:W-:Y:S01]  /*1df0*/  BPT.TRAP 0x1 ;  /* 0x000000040000795c */ /* 0x000fe20000300000 */
.L_x_3682:
[----:B---3--:R-:W-:Y:S05]  /*1e00*/  @P1 BRA `(.L_x_3683) ;  /* 0x0000000000081947 */ /* 0x008fea0003800000 */
[----:B------:R-:W3:Y:S02]  /*1e10*/  SYNCS.PHASECHK.TRANS64.TRYWAIT P1, [R3+URZ+0x36410], R12 ;  /* 0x0364100c030075a7 */ /* 0x000ee4000802017f */
[----:B---3--:R-:W-:Y:S05]  /*1e20*/  @!P1 BRA `(.L_x_3684) ;  /* 0x0000007c00f89947 */ /* 0x008fea0003800000 */
.L_x_3683:
        /* <DEDUP_REMOVED lines=103> */
.L_x_3685:
[----:B--2---:R-:W-:-:S04]  /*24a0*/  SHF.L.U32 R14, R5, 0x1f, RZ ;  /* 0x0000001f050e7819 */ /* 0x004fc800000006ff */
[----:B------:R2:W1:Y:S01]  /*24b0*/  SYNCS.PHASECHK.TRANS64.TRYWAIT P1, [UR36+0x36430], R14 ;  /* 0x0364300eff0075a7 */ /* 0x0004620008020164 */
[----:B------:R-:W-:Y:S05]  /*24c0*/  @!P0 BRA `(.L_x_3686) ;  /* 0x0000000000048947 */ /* 0x000fea0003800000 */
[----:B------:R-:W-:Y:S01]  /*24d0*/  BPT.TRAP 0x1 ;  /* 0x000000040000795c */ /* 0x000fe20000300000 */
.L_x_3686:
[----:B-1----:R-:W-:Y:S05]  /*24e0*/  @P1 BRA `(.L_x_3687) ;  /* 0x0000000000081947 */ /* 0x002fea0003800000 */
[----:B------:R-:W1:Y:S02]  /*24f0*/  SYNCS.PHASECHK.TRANS64.TRYWAIT P1, [UR36+0x36430], R14 ;  /* 0x0364300eff0075a7 */ /* 0x000e640008020164 */
[----:B-1----:R-:W-:Y:S05]  /*2500*/  @!P1 BRA `(.L_x_3688) ;  /* 0x0000007800549947 */ /* 0x002fea0003800000 */
.L_x_3687:
        /* <DEDUP_REMOVED lines=36> */
[----:B----4-:R-:W-:-:S02]  /*2750*/  FSEL R23, R140, -INF , P2 ;  /* 0xff8000008c177808 */ /* 0x010fc40001000000 */
        /* <DEDUP_REMOVED lines=278> */
.L_x_3689:
        /* <DEDUP_REMOVED lines=60> */
.L_x_3690:
        /* <DEDUP_REMOVED lines=62> */
.L_x_3673:
[----:B------:R-:W-:Y:S05]  /*4060*/  @P0 BRA `(.L_x_3668) ;  /* 0x0000005c00300947 */ /* 0x000fea0003800000 */
[----:B--2---:R-:W1:Y:S08]  /*4070*/  LDC.64 R2, c[0x0][0x878] ;  /* 0x00021e00ff027b82 */ /* 0x004e700000000a00 */
[----:B------:R-:W2:Y:S01]  /*4080*/  LDC R5, c[0x0][0x850] ;  /* 0x00021400ff057b82 */ /* 0x000ea20000000800 */
[----:B------:R-:W3:Y:S01]  /*4090*/  S2R R6, SR_TID.X ;  /* 0x0000000000067919 */ /* 0x000ee20000002100 */
[----:B------:R-:W-:Y:S01]  /*40a0*/  ULDC UR7, c[0x0][0x870] ;  /* 0x00021c0000077ab9 */ /* 0x000fe20000000800 */
[----:B------:R-:W-:-:S05]  /*40b0*/  ULDC UR6, c[0x0][0x80c] ;  /* 0x0002030000067ab9 */ /* 0x000fca0000000800 */
[----:B------:R-:W5:Y:S01]  /*40c0*/  S2UR UR5, SR_CgaCtaId ;  /* 0x00000000000579c3 */ /* 0x000f620000008800 */
[----:B-1----:R-:W-:Y:S01]  /*40d0*/  ISETP.NE.U32.AND P0, PT, R2, RZ, PT ;  /* 0x000000ff0200720c */ /* 0x002fe20003f05070 */
[----:B------:R-:W-:-:S06]  /*40e0*/  UMOV UR4, 0x400 ;  /* 0x0000040000047882 */ /* 0x000fcc0000000000 */
[----:B------:R-:W1:Y:S01]  /*40f0*/  LDC.64 R16, c[0x0][0x820] ;  /* 0x00020800ff107b82 */ /* 0x000e620000000a00 */
[----:B------:R-:W-:-:S07]  /*4100*/  ISETP.NE.AND.EX P0, PT, R3, RZ, PT, P0 ;  /* 0x000000ff0300720c */ /* 0x000fce0003f05300 */
[----:B------:R-:W1:Y:S08]  /*4110*/  LDC.64 R20, c[0x0][0x848] ;  /* 0x00021200ff147b82 */ /* 0x000e700000000a00 */
[----:B------:R-:W5:Y:S08]  /*4120*/  @P0 LDC.64 R2, c[0x0][0x878] ;  /* 0x00021e00ff020b82 */ /* 0x000f700000000a00 */
[----:B----4-:R-:W4:Y:S01]  /*4130*/  LDC.64 R22, c[0x0][0x800] ;  /* 0x00020000ff167b82 */ /* 0x010f220000000a00 */
[----:B-----5:R-:W-:-:S05]  /*4140*/  @P0 IMAD.WIDE R2, R19, 0x4, R2 ;  /* 0x0000000413020825 */ /* 0x020fca00078e0202 */
[----:B------:R5:W4:Y:S02]  /*4150*/  @P0 LDG.E R4, desc[UR38][R2.64] ;  /* 0x0000002602040981 */ /* 0x000b24000c1e1900 */
[----:B------:R-:W-:Y:S01]  /*4160*/  BAR.SYNC.DEFER_BLOCKING 0x1, 0x180 ;  /* 0x0046000000007b1d */ /* 0x000fe20000010000 */
[----:B--2---:R-:W-:Y:S01]  /*4170*/  ISETP.NE.AND P2, PT, R5, 0x1, PT ;  /* 0x000000010500780c */ /* 0x004fe20003f45270 */
[C---:B---3--:R-:W-:Y:S01]  /*4180*/  VIADD R15, R6.reuse, 0xffffff80 ;  /* 0xffffff80060f7836 */ /* 0x048fe20000000000 */
[----:B------:R-:W-:Y:S01]  /*4190*/  ISETP.NE.AND P1, PT, R6, 0x80, PT ;  /* 0x000000800600780c */ /* 0x000fe20003f25270 */
[C---:B------:R-:W-:Y:S01]  /*41a0*/  IMAD R6, R153.reuse, UR7, RZ ;  /* 0x0000000799067c24 */ /* 0x040fe2000f8e02ff */
[----:B------:R-:W-:Y:S01]  /*41b0*/  ULEA UR4, UR5, UR4, 0x18 ;  /* 0x0000000405047291 */ /* 0x000fe2000f8ec03f */
[----:B------:R-:W-:Y:S01]  /*41c0*/  IMAD R153, R153, 0x4800, RZ ;  /* 0x0000480099997824 */ /* 0x000fe200078e02ff */
[----:B------:R-:W-:Y:S01]  /*41d0*/  SHF.R.S32.HI R0, RZ, 0x1f, R15 ;  /* 0x0000001fff007819 */ /* 0x000fe2000001140f */
[----:B------:R-:W-:Y:S01]  /*41e0*/  IMAD R10, R6, UR6, RZ ;  /* 0x00000006060a7c24 */ /* 0x000fe2000f8e02ff */
[----:B------:R-:W-:Y:S02]  /*41f0*/  BSSY B0, `(.L_x_3692) ;  /* 0x000004e000007945 */ /* 0x000fe40003800000 */
[----:B------:R-:W-:-:S03]  /*4200*/  LEA.HI R8, R0, R15, RZ, 0x7 ;  /* 0x0000000f00087211 */ /* 0x000fc600078f38ff */
[----:B------:R-:W2:Y:S01]  /*4210*/  @P2 LDC R7, c[0x0][0x854] ;  /* 0x00021500ff072b82 */ /* 0x000ea20000000800 */
[----:B------:R-:W-:Y:S02]  /*4220*/  LOP3.LUT R0, R8, 0x3fffff80, RZ, 0xc0, !PT ;  /* 0x3fffff8008007812 */ /* 0x000fe400078ec0ff */
[----:B------:R-:W-:-:S03]  /*4230*/  SHF.R.S32.HI R8, RZ, 0x7, R8 ;  /* 0x00000007ff087819 */ /* 0x000fc60000011408 */
[----:B-----5:R-:W-:Y:S02]  /*4240*/  IMAD.IADD R3, R15, 0x1, -R0 ;  /* 0x000000010f037824 */ /* 0x020fe400078e0a00 */
[----:B------:R-:W3:Y:S01]  /*4250*/  @P2 LDC R9, c[0x0][0x858] ;  /* 0x00021600ff092b82 */ /* 0x000ee20000000800 */
[----:B------:R-:W-:Y:S02]  /*4260*/  IMAD.MOV.U32 R0, RZ, RZ, R154 ;  /* 0x000000ffff007224 */ /* 0x000fe400078e009a */
[----:B------:R-:W-:-:S04]  /*4270*/  IMAD R8, R8, 0x600, R3 ;  /* 0x0000060008087824 */ /* 0x000fc800078e0203 */
[----:B------:R-:W-:Y:S02]  /*4280*/  IMAD.SHL.U32 R8, R8, 0x4, RZ ;  /* 0x0000000408087824 */ /* 0x000fe400078e00ff */
[----:B--2---:R-:W-:Y:S02]  /*4290*/  @P2 IMAD.HI.U32 R2, R154, R7, RZ ;  /* 0x000000079a022227 */ /* 0x004fe400078e00ff */
[----:B------:R-:W2:Y:S03]  /*42a0*/  LDC.64 R6, c[0x0][0x840] ;  /* 0x00021000ff067b82 */ /* 0x000ea60000000a00 */
[----:B---3--:R-:W-:Y:S01]  /*42b0*/  @P2 SHF.R.U32.HI R0, RZ, R9, R2 ;  /* 0x00000009ff002219 */ /* 0x008fe20000011602 */
[----:B------:R-:W-:-:S04]  /*42c0*/  IMAD R9, R19, UR6, RZ ;  /* 0x0000000613097c24 */ /* 0x000fc8000f8e02ff */
[----:B------:R-:W3:Y:S01]  /*42d0*/  LDC.64 R2, c[0x0][0x818] ;  /* 0x00020600ff027b82 */ /* 0x000ee20000000a00 */
[----:B------:R-:W-:Y:S01]  /*42e0*/  ISETP.NE.AND P2, PT, R15, RZ, PT ;  /* 0x000000ff0f00720c */ /* 0x000fe20003f45270 */
[----:B------:R-:W-:Y:S01]  /*42f0*/  ULDC.64 UR6, c[0x0][0x868] ;  /* 0x00021a0000067ab9 */ /* 0x000fe20000000a00 */
[--C-:B------:R-:W-:Y:S02]  /*4300*/  SHF.R.S32.HI R11, RZ, 0x1f, R0.reuse ;  /* 0x0000001fff0b7819 */ /* 0x100fe40000011400 */
[----:B------:R-:W-:Y:S02]  /*4310*/  SHF.R.S32.HI R12, RZ, 0x1f, R9 ;  /* 0x0000001fff0c7819 */ /* 0x000fe40000011409 */
[----:B------:R-:W-:Y:S02]  /*4320*/  IADD3 R13, P3, P4, R10, R9, R0 ;  /* 0x000000090a0d7210 */ /* 0x000fe40007c7e000 */
[----:B------:R-:W-:-:S04]  /*4330*/  SHF.R.S32.HI R10, RZ, 0x1f, R10 ;  /* 0x0000001fff0a7819 */ /* 0x000fc8000001140a */
[----:B------:R-:W-:Y:S01]  /*4340*/  IADD3.X R12, R10, R12, R11, P3, P4 ;  /* 0x0000000c0a0c7210 */ /* 0x000fe20001fe840b */
[----:B--2---:R-:W-:-:S03]  /*4350*/  IMAD R14, R11, R6, RZ ;  /* 0x000000060b0e7224 */ /* 0x004fc600078e02ff */
[C---:B------:R-:W-:Y:S01]  /*4360*/  SHF.L.U64.HI R12, R13.reuse, 0x2, R12 ;  /* 0x000000020d0c7819 */ /* 0x040fe2000001020c */
[----:B------:R-:W-:Y:S02]  /*4370*/  IMAD R15, R0, R7, R14 ;  /* 0x00000007000f7224 */ /* 0x000fe400078e020e */
[----:B------:R-:W-:Y:S02]  /*4380*/  IMAD.SHL.U32 R14, R13, 0x4, RZ ;  /* 0x000000040d0e7824 */ /* 0x000fe400078e00ff */
[----:B---3--:R-:W-:-:S04]  /*4390*/  IMAD R10, R11, R2, RZ ;  /* 0x000000020b0a7224 */ /* 0x008fc800078e02ff */
[----:B------:R-:W-:Y:S01]  /*43a0*/  IMAD R11, R0, R3, R10 ;  /* 0x00000003000b7224 */ /* 0x000fe200078e020a */
[----:B------:R-:W-:Y:S01]  /*43b0*/  SHF.R.S32.HI R10, RZ, 0x1f, R19 ;  /* 0x0000001fff0a7819 */ /* 0x000fe20000011413 */
[C---:B----4-:R-:W-:Y:S01]  /*43c0*/  @P0 IMAD R4, R19.reuse, 0x60, R4 ;  /* 0x0000006013040824 */ /* 0x050fe200078e0204 */
[----:B------:R-:W-:-:S03]  /*43d0*/  SEL R19, R19, RZ, !P0 ;  /* 0x000000ff13137207 */ /* 0x000fc60004000000 */
[----:B------:R-:W-:-:S05]  /*43e0*/  @P0 IMAD.HI R4, R4, 0x2aaaaaab, RZ ;  /* 0x2aaaaaab04040827 */ /* 0x000fca00078e02ff */
[----:B------:R-:W-:-:S04]  /*43f0*/  @P0 SHF.R.U32.HI R9, RZ, 0x1f, R4 ;  /* 0x0000001fff090819 */ /* 0x000fc80000011604 */
[----:B------:R-:W-:Y:S02]  /*4400*/  @P0 LEA.HI.SX32 R9, R4, R9, 0x1c ;  /* 0x0000000904090211 */ /* 0x000fe400078fe2ff */
[----:B------:R-:W-:-:S03]  /*4410*/  LEA R4, R8, UR4, 0x2 ;  /* 0x0000000408047c11 */ /* 0x000fc6000f8e10ff */
[----:B------:R-:W-:Y:S02]  /*4420*/  @P0 IMAD R8, R9, 0x4800, RZ ;  /* 0x0000480009080824 */ /* 0x000fe400078e02ff */
[----:B------:R2:W-:Y:S03]  /*4430*/  STS.128 [R4], R24 ;  /* 0x0000001804007388 */ /* 0x0005e60000000c00 */
[----:B------:R-:W-:Y:S02]  /*4440*/  @P0 SHF.R.S32.HI R9, RZ, 0x1f, R8 ;  /* 0x0000001fff090819 */ /* 0x000fe40000011408 */
[----:B------:R-:W-:Y:S01]  /*4450*/  @!P0 CS2R R8, SRZ ;  /* 0x0000000000088805 */ /* 0x000fe2000001ff00 */
[----:B------:R3:W-:Y:S04]  /*4460*/  STS.128 [R4+0x800], R28 ;  /* 0x0008001c04007388 */ /* 0x0007e80000000c00 */
[----:B------:R3:W-:Y:S01]  /*4470*/  STS.128 [R4+0x1000], R32 ;  /* 0x0010002004007388 */ /* 0x0007e20000000c00 */
[----:B------:R-:W-:-:S03]  /*4480*/  IADD3 R8, P3, R153, R8, RZ ;  /* 0x0000000899087210 */ /* 0x000fc60007f7e0ff */
[----:B------:R3:W-:Y:S01]  /*4490*/  STS.128 [R4+0x1800], R36 ;  /* 0x0018002404007388 */ /* 0x0007e20000000c00 */
[----:B------:R-:W-:Y:S01]  /*44a0*/  LEA.HI.X.SX32 R9, R153, R9, 0x1, P3 ;  /* 0x0000000999097211 */ /* 0x000fe200018f0eff */
[----:B--2---:R-:W2:Y:S02]  /*44b0*/  LDC.64 R24, c[0x0][0x828] ;  /* 0x00020a00ff187b82 */ /* 0x004ea40000000a00 */
[----:B------:R3:W-:Y:S01]  /*44c0*/  STS.128 [R4+0x2000], R40 ;  /* 0x0020002804007388 */ /* 0x0007e20000000c00 */
[----:B------:R-:W-:-:S03]  /*44d0*/  IMAD.WIDE.U32 R2, R0, R2, R8 ;  /* 0x0000000200027225 */ /* 0x000fc600078e0008 */
[----:B------:R3:W-:Y:S01]  /*44e0*/  STS.128 [R4+0x2800], R44 ;  /* 0x0028002c04007388 */ /* 0x0007e20000000c00 */
[----:B------:R-:W-:Y:S01]  /*44f0*/  IMAD.WIDE.U32 R6, R0, R6, R8 ;  /* 0x0000000600067225 */ /* 0x000fe200078e0008 */
[----:B------:R-:W-:Y:S02]  /*4500*/  SEL R9, R10, RZ, !P0 ;  /* 0x000000ff0a097207 */ /* 0x000fe40004000000 */
[----:B------:R3:W-:Y:S01]  /*4510*/  STS.128 [R4+0x3000], R48 ;  /* 0x0030003004007388 */ /* 0x0007e20000000c00 */
[----:B------:R-:W-:-:S03]  /*4520*/  IMAD.IADD R3, R3, 0x1, R11 ;  /* 0x0000000103037824 */ /* 0x000fc600078e020b */
[----:B------:R3:W-:Y:S01]  /*4530*/  STS.128 [R4+0x3800], R52 ;  /* 0x0038003404007388 */ /* 0x0007e20000000c00 */
[----:B-1----:R-:W-:Y:S02]  /*4540*/  IMAD R8, R9, R16, RZ ;  /* 0x0000001009087224 */ /* 0x002fe400078e02ff */
[----:B------:R-:W-:Y:S01]  /*4550*/  IMAD.IADD R7, R7, 0x1, R15 ;  /* 0x0000000107077824 */ /* 0x000fe200078e020f */
[----:B------:R3:W-:Y:S01]  /*4560*/  STS.128 [R4+0x4000], R56 ;  /* 0x0040003804007388 */ /* 0x0007e20000000c00 */
[----:B------:R-:W-:Y:S01]  /*4570*/  IMAD R11, R19, R17, R8 ;  /* 0x00000011130b7224 */ /* 0x000fe200078e0208 */
[----:B------:R-:W-:Y:S01]  /*4580*/  IADD3 R8, P0, R14, UR6, RZ ;  /* 0x000000060e087c10 */ /* 0x000fe2000ff1e0ff */
[----:B------:R-:W-:Y:S01]  /*4590*/  IMAD R10, R9, R20, RZ ;  /* 0x00000014090a7224 */ /* 0x000fe200078e02ff */
[----:B------:R3:W-:Y:S01]  /*45a0*/  STS.128 [R4+0x4800], R60 ;  /* 0x0048003c04007388 */ /* 0x0007e20000000c00 */
[----:B------:R-:W-:Y:S01]  /*45b0*/  IMAD.WIDE.U32 R2, R19, R16, R2 ;  /* 0x0000001013027225 */ /* 0x000fe200078e0002 */
[----:B------:R-:W-:-:S02]  /*45c0*/  IADD3.X R9, R12, UR7, RZ, P0, !PT ;  /* 0x000000070c097c10 */ /* 0x000fc400087fe4ff */
[----:B------:R3:W-:Y:S01]  /*45d0*/  STS.128 [R4+0x5000], R64 ;  /* 0x0050004004007388 */ /* 0x0007e20000000c00 */
[C---:B------:R-:W-:Y:S01]  /*45e0*/  IMAD.WIDE.U32 R6, R19.reuse, R20, R6 ;  /* 0x0000001413067225 */ /* 0x040fe200078e0006 */
[----:B------:R-:W-:Y:S02]  /*45f0*/  LEA R22, P3, R2, R22, 0x2 ;  /* 0x0000001602167211 */ /* 0x000fe400078610ff */
[----:B------:R3:W-:Y:S01]  /*4600*/  STS.128 [R4+0x5800], R68 ;  /* 0x0058004404007388 */ /* 0x0007e20000000c00 */
[----:B------:R-:W-:Y:S01]  /*4610*/  IMAD.MOV R0, RZ, RZ, -R0 ;  /* 0x000000ffff007224 */ /* 0x000fe200078e0a00 */
[----:B--2---:R-:W-:Y:S01]  /*4620*/  LEA R24, P4, R6, R24, 0x2 ;  /* 0x0000001806187211 */ /* 0x004fe200078810ff */
[----:B------:R-:W-:Y:S02]  /*4630*/  IMAD R19, R19, R21, R10 ;  /* 0x0000001513137224 */ /* 0x000fe400078e020a */
[----:B------:R-:W-:Y:S02]  /*4640*/  IMAD R13, R5, R0, R154 ;  /* 0x00000000050d7224 */ /* 0x000fe400078e029a */
[----:B------:R-:W-:-:S02]  /*4650*/  IMAD.IADD R10, R3, 0x1, R11 ;  /* 0x00000001030a7824 */ /* 0x000fc400078e020b */
[----:B------:R-:W-:Y:S01]  /*4660*/  IMAD.IADD R5, R7, 0x1, R19 ;  /* 0x0000000107057824 */ /* 0x000fe200078e0213 */
[----:B---3--:R-:W-:Y:S06]  /*4670*/  @P2 BRA `(.L_x_3693) ;  /* 0x0000000000142947 */ /* 0x008fec0003800000 */
.L_x_3694:
[----:B------:R-:W2:Y:S04]  /*4680*/  LDG.E.STRONG.GPU R0, desc[UR38][R8.64] ;  /* 0x0000002608007981 */ /* 0x000ea8000c1ef900 */
[----:B--2---:R-:W-:Y:S01]  /*4690*/  CCTL.IVALL ;  /* 0x00000000ff00798f */ /* 0x004fe20002000000 */
[----:B------:R-:W-:Y:S05]  /*46a0*/  YIELD ;  /* 0x0000000000007946 */ /* 0x000fea0003800000 */
[----:B------:R-:W-:-:S13]  /*46b0*/  ISETP.NE.AND P0, PT, R0, R13, PT ;  /* 0x0000000d0000720c */ /* 0x000fda0003f05270 */
[----:B------:R-:W-:Y:S05]  /*46c0*/  @P0 BRA `(.L_x_3694) ;  /* 0xfffffffc00ec0947 */ /* 0x000fea000383ffff */
.L_x_3693:
[----:B------:R-:W-:Y:S05]  /*46d0*/  BSYNC B0 ;  /* 0x0000000000007941 */ /* 0x000fea0003800000 */
.L_x_3692:
[----:B------:R-:W-:Y:S01]  /*46e0*/  UMOV UR5, 0xffffffff ;  /* 0xffffffff00057882 */ /* 0x000fe20000000000 */
[----:B------:R-:W-:Y:S02]  /*46f0*/  LEA.HI.X R10, R2, R23, R10, 0x2, P3 ;  /* 0x00000017020a7211 */ /* 0x000fe400018f140a */
[----:B------:R-:W-:Y:S01]  /*4700*/  LEA.HI.X R5, R6, R25, R5, 0x2, P4 ;  /* 0x0000001906057211 */ /* 0x000fe200020f1405 */
[----:B------:R-:W-:Y:S06]  /*4710*/  BRA.DIV UR5, `(.L_x_3695) ;  /* 0x0000005605e47947 */ /* 0x000fec000b800000 */
[----:B------:R-:W-:Y:S01]  /*4720*/  NOP ;  /* 0x0000000000007918 */ /* 0x000fe20000000000 */
.L_x_3807:
        /* <DEDUP_REMOVED lines=16> */
.L_x_3698:
[----:B------:R-:W-:Y:S01]  /*4830*/  @P0 ELECT P2, URZ, PT ;  /* 0x00000000003f082f */ /* 0x000fe20003840000 */
[----:B------:R1:W-:-:S12]  /*4840*/  UBLKRED.G.S.ADD.F32.RN [UR6], [UR4], UR5, desc[UR8] ;  /* 0x00000806040073bb */ /* 0x0003d800080a1405 */
[----:B------:R-:W-:Y:S02]  /*4850*/  @P2 PLOP3.LUT P0, PT, P2, PT, PT, 0x8, 0x0 ;  /* 0x000000000000281c */ /* 0x000fe4000170e170 */
[----:B------:R-:W-:-:S11]  /*4860*/  PLOP3.LUT P2, PT, PT, PT, PT, 0x8, 0x0 ;  /* 0x000000000000781c */ /* 0x000fd60003f4e170 */
[----:B-1----:R-:W-:Y:S05]  /*4870*/  @P0 BRA.U.ANY `(.L_x_3698) ;  /* 0xfffffffd00ec0947 */ /* 0x002fea000393ffff */
[----:B------:R0:W-:Y:S01]  /*4880*/  UTMACMDFLUSH ;  /* 0x00000000000079b7 */ /* 0x0001e20000000000 */
[----:B------:R-:W-:-:S04]  /*4890*/  DEPBAR.LE SB0, 0x0 ;  /* 0x000080000000791a */ /* 0x000fc80000000000 */
.L_x_3697:
[----:B------:R-:W-:Y:S05]  /*48a0*/  BSYNC B0 ;  /* 0x0000000000007941 */ /* 0x000fea0003800000 */
.L_x_3696:
        /* <DEDUP_REMOVED lines=14> */
.L_x_3700:
[----:B------:R-:W-:Y:S05]  /*4990*/  BSYNC B0 ;  /* 0x0000000000007941 */ /* 0x000fea0003800000 */
.L_x_3699:
        /* <DEDUP_REMOVED lines=18> */
.L_x_3703:
[----:B------:R-:W2:Y:S04]  /*4ac0*/  LDG.E.STRONG.GPU R0, desc[UR38][R2.64] ;  /* 0x0000002602007981 */ /* 0x000ea8000c1ef900 */
[----:B--2---:R-:W-:Y:S01]  /*4ad0*/  CCTL.IVALL ;  /* 0x00000000ff00798f */ /* 0x004fe20002000000 */
[----:B------:R-:W-:Y:S05]  /*4ae0*/  YIELD ;  /* 0x0000000000007946 */ /* 0x000fea0003800000 */
[----:B------:R-:W-:-:S13]  /*4af0*/  ISETP.NE.AND P0, PT, R0, R13, PT ;  /* 0x0000000d0000720c */ /* 0x000fda0003f05270 */
[----:B------:R-:W-:Y:S05]  /*4b00*/  @P0 BRA `(.L_x_3703) ;  /* 0xfffffffc00ec0947 */ /* 0x000fea000383ffff */
.L_x_3702:
[----:B------:R-:W-:Y:S05]  /*4b10*/  BSYNC B0 ;  /* 0x0000000000007941 */ /* 0x000fea0003800000 */
.L_x_3701:
[----:B------:R-:W-:-:S03]  /*4b20*/  UMOV UR5, 0xffffffff ;  /* 0xffffffff00057882 */ /* 0x000fc60000000000 */
[----:B------:R-:W-:Y:S05]  /*4b30*/  BRA.DIV UR5, `(.L_x_3704) ;  /* 0x0000005205f87947 */ /* 0x000fea000b800000 */
[----:B------:R-:W-:Y:S01]  /*4b40*/  NOP ;  /* 0x0000000000007918 */ /* 0x000fe20000000000 */
.L_x_3810:
        /* <DEDUP_REMOVED lines=16> */
.L_x_3707:
[----:B------:R-:W-:Y:S01]  /*4c50*/  @P0 ELECT P2, URZ, PT ;  /* 0x00000000003f082f */ /* 0x000fe20003840000 */
[----:B------:R2:W-:-:S12]  /*4c60*/  UBLKRED.G.S.ADD.F32.RN [UR6], [UR4], UR5, desc[UR8] ;  /* 0x00000806040073bb */ /* 0x0005d800080a1405 */
[----:B------:R-:W-:Y:S02]  /*4c70*/  @P2 PLOP3.LUT P0, PT, P2, PT, PT, 0x8, 0x0 ;  /* 0x000000000000281c */ /* 0x000fe4000170e170 */
[----:B------:R-:W-:-:S11]  /*4c80*/  PLOP3.LUT P2, PT, PT, PT, PT, 0x8, 0x0 ;  /* 0x000000000000781c */ /* 0x000fd60003f4e170 */
[----:B--2---:R-:W-:Y:S05]  /*4c90*/  @P0 BRA.U.ANY `(.L_x_3707) ;  /* 0xfffffffd00ec0947 */ /* 0x004fea000393ffff */
[----:B------:R0:W-:Y:S01]  /*4ca0*/  UTMACMDFLUSH ;  /* 0x00000000000079b7 */ /* 0x0001e20000000000 */
[----:B------:R-:W-:-:S04]  /*4cb0*/  DEPBAR.LE SB0, 0x0 ;  /* 0x000080000000791a */ /* 0x000fc80000000000 */
.L_x_3706:
[----:B------:R-:W-:Y:S05]  /*4cc0*/  BSYNC B0 ;  /* 0x0000000000007941 */ /* 0x000fea0003800000 */
.L_x_3705:
        /* <DEDUP_REMOVED lines=14> */
.L_x_3661:
        /* <DEDUP_REMOVED lines=29> */
.L_x_3709:
[----:B------:R-:W-:Y:S01]  /*4f80*/  ULDC UR9, c[0x0][0x8cc] ;  /* 0x0002330000097ab9 */ /* 0x000fe20000000800 */
[----:B------:R-:W-:Y:S01]  /*4f90*/  UMOV UR7, UR8 ;  /* 0x0000000800077c82 */ /* 0x000fe20008000000 */
[----:B------:R-:W-:-:S11]  /*4fa0*/  UISETP.NE.AND UP0, UPT, UR9, 0x1, UPT ;  /* 0x000000010900788c */ /* 0x000fd6000bf05270 */
[----:B------:R-:W-:Y:S02]  /*4fb0*/  @UP0 ULDC.64 UR10, c[0x0][0x8d0] ;  /* 0x00023400000a0ab9 */ /* 0x000fe40000000a00 */
[----:B------:R-:W-:-:S04]  /*4fc0*/  UIMAD.WIDE.U32 UR4, UR8, UR10, URZ ;  /* 0x0000000a080472a5 */ /* 0x000fc8000f8e003f */
[----:B------:R-:W-:-:S04]  /*4fd0*/  @UP0 USHF.R.U32.HI UR7, URZ, UR11, UR5 ;  /* 0x0000000b3f070299 */ /* 0x000fc80008011605 */
[----:B------:R-:W-:-:S12]  /*4fe0*/  UIMAD UR4, UR7, UR9, URZ ;  /* 0x00000009070472a4 */ /* 0x000fd8000f8e023f */
.L_x_3710:
        /* <DEDUP_REMOVED lines=23> */
.L_x_3711:
        /* <DEDUP_REMOVED lines=13> */
.L_x_3713:
[----:B------:R-:W-:-:S05]  /*5230*/  ULDC UR4, c[0x0][0x8f4] ;  /* 0x00023d0000047ab9 */ /* 0x000fca0000000800 */
.L_x_3712:
        /* <DEDUP_REMOVED lines=48> */
.L_x_3714:
        /* <DEDUP_REMOVED lines=13> */
.L_x_3715:
        /* <DEDUP_REMOVED lines=12> */
.L_x_3716:
        /* <DEDUP_REMOVED lines=68> */
.L_x_3720:
[----:B------:R-:W2:Y:S04]  /*5b10*/  LDG.E.STRONG.GPU R4, desc[UR38][R2.64] ;  /* 0x0000002602047981 */ /* 0x000ea8000c1ef900 */
[----:B--2---:R-:W-:Y:S01]  /*5b20*/  CCTL.IVALL ;  /* 0x00000000ff00798f */ /* 0x004fe20002000000 */
[----:B------:R-:W-:Y:S05]  /*5b30*/  YIELD ;  /* 0x0000000000007946 */ /* 0x000fea0003800000 */
[----:B------:R-:W-:-:S13]  /*5b40*/  ISETP.NE.AND P1, PT, R4, R5, PT ;  /* 0x000000050400720c */ /* 0x000fda0003f25270 */
[----:B------:R-:W-:Y:S05]  /*5b50*/  @P1 BRA `(.L_x_3720) ;  /* 0xfffffffc00ec1947 */ /* 0x000fea000383ffff */
.L_x_3719:
[----:B------:R-:W-:Y:S05]  /*5b60*/  BSYNC B0 ;  /* 0x0000000000007941 */ /* 0x000fea0003800000 */
.L_x_3718:
[----:B------:R-:W-:-:S03]  /*5b70*/  UMOV UR6, 0xffffffff ;  /* 0xffffffff00067882 */ /* 0x000fc60000000000 */
[----:B------:R-:W-:Y:S05]  /*5b80*/  BRA.DIV UR6, `(.L_x_3721) ;  /* 0x0000004606007947 */ /* 0x000fea000b800000 */
[----:B------:R-:W-:Y:S01]  /*5b90*/  NOP ;  /* 0x0000000000007918 */ /* 0x000fe20000000000 */
.L_x_3813:
        /* <DEDUP_REMOVED lines=22> */
.L_x_3723:
[----:B------:R-:W-:Y:S05]  /*5d00*/  BSYNC B0 ;  /* 0x0000000000007941 */ /* 0x000fea0003800000 */
.L_x_3722:
        /* <DEDUP_REMOVED lines=19> */
.L_x_3725:
[----:B------:R-:W-:Y:S05]  /*5e40*/  BSYNC B0 ;  /* 0x0000000000007941 */ /* 0x000fea0003800000 */
.L_x_3724:
        /* <DEDUP_REMOVED lines=20> */
.L_x_3727:
[----:B------:R-:W-:Y:S05]  /*5f90*/  BSYNC B0 ;  /* 0x0000000000007941 */ /* 0x000fea0003800000 */
.L_x_3726:
[----:B------:R-:W-:Y:S06]  /*5fa0*/  BAR.ARV 0xa, 0xa0 ;  /* 0x0282800000007b1d */ /* 0x000fec0000002000 */
[----:B------:R-:W-:Y:S04]  /*5fb0*/  BSSY B0, `(.L_x_3728) ;  /* 0x0000003000007945 */ /* 0x000fe80003800000 */
[----:B------:R-:W-:Y:S05]  /*5fc0*/  @!P0 BRA `(.L_x_3729) ;  /* 0x0000000000048947 */ /* 0x000fea0003800000 */
[----:B------:R-:W-:-:S04]  /*5fd0*/  DEPBAR.LE SB0, 0x1 ;  /* 0x000080400000791a */ /* 0x000fc80000000000 */
.L_x_3729:
[----:B------:R-:W-:Y:S05]  /*5fe0*/  BSYNC B0 ;  /* 0x0000000000007941 */ /* 0x000fea0003800000 */
.L_x_3728:
[----:B------:R-:W-:Y:S06]  /*5ff0*/  BAR.ARV 0xb, 0xa0 ;  /* 0x02c2800000007b1d */ /* 0x000fec0000002000 */
[----:B------:R-:W-:Y:S04]  /*6000*/  BSSY B0, `(.L_x_3730) ;  /* 0x0000003000007945 */ /* 0x000fe80003800000 */
[----:B------:R-:W-:Y:S05]  /*6010*/  @!P0 BRA `(.L_x_3731) ;  /* 0x0000000000048947 */ /* 0x000fea0003800000 */
[----:B------:R-:W-:-:S04]  /*6020*/  DEPBAR.LE SB0, 0x0 ;  /* 0x000080000000791a */ /* 0x000fc80000000000 */
.L_x_3731:
[----:B------:R-:W-:Y:S05]  /*6030*/  BSYNC B0 ;  /* 0x0000000000007941 */ /* 0x000fea0003800000 */
.L_x_3730:
        /* <DEDUP_REMOVED lines=19> */
.L_x_3733:
[----:B------:R-:W-:Y:S05]  /*6170*/  BSYNC B0 ;  /* 0x0000000000007941 */ /* 0x000fea0003800000 */
.L_x_3732:
[----:B------:R-:W-:Y:S01]  /*6180*/  UIADD3 UR13, UR12, 0x1, URZ ;  /* 0x000000010c0d7890 */ /* 0x000fe2000fffe03f */
[----:B------:R-:W-:Y:S11]  /*6190*/  BRA `(.L_x_3734) ;  /* 0x0000000000047947 */ /* 0x000ff60003800000 */
.L_x_3717:
[----:B------:R-:W-:-:S05]  /*61a0*/  UMOV UR13, UR12 ;  /* 0x0000000c000d7c82 */ /* 0x000fca0008000000 */
.L_x_3734:
        /* <DEDUP_REMOVED lines=16> */
.L_x_3767:
        /* <DEDUP_REMOVED lines=18> */
.L_x_3737:
[----:B------:R-:W2:Y:S04]  /*63d0*/  LDG.E.STRONG.GPU R4, desc[UR38][R2.64] ;  /* 0x0000002602047981 */ /* 0x000ea8000c1ef900 */
[----:B--2---:R-:W-:Y:S01]  /*63e0*/  CCTL.IVALL ;  /* 0x00000000ff00798f */ /* 0x004fe20002000000 */
[----:B------:R-:W-:Y:S05]  /*63f0*/  YIELD ;  /* 0x0000000000007946 */ /* 0x000fea0003800000 */
[----:B------:R-:W-:-:S13]  /*6400*/  ISETP.NE.AND P1, PT, R4, R5, PT ;  /* 0x000000050400720c */ /* 0x000fda0003f25270 */
[----:B------:R-:W-:Y:S05]  /*6410*/  @P1 BRA `(.L_x_3737) ;  /* 0xfffffffc00ec1947 */ /* 0x000fea000383ffff */
.L_x_3736:
[----:B------:R-:W-:Y:S05]  /*6420*/  BSYNC B0 ;  /* 0x0000000000007941 */ /* 0x000fea0003800000 */
.L_x_3735:
[----:B------:R-:W-:-:S03]  /*6430*/  UMOV UR24, 0xffffffff ;  /* 0xffffffff00187882 */ /* 0x000fc60000000000 */
[----:B------:R-:W-:Y:S05]  /*6440*/  BRA.DIV UR24, `(.L_x_3738) ;  /* 0x0000003a18ec7947 */ /* 0x000fea000b800000 */
[----:B------:R-:W-:Y:S01]  /*6450*/  NOP ;  /* 0x0000000000007918 */ /* 0x000fe20000000000 */
.L_x_3816:
        /* <DEDUP_REMOVED lines=19> */
.L_x_3740:
[----:B------:R-:W-:Y:S05]  /*6590*/  BSYNC B0 ;  /* 0x0000000000007941 */ /* 0x000fea0003800000 */
.L_x_3739:
        /* <DEDUP_REMOVED lines=14> */
.L_x_3742:
[----:B------:R-:W-:Y:S05]  /*6680*/  BSYNC B0 ;  /* 0x0000000000007941 */ /* 0x000fea0003800000 */
.L_x_3741:
        /* <DEDUP_REMOVED lines=15> */
.L_x_3744:
[----:B------:R-:W-:Y:S05]  /*6780*/  BSYNC B0 ;  /* 0x0000000000007941 */ /* 0x000fea0003800000 */
.L_x_3743:
[----:B------:R-:W-:Y:S06]  /*6790*/  BAR.ARV 0xa, 0xa0 ;  /* 0x0282800000007b1d */ /* 0x000fec0000002000 */
[----:B------:R-:W-:Y:S04]  /*67a0*/  BSSY B0, `(.L_x_3745) ;  /* 0x0000003000007945 */ /* 0x000fe80003800000 */
[----:B------:R-:W-:Y:S05]  /*67b0*/  @!P0 BRA `(.L_x_3746) ;  /* 0x0000000000048947 */ /* 0x000fea0003800000 */
[----:B------:R-:W-:-:S04]  /*67c0*/  DEPBAR.LE SB0, 0x1 ;  /* 0x000080400000791a */ /* 0x000fc80000000000 */
.L_x_3746:
[----:B------:R-:W-:Y:S05]  /*67d0*/  BSYNC B0 ;  /* 0x0000000000007941 */ /* 0x000fea0003800000 */
.L_x_3745:
[----:B------:R-:W-:Y:S06]  /*67e0*/  BAR.ARV 0xb, 0xa0 ;  /* 0x02c2800000007b1d */ /* 0x000fec0000002000 */
[----:B------:R-:W-:Y:S04]  /*67f0*/  BSSY B0, `(.L_x_3747) ;  /* 0x0000003000007945 */ /* 0x000fe80003800000 */
[----:B------:R-:W-:Y:S05]  /*6800*/  @!P0 BRA `(.L_x_3748) ;  /* 0x0000000000048947 */ /* 0x000fea0003800000 */
[----:B------:R-:W-:-:S04]  /*6810*/  DEPBAR.LE SB0, 0x0 ;  /* 0x000080000000791a */ /* 0x000fc80000000000 */
.L_x_3748:
[----:B------:R-:W-:Y:S05]  /*6820*/  BSYNC B0 ;  /* 0x0000000000007941 */ /* 0x000fea0003800000 */
.L_x_3747:
        /* <DEDUP_REMOVED lines=19> */
.L_x_3750:
[----:B------:R-:W-:Y:S05]  /*6960*/  BSYNC B0 ;  /* 0x0000000000007941 */ /* 0x000fea0003800000 */
.L_x_3749:
        /* <DEDUP_REMOVED lines=16> */
.L_x_3753:
[----:B------:R-:W2:Y:S04]  /*6a70*/  LDG.E.STRONG.GPU R4, desc[UR38][R2.64] ;  /* 0x0000002602047981 */ /* 0x000ea8000c1ef900 */
[----:B--2---:R-:W-:Y:S01]  /*6a80*/  CCTL.IVALL ;  /* 0x00000000ff00798f */ /* 0x004fe20002000000 */
[----:B------:R-:W-:Y:S05]  /*6a90*/  YIELD ;  /* 0x0000000000007946 */ /* 0x000fea0003800000 */
[----:B------:R-:W-:-:S13]  /*6aa0*/  ISETP.NE.AND P1, PT, R4, R5, PT ;  /* 0x000000050400720c */ /* 0x000fda0003f25270 */
[----:B------:R-:W-:Y:S05]  /*6ab0*/  @P1 BRA `(.L_x_3753) ;  /* 0xfffffffc00ec1947 */ /* 0x000fea000383ffff */
.L_x_3752:
[----:B------:R-:W-:Y:S05]  /*6ac0*/  BSYNC B0 ;  /* 0x0000000000007941 */ /* 0x000fea0003800000 */
.L_x_3751:
[----:B------:R-:W-:-:S03]  /*6ad0*/  UMOV UR22, 0xffffffff ;  /* 0xffffffff00167882 */ /* 0x000fc60000000000 */
[----:B------:R-:W-:Y:S05]  /*6ae0*/  BRA.DIV UR22, `(.L_x_3754) ;  /* 0x0000003616607947 */ /* 0x000fea000b800000 */
[----:B------:R-:W-:Y:S01]  /*6af0*/  NOP ;  /* 0x0000000000007918 */ /* 0x000fe20000000000 */
.L_x_3819:
        /* <DEDUP_REMOVED lines=15> */
.L_x_3756:
[----:B------:R-:W-:Y:S05]  /*6bf0*/  BSYNC B0 ;  /* 0x0000000000007941 */ /* 0x000fea0003800000 */
.L_x_3755:
        /* <DEDUP_REMOVED lines=14> */
.L_x_3758:
[----:B------:R-:W-:Y:S05]  /*6ce0*/  BSYNC B0 ;  /* 0x0000000000007941 */ /* 0x000fea0003800000 */
.L_x_3757:
        /* <DEDUP_REMOVED lines=15> */
.L_x_3760:
[----:B------:R-:W-:Y:S05]  /*6de0*/  BSYNC B0 ;  /* 0x0000000000007941 */ /* 0x000fea0003800000 */
.L_x_3759:
[----:B------:R-:W-:Y:S06]  /*6df0*/  BAR.ARV 0xa, 0xa0 ;  /* 0x0282800000007b1d */ /* 0x000fec0000002000 */
[----:B------:R-:W-:Y:S04]  /*6e00*/  BSSY B0, `(.L_x_3761) ;  /* 0x0000003000007945 */ /* 0x000fe80003800000 */
[----:B------:R-:W-:Y:S05]  /*6e10*/  @!P0 BRA `(.L_x_3762) ;  /* 0x0000000000048947 */ /* 0x000fea0003800000 */
[----:B------:R-:W-:-:S04]  /*6e20*/  DEPBAR.LE SB0, 0x1 ;  /* 0x000080400000791a */ /* 0x000fc80000000000 */
.L_x_3762:
[----:B------:R-:W-:Y:S05]  /*6e30*/  BSYNC B0 ;  /* 0x0000000000007941 */ /* 0x000fea0003800000 */
.L_x_3761:
[----:B------:R-:W-:Y:S06]  /*6e40*/  BAR.ARV 0xb, 0xa0 ;  /* 0x02c2800000007b1d */ /* 0x000fec0000002000 */
[----:B------:R-:W-:Y:S04]  /*6e50*/  BSSY B0, `(.L_x_3763) ;  /* 0x0000003000007945 */ /* 0x000fe80003800000 */
[----:B------:R-:W-:Y:S05]  /*6e60*/  @!P0 BRA `(.L_x_3764) ;  /* 0x0000000000048947 */ /* 0x000fea0003800000 */
[----:B------:R-:W-:-:S04]  /*6e70*/  DEPBAR.LE SB0, 0x0 ;  /* 0x000080000000791a */ /* 0x000fc80000000000 */
.L_x_3764:
[----:B------:R-:W-:Y:S05]  /*6e80*/  BSYNC B0 ;  /* 0x0000000000007941 */ /* 0x000fea0003800000 */
.L_x_3763:
        /* <DEDUP_REMOVED lines=19> */
.L_x_3766:
[----:B------:R-:W-:Y:S05]  /*6fc0*/  BSYNC B0 ;  /* 0x0000000000007941 */ /* 0x000fea0003800000 */
.L_x_3765:
[----:B------:R-:W-:Y:S02]  /*6fd0*/  UIADD3 UR13, UR13, 0x2, URZ ;  /* 0x000000020d0d7890 */ /* 0x000fe4000fffe03f */
[----:B------:R-:W-:Y:S02]  /*6fe0*/  UIADD3 UR6, UR6, 0x6000, URZ ;  /* 0x0000600006067890 */ /* 0x000fe4000fffe03f */
[----:B------:R-:W-:-:S06]  /*6ff0*/  UISETP.GE.AND UP0, UPT, UR13, UR7, UPT ;  /* 0x000000070d00728c */ /* 0x000fcc000bf06270 */
[----:B------:R-:W-:-:S13]  /*7000*/  PLOP3.LUT P1, PT, PT, PT, UP0, 0x80, 0x0 ;  /* 0x000000000000781c */ /* 0x000fda0003f2f008 */
[----:B------:R-:W-:Y:S05]  /*7010*/  @!P1 BRA `(.L_x_3767) ;  /* 0xfffffff000a49947 */ /* 0x000fea000383ffff */
[----:B------:R-:W-:Y:S05]  /*7020*/  BRA `(.L_x_3668) ;  /* 0x0000002c00407947 */ /* 0x000fea0003800000 */
.L_x_3708:
        /* <DEDUP_REMOVED lines=21> */
.L_x_3768:
[----:B------:R-:W1:Y:S01]  /*7180*/  LDC R3, c[0x0][0x8cc] ;  /* 0x00023300ff037b82 */ /* 0x000e620000000800 */
[----:B------:R-:W-:Y:S01]  /*7190*/  IMAD.MOV.U32 R0, RZ, RZ, R5 ;  /* 0x000000ffff007224 */ /* 0x000fe200078e0005 */
[----:B-1----:R-:W-:-:S13]  /*71a0*/  ISETP.NE.AND P0, PT, R3, 0x1, PT ;  /* 0x000000010300780c */ /* 0x002fda0003f05270 */
[----:B------:R-:W1:Y:S02]  /*71b0*/  @P0 LDC.64 R6, c[0x0][0x8d0] ;  /* 0x00023400ff060b82 */ /* 0x000e640000000a00 */
[----:B-1----:R-:W-:-:S05]  /*71c0*/  @P0 IMAD.HI.U32 R4, R5, R6, RZ ;  /* 0x0000000605040227 */ /* 0x002fca00078e00ff */
[----:B------:R-:W-:-:S05]  /*71d0*/  @P0 SHF.R.U32.HI R0, RZ, R7, R4 ;  /* 0x00000007ff000219 */ /* 0x000fca0000011604 */
[----:B------:R-:W-:-:S07]  /*71e0*/  IMAD R3, R0, R3, RZ ;  /* 0x0000000300037224 */ /* 0x000fce00078e02ff */
.L_x_3769:
        /* <DEDUP_REMOVED lines=23> */
.L_x_3770:
        /* <DEDUP_REMOVED lines=10> */
.L_x_3772:
[----:B------:R-:W2:Y:S02]  /*7400*/  LDC R4, c[0x0][0x8f4] ;  /* 0x00023d00ff047b82 */ /* 0x000ea40000000800 */
.L_x_3771:
        /* <DEDUP_REMOVED lines=52> */
.L_x_3774:
        /* <DEDUP_REMOVED lines=11> */
.L_x_3775:
[----:B------:R-:W-:Y:S05]  /*7800*/  @!P0 BRA `(.L_x_3776) ;  /* 0x00000000000c8947 */ /* 0x000fea0003800000 */
[----:B------:R-:W2:Y:S04]  /*7810*/  LDG.E R5, desc[UR38][R2.64] ;  /* 0x0000002602057981 */ /* 0x000ea8000c1e1900 */
[----:B------:R-:W2:Y:S02]  /*7820*/  LDG.E R4, desc[UR38][R2.64+0x4] ;  /* 0x0000042602047981 */ /* 0x000ea4000c1e1900 */
[----:B--2---:R-:W-:-:S07]  /*7830*/  IMAD.IADD R4, R4, 0x1, -R5 ;  /* 0x0000000104047824 */ /* 0x004fce00078e0a05 */
.L_x_3776:
        /* <DEDUP_REMOVED lines=73> */
.L_x_3820:
        /* <DEDUP_REMOVED lines=9> */
.L_x_3779:
        /* <DEDUP_REMOVED lines=112> */
.L_x_3790:
[----:B-1----:R-:W-:-:S05]  /*8460*/  IMAD.MOV.U32 R6, RZ, RZ, 0x1 ;  /* 0x00000001ff067424 */ /* 0x002fca00078e00ff */
[----:B------:R-:W-:-:S04]  /*8470*/  SHF.L.U32 R6, R6, 0x1f, RZ ;  /* 0x0000001f06067819 */ /* 0x000fc800000006ff */
[----:B------:R-:W1:Y:S02]  /*8480*/  SYNCS.PHASECHK.TRANS64.TRYWAIT P1, [R0+URZ+0x36438], R6 ;  /* 0x03643806000075a7 */ /* 0x000e64000802017f */
[----:B-1----:R-:W-:Y:S05]  /*8490*/  @!P1 BRA `(.L_x_3782) ;  /* 0x0000001c00249947 */ /* 0x002fea0003800000 */
.L_x_3821:
[----:B------:R-:W-:Y:S05]  /*84a0*/  @P0 BRA `(.L_x_3783) ;  /* 0x0000000000140947 */ /* 0x000fea0003800000 */
[----:B------:R-:W-:Y:S01]  /*84b0*/  ISETP.NE.AND P1, PT, R18, RZ, PT ;  /* 0x000000ff1200720c */ /* 0x000fe20003f25270 */
[----:B------:R-:W-:-:S04]  /*84c0*/  IMAD.MOV.U32 R3, RZ, RZ, 0x6100 ;  /* 0x00006100ff037424 */ /* 0x000fc800078e00ff */
[----:B------:R2:W-:Y:S08]  /*84d0*/  SYNCS.ARRIVE.TRANS64 RZ, [R0+URZ+0x36430], R3 ;  /* 0x0364300300ff79a7 */ /* 0x0005f0000800003f */
[----:B------:R-:W-:Y:S05]  /*84e0*/  @!P1 BRA `(.L_x_3783) ;  /* 0x0000000000049947 */ /* 0x000fea0003800000 */
[----:B------:R-:W-:Y:S01]  /*84f0*/  BPT.TRAP 0x1 ;  /* 0x000000040000795c */ /* 0x000fe20000300000 */
.L_x_3783:
        /* <DEDUP_REMOVED lines=48> */
.L_x_3822:
[----:B------:R-:W-:Y:S05]  /*8800*/  @P0 BRA `(.L_x_3785) ;  /* 0x0000000000140947 */ /* 0x000fea0003800000 */
[----:B------:R-:W-:Y:S01]  /*8810*/  ISETP.NE.AND P1, PT, R18, RZ, PT ;  /* 0x000000ff1200720c */ /* 0x000fe20003f25270 */
[----:B--2---:R-:W-:-:S04]  /*8820*/  IMAD.MOV.U32 R3, RZ, RZ, 0x6100 ;  /* 0x00006100ff037424 */ /* 0x004fc800078e00ff */
[----:B------:R3:W-:Y:S08]  /*8830*/  SYNCS.ARRIVE.TRANS64 RZ, [R0+URZ+0x36418], R3 ;  /* 0x0364180300ff79a7 */ /* 0x0007f0000800003f */
[----:B------:R-:W-:Y:S05]  /*8840*/  @!P1 BRA `(.L_x_3785) ;  /* 0x0000000000049947 */ /* 0x000fea0003800000 */
[----:B------:R-:W-:Y:S01]  /*8850*/  BPT.TRAP 0x1 ;  /* 0x000000040000795c */ /* 0x000fe20000300000 */
.L_x_3785:
        /* <DEDUP_REMOVED lines=47> */
.L_x_3823:
        /* <DEDUP_REMOVED lines=8> */
.L_x_3787:
        /* <DEDUP_REMOVED lines=37> */
.L_x_3825:
[----:B------:R-:W-:Y:S05]  /*8e20*/  @P0 BRA `(.L_x_3789) ;  /* 0x0000000000140947 */ /* 0x000fea0003800000 */
[----:B------:R-:W-:Y:S01]  /*8e30*/  ISETP.NE.AND P1, PT, R18, RZ, PT ;  /* 0x000000ff1200720c */ /* 0x000fe20003f25270 */
[----:B--2---:R-:W-:-:S04]  /*8e40*/  IMAD.MOV.U32 R5, RZ, RZ, 0x6100 ;  /* 0x00006100ff057424 */ /* 0x004fc800078e00ff */
[----:B------:R3:W-:Y:S08]  /*8e50*/  SYNCS.ARRIVE.TRANS64 RZ, [R0+URZ+0x36410], R5 ;  /* 0x0364100500ff79a7 */ /* 0x0007f0000800003f */
[----:B------:R-:W-:Y:S05]  /*8e60*/  @!P1 BRA `(.L_x_3789) ;  /* 0x0000000000049947 */ /* 0x000fea0003800000 */
[----:B------:R-:W-:Y:S01]  /*8e70*/  BPT.TRAP 0x1 ;  /* 0x000000040000795c */ /* 0x000fe20000300000 */
.L_x_3789:
        /* <DEDUP_REMOVED lines=44> */
.L_x_3781:
[----:B------:R-:W-:Y:S01]  /*9140*/  ISETP.NE.AND P1, PT, R20, RZ, PT ;  /* 0x000000ff1400720c */ /* 0x000fe20003f25270 */
[----:B------:R-:W-:Y:S02]  /*9150*/  IMAD.MOV.U32 R16, RZ, RZ, 0x1 ;  /* 0x00000001ff107424 */ /* 0x000fe400078e00ff */
[----:B------:R-:W-:-:S10]  /*9160*/  IMAD.MOV.U32 R5, RZ, RZ, R14 ;  /* 0x000000ffff057224 */ /* 0x000fd400078e000e */
[----:B------:R-:W-:Y:S05]  /*9170*/  @!P1 BRA `(.L_x_3780) ;  /* 0x00000004008c9947 */ /* 0x000fea0003800000 */
[----:B------:R-:W2:Y:S02]  /*9180*/  SYNCS.PHASECHK.TRANS64.TRYWAIT P1, [R0+URZ+0x36438], R6 ;  /* 0x03643806000075a7 */ /* 0x000ea4000802017f */
[----:B--2---:R-:W-:Y:S05]  /*9190*/  @!P1 BRA `(.L_x_3791) ;  /* 0x0000001000449947 */ /* 0x004fea0003800000 */
.L_x_3826:
[----:B------:R-:W-:Y:S05]  /*91a0*/  @P0 BRA `(.L_x_3792) ;  /* 0x0000000000140947 */ /* 0x000fea0003800000 */
[----:B------:R-:W-:Y:S01]  /*91b0*/  ISETP.NE.AND P1, PT, R18, RZ, PT ;  /* 0x000000ff1200720c */ /* 0x000fe20003f25270 */
[----:B------:R-:W-:-:S04]  /*91c0*/  IMAD.MOV.U32 R5, RZ, RZ, 0x6100 ;  /* 0x00006100ff057424 */ /* 0x000fc800078e00ff */
[----:B------:R3:W-:Y:S08]  /*91d0*/  SYNCS.ARRIVE.TRANS64 RZ, [R0+URZ+0x36430], R5 ;  /* 0x0364300500ff79a7 */ /* 0x0007f0000800003f */
[----:B------:R-:W-:Y:S05]  /*91e0*/  @!P1 BRA `(.L_x_3792) ;  /* 0x0000000000049947 */ /* 0x000fea0003800000 */
[----:B------:R-:W-:Y:S01]  /*91f0*/  BPT.TRAP 0x1 ;  /* 0x000000040000795c */ /* 0x000fe20000300000 */
.L_x_3792:
        /* <DEDUP_REMOVED lines=42> */
.L_x_3827:
[----:B------:R-:W-:Y:S01]  /*94a0*/  IMAD.MOV.U32 R16, RZ, RZ, RZ ;  /* 0x000000ffff107224 */ /* 0x000fe200078e00ff */
[----:B------:R-:W-:Y:S06]  /*94b0*/  @P0 BRA `(.L_x_3794) ;  /* 0x0000000000140947 */ /* 0x000fec0003800000 */
[----:B------:R-:W-:Y:S01]  /*94c0*/  ISETP.NE.AND P1, PT, R18, RZ, PT ;  /* 0x000000ff1200720c */ /* 0x000fe20003f25270 */
[----:B-1----:R-:W-:-:S04]  /*94d0*/  IMAD.MOV.U32 R5, RZ, RZ, 0x6100 ;  /* 0x00006100ff057424 */ /* 0x002fc800078e00ff */
[----:B------:R2:W-:Y:S08]  /*94e0*/  SYNCS.ARRIVE.TRANS64 RZ, [R0+URZ+0x36418], R5 ;  /* 0x0364180500ff79a7 */ /* 0x0005f0000800003f */
[----:B------:R-:W-:Y:S05]  /*94f0*/  @!P1 BRA `(.L_x_3794) ;  /* 0x0000000000049947 */ /* 0x000fea0003800000 */
[----:B------:R-:W-:Y:S01]  /*9500*/  BPT.TRAP 0x1 ;  /* 0x000000040000795c */ /* 0x000fe20000300000 */
.L_x_3794:
        /* <DEDUP_REMOVED lines=42> */
.L_x_3780:
[----:B------:R-:W-:-:S04]  /*97b0*/  SHF.L.U32 R3, R16, 0x1f, RZ ;  /* 0x0000001f10037819 */ /* 0x000fc800000006ff */
[----:B------:R-:W2:Y:S02]  /*97c0*/  SYNCS.PHASECHK.TRANS64.TRYWAIT P1, [R0+URZ+0x36438], R3 ;  /* 0x03643803000075a7 */ /* 0x000ea4000802017f */
[----:B--2---:R-:W-:Y:S05]  /*97d0*/  @!P1 BRA `(.L_x_3795) ;  /* 0x0000000800dc9947 */ /* 0x004fea0003800000 */
.L_x_3828:
[----:B------:R-:W-:Y:S05]  /*97e0*/  @P0 BRA `(.L_x_3796) ;  /* 0x0000000000180947 */ /* 0x000fea0003800000 */
[----:B------:R-:W3:Y:S01]  /*97f0*/  S2R R2, SR_TID.X ;  /* 0x0000000000027919 */ /* 0x000ee20000002100 */
[----:B--2---:R-:W-:-:S04]  /*9800*/  IMAD.MOV.U32 R3, RZ, RZ, 0x6100 ;  /* 0x00006100ff037424 */ /* 0x004fc800078e00ff */
[----:B------:R4:W-:Y:S01]  /*9810*/  SYNCS.ARRIVE.TRANS64 RZ, [R0+URZ+0x36430], R3 ;  /* 0x0364300300ff79a7 */ /* 0x0009e2000800003f */
[----:B---3--:R-:W-:-:S13]  /*9820*/  LOP3.LUT P0, RZ, R2, 0x1f, RZ, 0xc0, !PT ;  /* 0x0000001f02ff7812 */ /* 0x008fda000780c0ff */
[----:B----4-:R-:W-:Y:S05]  /*9830*/  @!P0 BRA `(.L_x_3796) ;  /* 0x0000000000048947 */ /* 0x010fea0003800000 */
[----:B------:R-:W-:Y:S01]  /*9840*/  BPT.TRAP 0x1 ;  /* 0x000000040000795c */ /* 0x000fe20000300000 */
.L_x_3796:
        /* <DEDUP_REMOVED lines=44> */
.L_x_3777:
[----:B------:R-:W-:Y:S05]  /*9b10*/  BSYNC B0 ;  /* 0x0000000000007941 */ /* 0x000fea0003800000 */
.L_x_3773:
[----:B------:R-:W-:-:S03]  /*9b20*/  UMOV UR7, 0xffffffff ;  /* 0xffffffff00077882 */ /* 0x000fc60000000000 */
[----:B------:R-:W-:Y:S05]  /*9b30*/  BRA.DIV UR7, `(.L_x_3797) ;  /* 0x0000000a07187947 */ /* 0x000fea000b800000 */
[----:B------:R-:W-:-:S13]  /*9b40*/  ELECT P6, URZ, PT ;  /* 0x00000000003f782f */ /* 0x000fda00038c0000 */
.L_x_3831:
[----:B------:R-:W-:Y:S05]  /*9b50*/  @!P6 BRA `(.L_x_3668) ;  /* 0x000000000074e947 */ /* 0x000fea0003800000 */
[----:B------:R-:W2:Y:S02]  /*9b60*/  LDL.LU R3, [R1] ;  /* 0x0000000001037983 */ /* 0x000ea40000300800 */
[----:B--2---:R-:W-:-:S04]  /*9b70*/  LOP3.LUT R3, R3, 0x2, RZ, 0xfc, !PT ;  /* 0x0000000203037812 */ /* 0x004fc800078efcff */
[----:B------:R-:W-:-:S13]  /*9b80*/  ISETP.NE.AND P2, PT, R3, 0x3, PT ;  /* 0x000000030300780c */ /* 0x000fda0003f45270 */
[----:B------:R-:W-:Y:S05]  /*9b90*/  @!P2 BRA `(.L_x_3798) ;  /* 0x000000000004a947 */ /* 0x000fea0003800000 */
[----:B------:R-:W-:Y:S01]  /*9ba0*/  BPT.TRAP 0x1 ;  /* 0x000000040000795c */ /* 0x000fe20000300000 */
.L_x_3798:
        /* <DEDUP_REMOVED lines=15> */
.L_x_3832:
[----:B------:R-:W2:Y:S02]  /*9ca0*/  SYNCS.PHASECHK.TRANS64.TRYWAIT P0, [R3+URZ], R0 ;  /* 0x00000000030075a7 */ /* 0x000ea4000800017f */
[----:B--2---:R-:W-:Y:S05]  /*9cb0*/  @!P0 BRA `(.L_x_3800) ;  /* 0x0000000400ec8947 */ /* 0x004fea0003800000 */
.L_x_3833:
[----:B------:R-:W-:Y:S05]  /*9cc0*/  @!P2 BRA `(.L_x_3801) ;  /* 0x000000000004a947 */ /* 0x000fea0003800000 */
[----:B------:R-:W-:Y:S01]  /*9cd0*/  BPT.TRAP 0x1 ;  /* 0x000000040000795c */ /* 0x000fe20000300000 */
.L_x_3801:
[----:B------:R-:W-:-:S07]  /*9ce0*/  SHF.L.U32 R16, R16, 0x1f, RZ ;  /* 0x0000001f10107819 */ /* 0x000fce00000006ff */
.L_x_3802:
[----:B---3--:R3:W4:Y:S02]  /*9cf0*/  SYNCS.PHASECHK.TRANS64.TRYWAIT P0, [R9+URZ+0x36438], R16 ;  /* 0x03643810090075a7 */ /* 0x008724000800017f */
[----:B----4-:R-:W-:Y:S05]  /*9d00*/  @!P0 NANOSLEEP.SYNCS 0x989680 ;  /* 0x009896800000895d */ /* 0x010fea0003900000 */
[----:B------:R-:W4:Y:S02]  /*9d10*/  @!P0 SYNCS.PHASECHK.TRANS64 P0, [R9+URZ+0x36438], R16 ;  /* 0x03643810090085a7 */ /* 0x000f24000800007f */
[----:B----4-:R-:W-:Y:S05]  /*9d20*/  @!P0 BRA `(.L_x_3802) ;  /* 0xfffffffc00f08947 */ /* 0x010fea000383ffff */
.L_x_3668:
[----:B------:R-:W-:Y:S05]  /*9d30*/  BSYNC B6 ;  /* 0x0000000000067941 */ /* 0x000fea0003800000 */
.L_x_3660:
[----:B------:R-:W-:Y:S05]  /*9d40*/  EXIT ;  /* 0x000000000000794d */ /* 0x000fea0003800000 */
.L_x_3678:
[----:B------:R-:W-:Y:S02]  /*9d50*/  IMAD.MOV.U32 R12, RZ, RZ, RZ ;  /* 0x000000ffff0c7224 */ /* 0x000fe400078e00ff */
[----:B------:R-:W-:Y:S02]  /*9d60*/  IMAD.MOV.U32 R11, RZ, RZ, 0x1f ;  /* 0x0000001fff0b7424 */ /* 0x000fe400078e00ff */
[----:B------:R-:W-:-:S07]  /*9d70*/  IMAD.MOV.U32 R15, RZ, RZ, -0x1 ;  /* 0xffffffffff0f7424 */ /* 0x000fce00078e00ff */
[----:B----4-:R-:W-:Y:S05]  /*9d80*/  WARPSYNC.COLLECTIVE R15, `(.L_x_3803) ;  /* 0x000000000f087348 */ /* 0x010fea0003c00000 */
[----:B------:R1:W2:Y:S02]  /*9d90*/  SHFL.IDX P6, R14, R13, R12, R11 ;  /* 0x0000000c0d0e7389 */ /* 0x0002a400000c000b */
[----:B-12-4-:R-:W-:Y:S01]  /*9da0*/  ENDCOLLECTIVE ;  /* 0x000000000000791b */ /* 0x016fe20003800000 */
.L_x_3803:
[----:B------:R-:W-:Y:S05]  /*9db0*/  BRA `(.L_x_3804) ;  /* 0xffffff7800007947 */ /* 0x000fea000383ffff */
.L_x_3680:
[----:B--2---:R2:W3:Y:S02]  /*9dc0*/  SYNCS.PHASECHK.TRANS64.TRYWAIT P0, [R155+URZ+0x36400], R10 ;  /* 0x0364000a9b0075a7 */ /* 0x0044e4000800017f */
[----:B---3--:R-:W-:Y:S05]  /*9dd0*/  @!P0 NANOSLEEP.SYNCS 0x989680 ;  /* 0x009896800000895d */ /* 0x008fea0003900000 */
[----:B------:R-:W3:Y:S02]  /*9de0*/  @!P0 SYNCS.PHASECHK.TRANS64 P0, [R155+URZ+0x36400], R10 ;  /* 0x0364000a9b0085a7 */ /* 0x000ee4000800007f */
[----:B---3--:R-:W-:Y:S05]  /*9df0*/  @!P0 BRA `(.L_x_3680) ;  /* 0xfffffffc00f08947 */ /* 0x008fea000383ffff */
[----:B------:R-:W-:Y:S05]  /*9e00*/  BRA `(.L_x_3679) ;  /* 0xffffff7800407947 */ /* 0x000fea000383ffff */
.L_x_3684:
[----:B---3--:R3:W1:Y:S02]  /*9e10*/  SYNCS.PHASECHK.TRANS64.TRYWAIT P1, [R3+URZ+0x36410], R12 ;  /* 0x0364100c030075a7 */ /* 0x008664000802017f */
[----:B-1----:R-:W-:Y:S05]  /*9e20*/  @!P1 NANOSLEEP.SYNCS 0x989680 ;  /* 0x009896800000995d */ /* 0x002fea0003900000 */
[----:B------:R-:W1:Y:S02]  /*9e30*/  @!P1 SYNCS.PHASECHK.TRANS64 P1, [R3+URZ+0x36410], R12 ;  /* 0x0364100c030095a7 */ /* 0x000e64000802007f */
[----:B-1----:R-:W-:Y:S05]  /*9e40*/  @!P1 BRA `(.L_x_3684) ;  /* 0xfffffffc00f09947 */ /* 0x002fea000383ffff */
[----:B------:R-:W-:Y:S05]  /*9e50*/  BRA `(.L_x_3683) ;  /* 0xffffff7c00f47947 */ /* 0x000fea000383ffff */
.L_x_3688:
[----:B------:R1:W1:Y:S02]  /*9e60*/  SYNCS.PHASECHK.TRANS64.TRYWAIT P1, [R155+URZ+0x36430], R14 ;  /* 0x0364300e9b0075a7 */ /* 0x000264000802017f */
[----:B-1----:R-:W-:Y:S05]  /*9e70*/  @!P1 NANOSLEEP.SYNCS 0x989680 ;  /* 0x009896800000995d */ /* 0x002fea0003900000 */
[----:B------:R-:W1:Y:S02]  /*9e80*/  @!P1 SYNCS.PHASECHK.TRANS64 P1, [R155+URZ+0x36430], R14 ;  /* 0x0364300e9b0095a7 */ /* 0x000e64000802007f */
[----:B-1----:R-:W-:Y:S05]  /*9e90*/  @!P1 BRA `(.L_x_3688) ;  /* 0xfffffffc00f09947 */ /* 0x002fea000383ffff */
[----:B------:R-:W-:Y:S05]  /*9ea0*/  BRA `(.L_x_3687) ;  /* 0xffffff8400987947 */ /* 0x000fea000383ffff */
.L_x_3695:
[----:B------:R-:W-:Y:S01]  /*9eb0*/  BSSY B0, `(.L_x_3805) ;  /* 0x0000005000007945 */ /* 0x000fe20003800000 */
[----:B------:R-:W-:-:S07]  /*9ec0*/  IMAD.MOV.U32 R15, RZ, RZ, -0x1 ;  /* 0xffffffffff0f7424 */ /* 0x000fce00078e00ff */
[----:B------:R-:W-:Y:S05]  /*9ed0*/  WARPSYNC.COLLECTIVE R15, `(.L_x_3806) ;  /* 0x000000000f087348 */ /* 0x000fea0003c00000 */
[----:B------:R-:W-:Y:S01]  /*9ee0*/  NOP ;  /* 0x0000000000007918 */ /* 0x000fe20000000000 */
[----:B------:R-:W-:Y:S01]  /*9ef0*/  ENDCOLLECTIVE ;  /* 0x000000000000791b */ /* 0x000fe20003800000 */
.L_x_3806:
[----:B------:R-:W-:Y:S05]  /*9f00*/  BSYNC B0 ;  /* 0x0000000000007941 */ /* 0x000fea0003800000 */
.L_x_3805:
[----:B------:R-:W-:Y:S05]  /*9f10*/  BRA `(.L_x_3807) ;  /* 0xffffffa800047947 */ /* 0x000fea000383ffff */
.L_x_3704:
[----:B------:R-:W-:Y:S01]  /*9f20*/  BSSY B0, `(.L_x_3808) ;  /* 0x0000005000007945 */ /* 0x000fe20003800000 */
[----:B------:R-:W-:-:S07]  /*9f30*/  IMAD.MOV.U32 R15, RZ, RZ, -0x1 ;  /* 0xffffffffff0f7424 */ /* 0x000fce00078e00ff */
[----:B-1----:R-:W-:Y:S05]  /*9f40*/  WARPSYNC.COLLECTIVE R15, `(.L_x_3809) ;  /* 0x000000000f087348 */ /* 0x002fea0003c00000 */
[----:B------:R-:W-:Y:S01]  /*9f50*/  NOP ;  /* 0x0000000000007918 */ /* 0x000fe20000000000 */
[----:B-1----:R-:W-:Y:S01]  /*9f60*/  ENDCOLLECTIVE ;  /* 0x000000000000791b */ /* 0x002fe20003800000 */
.L_x_3809:
[----:B------:R-:W-:Y:S05]  /*9f70*/  BSYNC B0 ;  /* 0x0000000000007941 */ /* 0x000fea0003800000 */
.L_x_3808:
[----:B------:R-:W-:Y:S05]  /*9f80*/  BRA `(.L_x_3810) ;  /* 0xffffffa800f07947 */ /* 0x000fea000383ffff */
.L_x_3721:
[----:B------:R-:W-:Y:S01]  /*9f90*/  BSSY B0, `(.L_x_3811) ;  /* 0x0000005000007945 */ /* 0x000fe20003800000 */
[----:B------:R-:W-:-:S07]  /*9fa0*/  IMAD.MOV.U32 R15, RZ, RZ, -0x1 ;  /* 0xffffffffff0f7424 */ /* 0x000fce00078e00ff */
[----:B------:R-:W-:Y:S05]  /*9fb0*/  WARPSYNC.COLLECTIVE R15, `(.L_x_3812) ;  /* 0x000000000f087348 */ /* 0x000fea0003c00000 */
[----:B------:R-:W-:Y:S01]  /*9fc0*/  NOP ;  /* 0x0000000000007918 */ /* 0x000fe20000000000 */
[----:B------:R-:W-:Y:S01]  /*9fd0*/  ENDCOLLECTIVE ;  /* 0x000000000000791b */ /* 0x000fe20003800000 */
.L_x_3812:
[----:B------:R-:W-:Y:S05]  /*9fe0*/  BSYNC B0 ;  /* 0x0000000000007941 */ /* 0x000fea0003800000 */
.L_x_3811:
[----:B------:R-:W-:Y:S05]  /*9ff0*/  BRA `(.L_x_3813) ;  /* 0xffffffb800e87947 */ /* 0x000fea000383ffff */
.L_x_3738:
[----:B------:R-:W-:Y:S01]  /*a000*/  BSSY B0, `(.L_x_3814) ;  /* 0x0000005000007945 */ /* 0x000fe20003800000 */
[----:B------:R-:W-:-:S07]  /*a010*/  IMAD.MOV.U32 R15, RZ, RZ, -0x1 ;  /* 0xffffffffff0f7424 */ /* 0x000fce00078e00ff */
[----:B------:R-:W-:Y:S05]  /*a020*/  WARPSYNC.COLLECTIVE R15, `(.L_x_3815) ;  /* 0x000000000f087348 */ /* 0x000fea0003c00000 */
[----:B------:R-:W-:Y:S01]  /*a030*/  NOP ;  /* 0x0000000000007918 */ /* 0x000fe20000000000 */
[----:B------:R-:W-:Y:S01]  /*a040*/  ENDCOLLECTIVE ;  /* 0x000000000000791b */ /* 0x000fe20003800000 */
.L_x_3815:
[----:B------:R-:W-:Y:S05]  /*a050*/  BSYNC B0 ;  /* 0x0000000000007941 */ /* 0x000fea0003800000 */
.L_x_3814:
[----:B------:R-:W-:Y:S05]  /*a060*/  BRA `(.L_x_3816) ;  /* 0xffffffc000fc7947 */ /* 0x000fea000383ffff */
.L_x_3754:
[----:B------:R-:W-:Y:S01]  /*a070*/  BSSY B0, `(.L_x_3817) ;  /* 0x0000005000007945 */ /* 0x000fe20003800000 */
[----:B------:R-:W-:-:S07]  /*a080*/  IMAD.MOV.U32 R15, RZ, RZ, -0x1 ;  /* 0xffffffffff0f7424 */ /* 0x000fce00078e00ff */
[----:B------:R-:W-:Y:S05]  /*a090*/  WARPSYNC.COLLECTIVE R15, `(.L_x_3818) ;  /* 0x000000000f087348 */ /* 0x000fea0003c00000 */
[----:B------:R-:W-:Y:S01]  /*a0a0*/  NOP ;  /* 0x0000000000007918 */ /* 0x000fe20000000000 */
[----:B------:R-:W-:Y:S01]  /*a0b0*/  ENDCOLLECTIVE ;  /* 0x000000000000791b */ /* 0x000fe20003800000 */
.L_x_3818:
[----:B------:R-:W-:Y:S05]  /*a0c0*/  BSYNC B0 ;  /* 0x0000000000007941 */ /* 0x000fea0003800000 */
.L_x_3817:
[----:B------:R-:W-:Y:S05]  /*a0d0*/  BRA `(.L_x_3819) ;  /* 0xffffffc800887947 */ /* 0x000fea000383ffff */
.L_x_3778:
[----:B-1----:R1:W2:Y:S02]  /*a0e0*/  SYNCS.PHASECHK.TRANS64.TRYWAIT P1, [R0+URZ+0x36420], R6 ;  /* 0x03642006000075a7 */ /* 0x0022a4000802017f */
[----:B--2---:R-:W-:Y:S05]  /*a0f0*/  @!P1 NANOSLEEP.SYNCS 0x989680 ;  /* 0x009896800000995d */ /* 0x004fea0003900000 */
[----:B------:R-:W2:Y:S02]  /*a100*/  @!P1 SYNCS.PHASECHK.TRANS64 P1, [R0+URZ+0x36420], R6 ;  /* 0x03642006000095a7 */ /* 0x000ea4000802007f */
[----:B--2---:R-:W-:Y:S05]  /*a110*/  @!P1 BRA `(.L_x_3778) ;  /* 0xfffffffc00f09947 */ /* 0x004fea000383ffff */
[----:B------:R-:W-:Y:S05]  /*a120*/  BRA `(.L_x_3820) ;  /* 0xffffffd800e87947 */ /* 0x000fea000383ffff */
.L_x_3782:
[----:B-1----:R1:W2:Y:S02]  /*a130*/  SYNCS.PHASECHK.TRANS64.TRYWAIT P1, [R0+URZ+0x36438], R6 ;  /* 0x03643806000075a7 */ /* 0x0022a4000802017f */
[----:B--2---:R-:W-:Y:S05]  /*a140*/  @!P1 NANOSLEEP.SYNCS 0x989680 ;  /* 0x009896800000995d */ /* 0x004fea0003900000 */
[----:B------:R-:W2:Y:S02]  /*a150*/  @!P1 SYNCS.PHASECHK.TRANS64 P1, [R0+URZ+0x36438], R6 ;  /* 0x03643806000095a7 */ /* 0x000ea4000802007f */
[----:B--2---:R-:W-:Y:S05]  /*a160*/  @!P1 BRA `(.L_x_3782) ;  /* 0xfffffffc00f09947 */ /* 0x004fea000383ffff */
[----:B------:R-:W-:Y:S05]  /*a170*/  BRA `(.L_x_3821) ;  /* 0xffffffe000c87947 */ /* 0x000fea000383ffff */
.L_x_3784:
[----:B--2---:R2:W3:Y:S02]  /*a180*/  SYNCS.PHASECHK.TRANS64.TRYWAIT P1, [R0+URZ+0x36428], R3 ;  /* 0x03642803000075a7 */ /* 0x0044e4000802017f */
[----:B---3--:R-:W-:Y:S05]  /*a190*/  @!P1 NANOSLEEP.SYNCS 0x989680 ;  /* 0x009896800000995d */ /* 0x008fea0003900000 */
[----:B------:R-:W3:Y:S02]  /*a1a0*/  @!P1 SYNCS.PHASECHK.TRANS64 P1, [R0+URZ+0x36428], R3 ;  /* 0x03642803000095a7 */ /* 0x000ee4000802007f */
[----:B---3--:R-:W-:Y:S05]  /*a1b0*/  @!P1 BRA `(.L_x_3784) ;  /* 0xfffffffc00f09947 */ /* 0x008fea000383ffff */
[----:B------:R-:W-:Y:S05]  /*a1c0*/  BRA `(.L_x_3822) ;  /* 0xffffffe4008c7947 */ /* 0x000fea000383ffff */
.L_x_3786:
        /* <DEDUP_REMOVED lines=8> */
.L_x_3788:
[----:B------:R-:W-:-:S07]  /*a250*/  SHF.L.U32 R5, R7, 0x1f, RZ ;  /* 0x0000001f07057819 */ /* 0x000fce00000006ff */
.L_x_3824:
[----:B--2---:R2:W3:Y:S02]  /*a260*/  SYNCS.PHASECHK.TRANS64.TRYWAIT P1, [R0+URZ+0x36420], R5 ;  /* 0x03642005000075a7 */ /* 0x0044e4000802017f */
[----:B---3--:R-:W-:Y:S05]  /*a270*/  @!P1 NANOSLEEP.SYNCS 0x989680 ;  /* 0x009896800000995d */ /* 0x008fea0003900000 */
[----:B------:R-:W3:Y:S02]  /*a280*/  @!P1 SYNCS.PHASECHK.TRANS64 P1, [R0+URZ+0x36420], R5 ;  /* 0x03642005000095a7 */ /* 0x000ee4000802007f */
[----:B---3--:R-:W-:Y:S05]  /*a290*/  @!P1 BRA `(.L_x_3824) ;  /* 0xfffffffc00f09947 */ /* 0x008fea000383ffff */
[----:B------:R-:W-:Y:S05]  /*a2a0*/  BRA `(.L_x_3825) ;  /* 0xffffffe800dc7947 */ /* 0x000fea000383ffff */
.L_x_3791:
[----:B--2---:R2:W3:Y:S02]  /*a2b0*/  SYNCS.PHASECHK.TRANS64.TRYWAIT P1, [R0+URZ+0x36438], R6 ;  /* 0x03643806000075a7 */ /* 0x0044e4000802017f */
[----:B---3--:R-:W-:Y:S05]  /*a2c0*/  @!P1 NANOSLEEP.SYNCS 0x989680 ;  /* 0x009896800000995d */ /* 0x008fea0003900000 */
[----:B------:R-:W3:Y:S02]  /*a2d0*/  @!P1 SYNCS.PHASECHK.TRANS64 P1, [R0+URZ+0x36438], R6 ;  /* 0x03643806000095a7 */ /* 0x000ee4000802007f */
[----:B---3--:R-:W-:Y:S05]  /*a2e0*/  @!P1 BRA `(.L_x_3791) ;  /* 0xfffffffc00f09947 */ /* 0x008fea000383ffff */
[----:B------:R-:W-:Y:S05]  /*a2f0*/  BRA `(.L_x_3826) ;  /* 0xffffffec00a87947 */ /* 0x000fea000383ffff */
.L_x_3793:
[----:B-1----:R1:W2:Y:S02]  /*a300*/  SYNCS.PHASECHK.TRANS64.TRYWAIT P1, [R0+URZ+0x36428], R5 ;  /* 0x03642805000075a7 */ /* 0x0022a4000802017f */
[----:B--2---:R-:W-:Y:S05]  /*a310*/  @!P1 NANOSLEEP.SYNCS 0x989680 ;  /* 0x009896800000995d */ /* 0x004fea0003900000 */
[----:B------:R-:W2:Y:S02]  /*a320*/  @!P1 SYNCS.PHASECHK.TRANS64 P1, [R0+URZ+0x36428], R5 ;  /* 0x03642805000095a7 */ /* 0x000ea4000802007f */
[----:B--2---:R-:W-:Y:S05]  /*a330*/  @!P1 BRA `(.L_x_3793) ;  /* 0xfffffffc00f09947 */ /* 0x004fea000383ffff */
[----:B------:R-:W-:Y:S05]  /*a340*/  BRA `(.L_x_3827) ;  /* 0xfffffff000547947 */ /* 0x000fea000383ffff */
.L_x_3795:
[----:B--2---:R2:W3:Y:S02]  /*a350*/  SYNCS.PHASECHK.TRANS64.TRYWAIT P1, [R0+URZ+0x36438], R3 ;  /* 0x03643803000075a7 */ /* 0x0044e4000802017f */
[----:B---3--:R-:W-:Y:S05]  /*a360*/  @!P1 NANOSLEEP.SYNCS 0x989680 ;  /* 0x009896800000995d */ /* 0x008fea0003900000 */
[----:B------:R-:W3:Y:S02]  /*a370*/  @!P1 SYNCS.PHASECHK.TRANS64 P1, [R0+URZ+0x36438], R3 ;  /* 0x03643803000095a7 */ /* 0x000ee4000802007f */
[----:B---3--:R-:W-:Y:S05]  /*a380*/  @!P1 BRA `(.L_x_3795) ;  /* 0xfffffffc00f09947 */ /* 0x008fea000383ffff */
[----:B------:R-:W-:Y:S05]  /*a390*/  BRA `(.L_x_3828) ;  /* 0xfffffff400107947 */ /* 0x000fea000383ffff */
.L_x_3797:
[----:B------:R-:W-:Y:S01]  /*a3a0*/  BSSY B0, `(.L_x_3829) ;  /* 0x0000006000007945 */ /* 0x000fe20003800000 */
[----:B------:R-:W-:-:S07]  /*a3b0*/  IMAD.MOV.U32 R15, RZ, RZ, -0x1 ;  /* 0xffffffffff0f7424 */ /* 0x000fce00078e00ff */
[----:B------:R-:W-:Y:S05]  /*a3c0*/  WARPSYNC.COLLECTIVE R15, `(.L_x_3830) ;  /* 0x000000000f0c7348 */ /* 0x000fea0003c00000 */
[----:B------:R-:W-:Y:S02]  /*a3d0*/  ELECT P6, UR62, PT ;  /* 0x00000000003e782f */ /* 0x000fe400038c0000 */
[----:B------:R-:W-:Y:S01]  /*a3e0*/  MOV R14, UR62 ;  /* 0x0000003e000e7c02 */ /* 0x000fe20008000f00 */
[----:B------:R-:W-:Y:S10]  /*a3f0*/  ENDCOLLECTIVE ;  /* 0x000000000000791b */ /* 0x000ff40003800000 */
.L_x_3830:
[----:B------:R-:W-:Y:S05]  /*a400*/  BSYNC B0 ;  /* 0x0000000000007941 */ /* 0x000fea0003800000 */
.L_x_3829:
[----:B------:R-:W-:Y:S05]  /*a410*/  BRA `(.L_x_3831) ;  /* 0xfffffff400cc7947 */ /* 0x000fea000383ffff */
.L_x_3799:
[----:B-1----:R1:W2:Y:S02]  /*a420*/  SYNCS.PHASECHK.TRANS64.TRYWAIT P0, [R7+URZ], R4 ;  /* 0x00000004070075a7 */ /* 0x0022a4000800017f */
[----:B--2---:R-:W-:Y:S05]  /*a430*/  @!P0 NANOSLEEP.SYNCS 0x989680 ;  /* 0x009896800000895d */ /* 0x004fea0003900000 */
[----:B------:R-:W2:Y:S02]  /*a440*/  @!P0 SYNCS.PHASECHK.TRANS64 P0, [R7+URZ], R4 ;  /* 0x00000004070085a7 */ /* 0x000ea4000800007f */
[----:B--2---:R-:W-:Y:S05]  /*a450*/  @!P0 BRA `(.L_x_3799) ;  /* 0xfffffffc00f08947 */ /* 0x004fea000383ffff */
[----:B------:R-:W-:Y:S05]  /*a460*/  BRA `(.L_x_3832) ;  /* 0xfffffff8000c7947 */ /* 0x000fea000383ffff */
.L_x_3800:
[----:B--2---:R2:W3:Y:S02]  /*a470*/  SYNCS.PHASECHK.TRANS64.TRYWAIT P0, [R3+URZ], R0 ;  /* 0x00000000030075a7 */ /* 0x0044e4000800017f */
[----:B---3--:R-:W-:Y:S05]  /*a480*/  @!P0 NANOSLEEP.SYNCS 0x989680 ;  /* 0x009896800000895d */ /* 0x008fea0003900000 */
[----:B------:R-:W3:Y:S02]  /*a490*/  @!P0 SYNCS.PHASECHK.TRANS64 P0, [R3+URZ], R0 ;  /* 0x00000000030085a7 */ /* 0x000ee4000800007f */
[----:B---3--:R-:W-:Y:S05]  /*a4a0*/  @!P0 BRA `(.L_x_3800) ;  /* 0xfffffffc00f08947 */ /* 0x008fea000383ffff */
[----:B------:R-:W-:Y:S05]  /*a4b0*/  BRA `(.L_x_3833) ;  /* 0xfffffff800007947 */ /* 0x000fea000383ffff */
.L_x_3834:
        /* <DEDUP_REMOVED lines=12> */
.L_x_3881:


//--------------------- .text._ZN7cutlass13device_kernelIN5flash22FlashAttnBwdPreprocessIN4cute5tupleIJNS3_1CILi64EEENS5_ILi192EEEEEENS_6half_tEfNS_4arch4Sm90ELb1ELb1EEEEEvNT_6ParamsE --------------------------
	.section	.text._ZN7cutlass13device_kernelIN5flash22FlashAttnBwdPreprocessIN4cute5tupleIJNS3_1CILi64EEENS5_ILi192EEEEEENS_6half_tEfNS_4arch4Sm90ELb1ELb1EEEEEvNT_6ParamsE,"ax",@progbits
	.align	128
.text._ZN7cutlass13device_kernelIN5flash22FlashAttnBwdPreprocessIN4cute5tupleIJNS3_1CILi64EEENS5_ILi192EEEEEENS_6half_tEfNS_4arch4Sm90ELb1ELb1EEEEEvNT_6ParamsE:
        .type           _ZN7cutlass13device_kernelIN5flash22FlashAttnBwdPreprocessIN4cute5tupleIJNS3_1CILi64EEENS5_ILi192EEEEEENS_6half_tEfNS_4arch4Sm90ELb1ELb1EEEEEvNT_6ParamsE,@function
        .size           _ZN7cutlass13device_kernelIN5flash22FlashAttnBwdPreprocessIN4cute5tupleIJNS3_1CILi64EEENS5_ILi192EEEEEENS_6half_tEfNS_4arch4Sm90ELb1ELb1EEEEEvNT_6ParamsE,(.L_x_3882 - _ZN7cutlass13device_kernelIN5flash22FlashAttnBwdPreprocessIN4cute5tupleIJNS3_1CILi64EEENS5_ILi192EEEEEENS_6half_tEfNS_4arch4Sm90ELb1ELb1EEEEEvNT_6ParamsE)
        .other          _ZN7cutlass13device_kernelIN5flash22FlashAttnBwdPreprocessIN4cute5tupleIJNS3_1CILi64EEENS5_ILi192EEEEEENS_6half_tEfNS_4arch4Sm90ELb1ELb1EEEEEvNT_6ParamsE,@"STO_CUDA_ENTRY STV_DEFAULT"
_ZN7cutlass13device_kernelIN5flash22FlashAttnBwdPreprocessIN4cute5tupleIJNS3_1CILi64EEENS5_ILi192EEEEEENS_6half_tEfNS_4arch4Sm90ELb1ELb1EEEEEvNT_6ParamsE:
        /* <DEDUP_REMOVED lines=17> */
[----:B------:R-:W0:Y:S01]  /*0110*/  S2UR UR6, SR_CTAID.Y ;  /* 0x00000000000679c3 */ /* 0x000e220000002600 */
[----:B------:R-:W1:Y:S02]  /*0120*/  S2R R11, SR_CTAID.X ;  /* 0x00000000000b7919 */ /* 0x000e640000002500 */
[----:B------:R-:W-:Y:S01]  /*0130*/  ISETP.NE.AND.EX P1, PT, R7, RZ, PT, P1 ;  /* 0x000000ff0700720c */ /* 0x000fe20003f25310 */
[----:B------:R-:W3:Y:S01]  /*0140*/  S2R R9, SR_TID.X ;  /* 0x0000000000097919 */ /* 0x000ee20000002100 */
[----:B-1----:R-:W-:Y:S01]  /*0150*/  SHF.L.U32 R10, R11, 0x6, RZ ;  /* 0x000000060b0a7819 */ /* 0x002fe200000006ff */
[----:B0-2---:R-:W-:Y:S10]  /*0160*/  @P2 BRA `(.L_x_3835) ;  /* 0x0000000000102947 */ /* 0x005ff40003800000 */
[----:B------:R-:W-:Y:S05]  /*0170*/  @!P0 BRA `(.L_x_3835) ;  /* 0x00000000000c8947 */ /* 0x000fea0003800000 */
[----:B------:R-:W2:Y:S04]  /*0180*/  LDG.E R0, desc[UR4][R2.64] ;  /* 0x0000000402007981 */ /* 0x000ea8000c1e1900 */
[----:B-----5:R-:W2:Y:S02]  /*0190*/  LDG.E R45, desc[UR4][R2.64+0x4] ;  /* 0x00000404022d7981 */ /* 0x020ea4000c1e1900 */
[----:B--2---:R-:W-:-:S07]  /*01a0*/  IADD3 R45, -R0, R45, RZ ;  /* 0x0000002d002d7210 */ /* 0x004fce0007ffe1ff */
.L_x_3835:
[----:B-----5:R-:W-:-:S13]  /*01b0*/  ISETP.LE.AND P2, PT, R45, R10, PT ;  /* 0x0000000a2d00720c */ /* 0x020fda0003f43270 */
[----:B------:R-:W-:Y:S05]  /*01c0*/  @P1 EXIT P2 ;  /* 0x000000000000194d */ /* 0x000fea0001000000 */
[----:B------:R-:W0:Y:S01]  /*01d0*/  LDC.64 R18, c[0x0][0x230] ;  /* 0x00008c00ff127b82 */ /* 0x000e220000000a00 */
[----:B---3--:R-:W-:Y:S01]  /*01e0*/  SHF.R.S32.HI R0, RZ, 0x1f, R9 ;  /* 0x0000001fff007819 */ /* 0x008fe20000011409 */
[----:B------:R-:W-:Y:S01]  /*01f0*/  USHF.R.S32.HI UR7, URZ, 0x1f, UR6 ;  /* 0x0000001f3f077899 */ /* 0x000fe20008011406 */
[----:B------:R-:W-:Y:S02]  /*0200*/  IADD3 R7, -R10, R45, RZ ;  /* 0x0000002d0a077210 */ /* 0x000fe40007ffe1ff */
[----:B------:R-:W-:Y:S02]  /*0210*/  CS2R R12, SRZ ;  /* 0x00000000000c7805 */ /* 0x000fe4000001ff00 */
[----:B------:R-:W-:Y:S01]  /*0220*/  LEA.HI R6, R0, R9, RZ, 0x3 ;  /* 0x0000000900067211 */ /* 0x000fe200078f18ff */
[----:B------:R-:W-:Y:S01]  /*0230*/  BSSY B0, `(.L_x_3836) ;  /* 0x000002a000007945 */ /* 0x000fe20003800000 */
[----:B------:R-:W-:Y:S01]  /*0240*/  ISETP.GE.AND P2, PT, R9, R7, PT ;  /* 0x000000070900720c */ /* 0x000fe20003f46270 */
[----:B------:R-:W-:Y:S01]  /*0250*/  HFMA2.MMA R5, -RZ, RZ, 0, 0 ;  /* 0x00000000ff057435 */ /* 0x000fe200000001ff */
[----:B------:R-:W-:-:S02]  /*0260*/  LOP3.LUT R8, R6, 0xfffffff8, RZ, 0xc0, !PT ;  /* 0xfffffff806087812 */ /* 0x000fc400078ec0ff */
[----:B------:R-:W-:Y:S02]  /*0270*/  ISETP.GT.OR P2, PT, R9, 0x3f, P2 ;  /* 0x0000003f0900780c */ /* 0x000fe40001744670 */
[----:B------:R-:W-:Y:S02]  /*0280*/  @P0 LEA R0, R44, R15, 0x6 ;  /* 0x0000000f2c000211 */ /* 0x000fe400078e30ff */
[----:B------:R-:W-:Y:S02]  /*0290*/  IADD3 R8, -R8, R9, RZ ;  /* 0x0000000908087210 */ /* 0x000fe40007ffe1ff */
[----:B------:R-:W-:Y:S02]  /*02a0*/  @P0 SHF.R.S32.HI R3, RZ, 0x1f, R0 ;  /* 0x0000001fff030819 */ /* 0x000fe40000011400 */
[----:B------:R-:W-:Y:S02]  /*02b0*/  SHF.L.U32 R64, R8, 0x3, RZ ;  /* 0x0000000308407819 */ /* 0x000fe400000006ff */
[----:B------:R-:W-:-:S02]  /*02c0*/  @P0 LEA.HI R20, R3, R0, RZ, 0x6 ;  /* 0x0000000003140211 */ /* 0x000fc400078f30ff */
[----:B------:R-:W-:Y:S01]  /*02d0*/  SHF.R.S32.HI R65, RZ, 0x1f, R64 ;  /* 0x0000001fff417819 */ /* 0x000fe20000011440 */
[C---:B0-----:R-:W-:Y:S01]  /*02e0*/  IMAD R2, R18.reuse, UR7, RZ ;  /* 0x0000000712027c24 */ /* 0x041fe2000f8e02ff */
[----:B------:R-:W-:Y:S02]  /*02f0*/  @P0 MOV R12, R15 ;  /* 0x0000000f000c0202 */ /* 0x000fe40000000f00 */
[----:B------:R-:W-:Y:S01]  /*0300*/  SHF.R.S32.HI R6, RZ, 0x3, R6 ;  /* 0x00000003ff067819 */ /* 0x000fe20000011406 */
[----:B------:R-:W-:Y:S01]  /*0310*/  IMAD R21, R19, UR6, R2 ;  /* 0x0000000613157c24 */ /* 0x000fe2000f8e0202 */
[----:B------:R-:W-:Y:S01]  /*0320*/  SHF.R.S32.HI R0, RZ, 0x1f, R44 ;  /* 0x0000001fff007819 */ /* 0x000fe2000001142c */
[----:B------:R-:W-:Y:S01]  /*0330*/  IMAD.WIDE.U32 R18, R18, UR6, R64 ;  /* 0x0000000612127c25 */ /* 0x000fe2000f8e0040 */
[----:B------:R-:W-:Y:S02]  /*0340*/  @P0 SHF.R.S32.HI R13, RZ, 0x1f, R15 ;  /* 0x0000001fff0d0819 */ /* 0x000fe4000001140f */
[----:B------:R-:W-:-:S02]  /*0350*/  IADD3 R62, P3, R6, R12, RZ ;  /* 0x0000000c063e7210 */ /* 0x000fc40007f7e0ff */
[----:B------:R-:W-:Y:S02]  /*0360*/  SEL R4, R44, RZ, !P1 ;  /* 0x000000ff2c047207 */ /* 0x000fe40004800000 */
[----:B------:R-:W-:Y:S02]  /*0370*/  MOV R3, 0x7f800000 ;  /* 0x7f80000000037802 */ /* 0x000fe40000000f00 */
[----:B------:R-:W-:Y:S02]  /*0380*/  SHF.R.S32.HI R2, RZ, 0x1f, R6 ;  /* 0x0000001fff027819 */ /* 0x000fe40000011406 */
[----:B------:R-:W-:Y:S01]  /*0390*/  SEL R0, R0, RZ, !P1 ;  /* 0x000000ff00007207 */ /* 0x000fe20004800000 */
[----:B------:R-:W-:Y:S06]  /*03a0*/  @P2 BRA `(.L_x_3837) ;  /* 0x0000000000482947 */ /* 0x000fec0003800000 */
[----:B------:R-:W0:Y:S01]  /*03b0*/  LDC.64 R22, c[0x0][0x290] ;  /* 0x0000a400ff167b82 */ /* 0x000e220000000a00 */
[----:B------:R-:W-:Y:S01]  /*03c0*/  SHF.R.S32.HI R3, RZ, 0x1f, R10 ;  /* 0x0000001fff037819 */ /* 0x000fe2000001140a */
[----:B------:R-:W-:Y:S01]  /*03d0*/  ULDC.64 UR8, c[0x0][0x298] ;  /* 0x0000a60000087ab9 */ /* 0x000fe20000000a00 */
[--C-:B------:R-:W-:Y:S01]  /*03e0*/  SHF.R.S32.HI R15, RZ, 0x1f, R9.reuse ;  /* 0x0000001fff0f7819 */ /* 0x100fe20000011409 */
[----:B------:R-:W-:Y:S01]  /*03f0*/  IMAD R17, R0, UR8, RZ ;  /* 0x0000000800117c24 */ /* 0x000fe2000f8e02ff */
[----:B------:R-:W-:-:S04]  /*0400*/  IADD3 R14, P1, P2, R12, R10, R9 ;  /* 0x0000000a0c0e7210 */ /* 0x000fc80007a3e009 */
[----:B------:R-:W-:Y:S01]  /*0410*/  IADD3.X R15, R13, R3, R15, P1, P2 ;  /* 0x000000030d0f7210 */ /* 0x000fe20000fe440f */
[C---:B0-----:R-:W-:Y:S02]  /*0420*/  IMAD R16, R22.reuse, UR7, RZ ;  /* 0x0000000716107c24 */ /* 0x041fe4000f8e02ff */
[----:B------:R-:W-:-:S04]  /*0430*/  IMAD.WIDE.U32 R14, R22, UR6, R14 ;  /* 0x00000006160e7c25 */ /* 0x000fc8000f8e000e */
[----:B------:R-:W-:-:S05]  /*0440*/  IMAD R3, R23, UR6, R16 ;  /* 0x0000000617037c24 */ /* 0x000fca000f8e0210 */
[----:B------:R-:W-:Y:S01]  /*0450*/  IADD3 R15, R15, R3, RZ ;  /* 0x000000030f0f7210 */ /* 0x000fe20007ffe0ff */
[C---:B------:R-:W-:Y:S02]  /*0460*/  IMAD R3, R4.reuse, UR9, R17 ;  /* 0x0000000904037c24 */ /* 0x040fe4000f8e0211 */
[----:B------:R-:W-:Y:S01]  /*0470*/  IMAD.WIDE.U32 R14, R4, UR8, R14 ;  /* 0x00000008040e7c25 */ /* 0x000fe2000f8e000e */
[----:B------:R-:W-:-:S04]  /*0480*/  ULDC.64 UR8, c[0x0][0x288] ;  /* 0x0000a20000087ab9 */ /* 0x000fc80000000a00 */
[----:B------:R-:W-:Y:S02]  /*0490*/  IADD3 R3, R15, R3, RZ ;  /* 0x000000030f037210 */ /* 0x000fe40007ffe0ff */
[----:B------:R-:W-:-:S04]  /*04a0*/  LEA R16, P1, R14, UR8, 0x2 ;  /* 0x000000080e107c11 */ /* 0x000fc8000f8210ff */
[----:B------:R-:W-:-:S05]  /*04b0*/  LEA.HI.X R17, R14, UR9, R3, 0x2, P1 ;  /* 0x000000090e117c11 */ /* 0x000fca00088f1403 */
[----:B------:R0:W5:Y:S04]  /*04c0*/  LDG.E R3, desc[UR4][R16.64] ;  /* 0x0000000410037981 */ /* 0x000168000c1e1900 */
.L_x_3837:
[----:B------:R-:W-:Y:S05]  /*04d0*/  BSYNC B0 ;  /* 0x0000000000007941 */ /* 0x000fea0003800000 */
.L_x_3836:
[----:B------:R-:W-:Y:S01]  /*04e0*/  @P0 LOP3.LUT R5, R20, 0xffffffc0, RZ, 0xc0, !PT ;  /* 0xffffffc014050812 */ /* 0x000fe200078ec0ff */
[----:B------:R-:W-:Y:S01]  /*04f0*/  ULDC.64 UR8, c[0x0][0x238] ;  /* 0x00008e0000087ab9 */ /* 0x000fe20000000a00 */
[----:B------:R-:W-:Y:S01]  /*0500*/  ISETP.GE.AND P0, PT, R6, R7, PT ;  /* 0x000000070600720c */ /* 0x000fe20003f06270 */
[----:B------:R-:W-:Y:S01]  /*0510*/  IMAD R15, R0, UR8, RZ ;  /* 0x00000008000f7c24 */ /* 0x000fe2000f8e02ff */
[----:B------:R-:W-:Y:S01]  /*0520*/  IADD3 R19, R19, R21, RZ ;  /* 0x0000001513137210 */ /* 0x000fe20007ffe0ff */
[----:B------:R-:W-:Y:S01]  /*0530*/  BSSY B0, `(.L_x_3838) ;  /* 0x0000035000007945 */ /* 0x000fe20003800000 */
[----:B------:R-:W-:Y:S01]  /*0540*/  IADD3.X R63, R2, R13, RZ, P3, !PT ;  /* 0x0000000d023f7210 */ /* 0x000fe20001ffe4ff */
[C---:B------:R-:W-:Y:S01]  /*0550*/  IMAD R35, R4.reuse, UR9, R15 ;  /* 0x0000000904237c24 */ /* 0x040fe2000f8e020f */
[----:B0-----:R-:W-:Y:S01]  /*0560*/  HFMA2.MMA R16, -RZ, RZ, 0, 0 ;  /* 0x00000000ff107435 */ /* 0x001fe200000001ff */
[----:B------:R-:W-:Y:S01]  /*0570*/  IMAD.WIDE.U32 R36, R4, UR8, R18 ;  /* 0x0000000804247c25 */ /* 0x000fe2000f8e0012 */
[----:B------:R-:W-:-:S02]  /*0580*/  CS2R R28, SRZ ;  /* 0x00000000001c7805 */ /* 0x000fc4000001ff00 */
[----:B------:R-:W-:Y:S02]  /*0590*/  CS2R R20, SRZ ;  /* 0x0000000000147805 */ /* 0x000fe4000001ff00 */
[----:B------:R-:W-:Y:S02]  /*05a0*/  CS2R R22, SRZ ;  /* 0x0000000000167805 */ /* 0x000fe4000001ff00 */
[----:B------:R-:W-:Y:S02]  /*05b0*/  CS2R R24, SRZ ;  /* 0x0000000000187805 */ /* 0x000fe4000001ff00 */
[----:B------:R-:W-:Y:S02]  /*05c0*/  CS2R R26, SRZ ;  /* 0x00000000001a7805 */ /* 0x000fe4000001ff00 */
[----:B------:R-:W-:Y:S02]  /*05d0*/  CS2R R12, SRZ ;  /* 0x00000000000c7805 */ /* 0x000fe4000001ff00 */
[----:B------:R-:W-:Y:S01]  /*05e0*/  CS2R R14, SRZ ;  /* 0x00000000000e7805 */ /* 0x000fe2000001ff00 */
[----:B------:R-:W-:Y:S01]  /*05f0*/  IMAD.WIDE R62, R11, 0x40, R62 ;  /* 0x000000400b3e7825 */ /* 0x000fe200078e023e */
        /* <DEDUP_REMOVED lines=9> */
[----:B------:R-:W-:-:S03]  /*0690*/  @!P1 MOV R34, R36 ;  /* 0x0000002400229202 */ /* 0x000fc60000000f00 */
[----:B------:R-:W-:Y:S02]  /*06a0*/  @!P2 MOV R30, R36 ;  /* 0x00000024001ea202 */ /* 0x000fe40000000f00 */
[----:B------:R-:W-:Y:S02]  /*06b0*/  @!P2 MOV R31, R35 ;  /* 0x00000023001fa202 */ /* 0x000fe40000000f00 */
[----:B------:R-:W1:Y:S08]  /*06c0*/  @!P2 LDC.64 R46, c[0x0][0x228] ;  /* 0x00008a00ff2eab82 */ /* 0x000e700000000a00 */
[----:B------:R-:W2:Y:S08]  /*06d0*/  @!P3 LDC.64 R48, c[0x0][0x228] ;  /* 0x00008a00ff30bb82 */ /* 0x000eb00000000a00 */
[----:B------:R-:W3:Y:S01]  /*06e0*/  @!P1 LDC.64 R40, c[0x0][0x210] ;  /* 0x00008400ff289b82 */ /* 0x000ee20000000a00 */
[----:B0-----:R-:W-:-:S02]  /*06f0*/  @!P1 IMAD R17, R63, R18, RZ ;  /* 0x000000123f119224 */ /* 0x001fc400078e02ff */
[----:B------:R-:W-:Y:S01]  /*0700*/  @!P1 IMAD.WIDE.U32 R38, R62, R18, R34 ;  /* 0x000000123e269225 */ /* 0x000fe200078e0022 */
[----:B------:R-:W-:-:S03]  /*0710*/  @!P3 MOV R18, R36 ;  /* 0x000000240012b202 */ /* 0x000fc60000000f00 */
[C---:B------:R-:W-:Y:S01]  /*0720*/  @!P1 IMAD R17, R62.reuse, R19, R17 ;  /* 0x000000133e119224 */ /* 0x040fe200078e0211 */
[----:B------:R-:W0:Y:S01]  /*0730*/  @!P2 LDC.64 R32, c[0x0][0x210] ;  /* 0x00008400ff20ab82 */ /* 0x000e220000000a00 */
[-C--:B-1----:R-:W-:Y:S01]  /*0740*/  @!P2 IMAD.WIDE.U32 R30, R62, R46.reuse, R30 ;  /* 0x0000002e3e1ea225 */ /* 0x082fe200078e001e */
[----:B------:R-:W-:Y:S02]  /*0750*/  @!P3 MOV R19, R35 ;  /* 0x000000230013b202 */ /* 0x000fe40000000f00 */
[----:B------:R-:W-:Y:S01]  /*0760*/  @!P1 IADD3 R17, R39, R17, RZ ;  /* 0x0000001127119210 */ /* 0x000fe20007ffe0ff */
[----:B------:R-:W-:-:S03]  /*0770*/  @!P2 IMAD R46, R63, R46, RZ ;  /* 0x0000002e3f2ea224 */ /* 0x000fc600078e02ff */
[----:B------:R-:W1:Y:S01]  /*0780*/  @!P3 LDC.64 R42, c[0x0][0x210] ;  /* 0x00008400ff2abb82 */ /* 0x000e620000000a00 */
[-C--:B--2---:R-:W-:Y:S02]  /*0790*/  @!P3 IMAD R50, R63, R48.reuse, RZ ;  /* 0x000000303f32b224 */ /* 0x084fe400078e02ff */
[----:B------:R-:W-:-:S04]  /*07a0*/  @!P3 IMAD.WIDE.U32 R18, R62, R48, R18 ;  /* 0x000000303e12b225 */ /* 0x000fc800078e0012 */
[----:B------:R-:W-:Y:S01]  /*07b0*/  @!P2 IMAD R47, R62, R47, R46 ;  /* 0x0000002f3e2fa224 */ /* 0x000fe200078e022e */
[----:B---3--:R-:W-:Y:S01]  /*07c0*/  @!P1 LEA R40, P4, R38, R40, 0x1 ;  /* 0x0000002826289211 */ /* 0x008fe200078808ff */
[----:B------:R-:W-:-:S03]  /*07d0*/  @!P3 IMAD R49, R62, R49, R50 ;  /* 0x000000313e31b224 */ /* 0x000fc600078e0232 */
[----:B------:R-:W-:Y:S02]  /*07e0*/  @!P2 IADD3 R47, R31, R47, RZ ;  /* 0x0000002f1f2fa210 */ /* 0x000fe40007ffe0ff */
[----:B------:R-:W-:Y:S02]  /*07f0*/  @!P3 IADD3 R49, R19, R49, RZ ;  /* 0x000000311331b210 */ /* 0x000fe40007ffe0ff */
[----:B0-----:R-:W-:Y:S02]  /*0800*/  @!P2 LEA R32, P5, R30, R32, 0x1 ;  /* 0x000000201e20a211 */ /* 0x001fe400078a08ff */
[----:B------:R-:W-:Y:S02]  /*0810*/  @!P1 LEA.HI.X R41, R38, R41, R17, 0x1, P4 ;  /* 0x0000002926299211 */ /* 0x000fe400020f0c11 */
[----:B------:R-:W-:-:S03]  /*0820*/  @!P2 LEA.HI.X R33, R30, R33, R47, 0x1, P5 ;  /* 0x000000211e21a211 */ /* 0x000fc600028f0c2f */
[----:B------:R0:W5:Y:S01]  /*0830*/  @!P1 LDG.E.128 R20, desc[UR4][R40.64] ;  /* 0x0000000428149981 */ /* 0x000162000c1e1d00 */
[----:B-1----:R-:W-:-:S03]  /*0840*/  @!P3 LEA R42, P6, R18, R42, 0x1 ;  /* 0x0000002a122ab211 */ /* 0x002fc600078c08ff */
[----:B------:R0:W5:Y:S01]  /*0850*/  @!P2 LDG.E.128 R24, desc[UR4][R32.64+0x80] ;  /* 0x000080042018a981 */ /* 0x000162000c1e1d00 */
[----:B------:R-:W-:-:S05]  /*0860*/  @!P3 LEA.HI.X R43, R18, R43, R49, 0x1, P6 ;  /* 0x0000002b122bb211 */ /* 0x000fca00030f0c31 */
[----:B------:R0:W5:Y:S04]  /*0870*/  @!P3 LDG.E.128 R12, desc[UR4][R42.64+0x100] ;  /* 0x000100042a0cb981 */ /* 0x000168000c1e1d00 */
.L_x_3839:
[----:B------:R-:W-:Y:S05]  /*0880*/  BSYNC B0 ;  /* 0x0000000000007941 */ /* 0x000fea0003800000 */
.L_x_3838:
[----:B------:R-:W-:Y:S01]  /*0890*/  IADD3 R48, R6, 0x20, RZ ;  /* 0x0000002006307810 */ /* 0x000fe20007ffe0ff */
[----:B------:R-:W-:Y:S01]  /*08a0*/  BSSY B0, `(.L_x_3840) ;  /* 0x0000025000007945 */ /* 0x000fe20003800000 */
[----:B------:R-:W-:Y:S01]  /*08b0*/  HFMA2.MMA R17, -RZ, RZ, 0, 0 ;  /* 0x00000000ff117435 */ /* 0x000fe200000001ff */
[----:B0----5:R-:W-:Y:S02]  /*08c0*/  MOV R32, R20 ;  /* 0x0000001400207202 */ /* 0x021fe40000000f00 */
[----:B------:R-:W-:Y:S02]  /*08d0*/  CS2R R30, SRZ ;  /* 0x00000000001e7805 */ /* 0x000fe4000001ff00 */
[----:B------:R-:W-:Y:S02]  /*08e0*/  ISETP.GE.AND P1, PT, R48, R7, PT ;  /* 0x000000073000720c */ /* 0x000fe40003f26270 */
[----:B------:R-:W-:Y:S02]  /*08f0*/  CS2R R18, SRZ ;  /* 0x0000000000127805 */ /* 0x000fe4000001ff00 */
[----:B------:R-:W-:-:S02]  /*0900*/  MOV R33, R21 ;  /* 0x0000001500217202 */ /* 0x000fc40000000f00 */
[----:B------:R-:W-:Y:S02]  /*0910*/  CS2R R20, SRZ ;  /* 0x0000000000147805 */ /* 0x000fe4000001ff00 */
[----:B------:R-:W-:Y:S02]  /*0920*/  MOV R46, R22 ;  /* 0x00000016002e7202 */ /* 0x000fe40000000f00 */
[----:B------:R-:W-:Y:S02]  /*0930*/  MOV R49, R23 ;  /* 0x0000001700317202 */ /* 0x000fe40000000f00 */
[----:B------:R-:W-:Y:S02]  /*0940*/  CS2R R22, SRZ ;  /* 0x0000000000167805 */ /* 0x000fe4000001ff00 */
[----:B------:R-:W-:Y:S02]  /*0950*/  MOV R47, R24 ;  /* 0x00000018002f7202 */ /* 0x000fe40000000f00 */
[----:B------:R-:W-:-:S02]  /*0960*/  MOV R50, R25 ;  /* 0x0000001900327202 */ /* 0x000fc40000000f00 */
[----:B------:R-:W-:Y:S02]  /*0970*/  MOV R51, R26 ;  /* 0x0000001a00337202 */ /* 0x000fe40000000f00 */
[----:B------:R-:W-:Y:S01]  /*0980*/  MOV R52, R27 ;  /* 0x0000001b00347202 */ /* 0x000fe20000000f00 */
[----:B------:R-:W-:Y:S06]  /*0990*/  @P1 BRA `(.L_x_3841) ;  /* 0x0000000000541947 */ /* 0x000fec0003800000 */
[----:B------:R-:W-:Y:S01]  /*09a0*/  IADD3 R25, P1, R62, 0x20, RZ ;  /* 0x000000203e197810 */ /* 0x000fe20007f3e0ff */
[----:B------:R-:W-:Y:S01]  /*09b0*/  ULDC.64 UR10, c[0x0][0x228] ;  /* 0x00008a00000a7ab9 */ /* 0x000fe20000000a00 */
[----:B------:R-:W-:Y:S01]  /*09c0*/  IADD3 R34, R64, 0x40, RZ ;  /* 0x0000004040227810 */ /* 0x000fe20007ffe0ff */
[----:B------:R-:W-:Y:S01]  /*09d0*/  ULDC UR8, c[0x0][0x21c] ;  /* 0x0000870000087ab9 */ /* 0x000fe20000000800 */
[----:B------:R-:W-:Y:S02]  /*09e0*/  IADD3.X R24, RZ, R63, RZ, P1, !PT ;  /* 0x0000003fff187210 */ /* 0x000fe40000ffe4ff */
[----:B------:R-:W-:Y:S02]  /*09f0*/  MOV R26, R36 ;  /* 0x00000024001a7202 */ /* 0x000fe40000000f00 */
[----:B------:R-:W-:Y:S01]  /*0a00*/  MOV R27, R35 ;  /* 0x00000023001b7202 */ /* 0x000fe20000000f00 */
[----:B------:R-:W-:Y:S01]  /*0a10*/  IMAD R24, R24, UR10, RZ ;  /* 0x0000000a18187c24 */ /* 0x000fe2000f8e02ff */
[----:B------:R-:W-:-:S02]  /*0a20*/  ISETP.GE.AND P3, PT, R34, UR8, PT ;  /* 0x0000000822007c0c */ /* 0x000fc4000bf66270 */
[C---:B------:R-:W-:Y:S01]  /*0a30*/  IADD3 R34, R64.reuse, 0x80, RZ ;  /* 0x0000008040227810 */ /* 0x040fe20007ffe0ff */
[C---:B------:R-:W-:Y:S01]  /*0a40*/  IMAD.WIDE.U32 R26, R25.reuse, UR10, R26 ;  /* 0x0000000a191a7c25 */ /* 0x040fe2000f8e001a */
        /* <DEDUP_REMOVED lines=10> */
.L_x_3841:
[----:B------:R-:W-:Y:S05]  /*0af0*/  BSYNC B0 ;  /* 0x0000000000007941 */ /* 0x000fea0003800000 */
.L_x_3840:
[----:B------:R-:W-:Y:S01]  /*0b00*/  BSSY B0, `(.L_x_3842) ;  /* 0x0000056000007945 */ /* 0x000fe20003800000 */
[----:B-----5:R-:W-:Y:S02]  /*0b10*/  MOV R53, R28 ;  /* 0x0000001c00357202 */ /* 0x020fe40000000f00 */
[----:B0-----:R-:W-:Y:S02]  /*0b20*/  CS2R R24, SRZ ;  /* 0x0000000000187805 */ /* 0x001fe4000001ff00 */
[----:B------:R-:W-:Y:S02]  /*0b30*/  MOV R54, R29 ;  /* 0x0000001d00367202 */ /* 0x000fe40000000f00 */
[----:B------:R-:W-:Y:S02]  /*0b40*/  CS2R R26, SRZ ;  /* 0x00000000001a7805 */ /* 0x000fe4000001ff00 */
[----:B------:R-:W-:Y:S02]  /*0b50*/  MOV R55, R30 ;  /* 0x0000001e00377202 */ /* 0x000fe40000000f00 */
[----:B------:R-:W-:-:S02]  /*0b60*/  CS2R R28, SRZ ;  /* 0x00000000001c7805 */ /* 0x000fc4000001ff00 */
[----:B------:R-:W-:Y:S02]  /*0b70*/  MOV R57, R31 ;  /* 0x0000001f00397202 */ /* 0x000fe40000000f00 */
[----:B------:R-:W-:Y:S02]  /*0b80*/  CS2R R30, SRZ ;  /* 0x00000000001e7805 */ /* 0x000fe4000001ff00 */
[----:B------:R-:W-:Y:S02]  /*0b90*/  MOV R56, R20 ;  /* 0x0000001400387202 */ /* 0x000fe40000000f00 */
[----:B------:R-:W-:Y:S02]  /*0ba0*/  MOV R58, R21 ;  /* 0x00000015003a7202 */ /* 0x000fe40000000f00 */
[----:B------:R-:W-:Y:S02]  /*0bb0*/  CS2R R20, SRZ ;  /* 0x0000000000147805 */ /* 0x000fe4000001ff00 */
[----:B------:R-:W-:-:S02]  /*0bc0*/  MOV R59, R22 ;  /* 0x00000016003b7202 */ /* 0x000fc40000000f00 */
[----:B------:R-:W-:Y:S02]  /*0bd0*/  MOV R60, R23 ;  /* 0x00000017003c7202 */ /* 0x000fe40000000f00 */
[----:B------:R-:W-:Y:S01]  /*0be0*/  CS2R R22, SRZ ;  /* 0x0000000000167805 */ /* 0x000fe2000001ff00 */
[----:B------:R-:W-:Y:S06]  /*0bf0*/  @P0 BRA `(.L_x_3843) ;  /* 0x0000000400180947 */ /* 0x000fec0003800000 */
[----:B------:R-:W0:Y:S01]  /*0c00*/  LDC R35, c[0x0][0x21c] ;  /* 0x00008700ff237b82 */ /* 0x000e220000000800 */
[C---:B------:R-:W-:Y:S01]  /*0c10*/  IADD3 R34, R64.reuse, 0x40, RZ ;  /* 0x0000004040227810 */ /* 0x040fe20007ffe0ff */
[----:B------:R-:W-:Y:S01]  /*0c20*/  BSSY B1, `(.L_x_3844) ;  /* 0x0000019000017945 */ /* 0x000fe20003800000 */
[C---:B------:R-:W-:Y:S02]  /*0c30*/  IADD3 R36, R64.reuse, 0x80, RZ ;  /* 0x0000008040247810 */ /* 0x040fe40007ffe0ff */
[-C--:B0-----:R-:W-:Y:S02]  /*0c40*/  ISETP.GE.AND P0, PT, R64, R35.reuse, PT ;  /* 0x000000234000720c */ /* 0x081fe40003f06270 */
[-C--:B------:R-:W-:Y:S02]  /*0c50*/  ISETP.GE.AND P1, PT, R34, R35.reuse, PT ;  /* 0x000000232200720c */ /* 0x080fe40003f26270 */
[----:B------:R-:W-:-:S09]  /*0c60*/  ISETP.GE.AND P2, PT, R36, R35, PT ;  /* 0x000000232400720c */ /* 0x000fd20003f46270 */
[----:B------:R-:W-:Y:S05]  /*0c70*/  @P0 BRA `(.L_x_3845) ;  /* 0x00000000004c0947 */ /* 0x000fea0003800000 */
[----:B------:R-:W0:Y:S01]  /*0c80*/  LDC.64 R20, c[0x0][0x250] ;  /* 0x00009400ff147b82 */ /* 0x000e220000000a00 */
[----:B------:R-:W-:Y:S02]  /*0c90*/  ULDC.64 UR8, c[0x0][0x258] ;  /* 0x0000960000087ab9 */ /* 0x000fe40000000a00 */
[----:B------:R-:W-:-:S04]  /*0ca0*/  IMAD R35, R0, UR8, RZ ;  /* 0x0000000800237c24 */ /* 0x000fc8000f8e02ff */
[----:B------:R-:W-:Y:S02]  /*0cb0*/  IMAD R35, R4, UR9, R35 ;  /* 0x0000000904237c24 */ /* 0x000fe4000f8e0223 */
[C---:B0-----:R-:W-:Y:S02]  /*0cc0*/  IMAD R34, R20.reuse, UR7, RZ ;  /* 0x0000000714227c24 */ /* 0x041fe4000f8e02ff */
[----:B------:R-:W-:-:S04]  /*0cd0*/  IMAD.WIDE.U32 R22, R20, UR6, R64 ;  /* 0x0000000614167c25 */ /* 0x000fc8000f8e0040 */
[----:B------:R-:W-:-:S05]  /*0ce0*/  IMAD R21, R21, UR6, R34 ;  /* 0x0000000615157c24 */ /* 0x000fca000f8e0222 */
[----:B------:R-:W-:-:S03]  /*0cf0*/  IADD3 R23, R23, R21, RZ ;  /* 0x0000001517177210 */ /* 0x000fc60007ffe0ff */
[----:B------:R-:W-:Y:S01]  /*0d00*/  IMAD.WIDE.U32 R22, R4, UR8, R22 ;  /* 0x0000000804167c25 */ /* 0x000fe2000f8e0016 */
[----:B------:R-:W-:-:S03]  /*0d10*/  ULDC.64 UR8, c[0x0][0x248] ;  /* 0x0000920000087ab9 */ /* 0x000fc60000000a00 */
[----:B------:R-:W-:Y:S01]  /*0d20*/  IMAD R21, R63, UR8, RZ ;  /* 0x000000083f157c24 */ /* 0x000fe2000f8e02ff */
[----:B------:R-:W-:-:S03]  /*0d30*/  IADD3 R23, R23, R35, RZ ;  /* 0x0000002317177210 */ /* 0x000fc60007ffe0ff */
[C---:B------:R-:W-:Y:S02]  /*0d40*/  IMAD R21, R62.reuse, UR9, R21 ;  /* 0x000000093e157c24 */ /* 0x040fe4000f8e0215 */
[----:B------:R-:W-:Y:S01]  /*0d50*/  IMAD.WIDE.U32 R22, R62, UR8, R22 ;  /* 0x000000083e167c25 */ /* 0x000fe2000f8e0016 */
[----:B------:R-:W-:-:S04]  /*0d60*/  ULDC.64 UR8, c[0x0][0x240] ;  /* 0x0000900000087ab9 */ /* 0x000fc80000000a00 */
[----:B------:R-:W-:Y:S02]  /*0d70*/  IADD3 R21, R23, R21, RZ ;  /* 0x0000001517157210 */ /* 0x000fe40007ffe0ff */
[----:B------:R-:W-:-:S04]  /*0d80*/  LEA R20, P0, R22, UR8, 0x1 ;  /* 0x0000000816147c11 */ /* 0x000fc8000f8008ff */
[----:B------:R-:W-:-:S06]  /*0d90*/  LEA.HI.X R21, R22, UR9, R21, 0x1, P0 ;  /* 0x0000000916157c11 */ /* 0x000fcc00080f0c15 */
[----:B------:R-:W5:Y:S03]  /*0da0*/  LDG.E.128 R20, desc[UR4][R20.64] ;  /* 0x0000000414147981 */ /* 0x000f66000c1e1d00 */
.L_x_3845:
[----:B------:R-:W-:Y:S05]  /*0db0*/  BSYNC B1 ;  /* 0x0000000000017941 */ /* 0x000fea0003800000 */
.L_x_3844:
[----:B------:R-:W-:Y:S04]  /*0dc0*/  BSSY B1, `(.L_x_3846) ;  /* 0x0000015000017945 */ /* 0x000fe80003800000 */
        /* <DEDUP_REMOVED lines=20> */
.L_x_3847:
[----:B------:R-:W-:Y:S05]  /*0f10*/  BSYNC B1 ;  /* 0x0000000000017941 */ /* 0x000fea0003800000 */
.L_x_3846:
        /* <DEDUP_REMOVED lines=20> */
.L_x_3843:
[----:B------:R-:W-:Y:S05]  /*1060*/  BSYNC B0 ;  /* 0x0000000000007941 */ /* 0x000fea0003800000 */
.L_x_3842:
[----:B-----5:R-:W-:Y:S01]  /*1070*/  MOV R34, R20 ;  /* 0x0000001400227202 */ /* 0x020fe20000000f00 */
[--C-:B------:R-:W-:Y:S01]  /*1080*/  HADD2.F32 R20, -RZ, R32.reuse.H1_H1 ;  /* 0x30000020ff147230 */ /* 0x100fe20000004100 */
[----:B------:R-:W-:Y:S01]  /*1090*/  MOV R36, R21 ;  /* 0x0000001500247202 */ /* 0x000fe20000000f00 */
[----:B------:R-:W-:Y:S01]  /*10a0*/  HADD2.F32 R32, -RZ, R32.H0_H0 ;  /* 0x20000020ff207230 */ /* 0x000fe20000004100 */
[----:B------:R-:W-:Y:S01]  /*10b0*/  MOV R61, R22 ;  /* 0x00000016003d7202 */ /* 0x000fe20000000f00 */
[--C-:B------:R-:W-:Y:S01]  /*10c0*/  HADD2.F32 R35, -RZ, R34.reuse.H1_H1 ;  /* 0x30000022ff237230 */ /* 0x100fe20000004100 */
[----:B------:R-:W-:Y:S01]  /*10d0*/  BSSY B0, `(.L_x_3848) ;  /* 0x0000032000007945 */ /* 0x000fe20003800000 */
[----:B------:R-:W-:Y:S01]  /*10e0*/  HADD2.F32 R21, -RZ, R34.H0_H0 ;  /* 0x20000022ff157230 */ /* 0x000fe20000004100 */
[----:B------:R-:W-:Y:S01]  /*10f0*/  CS2R R38, SRZ ;  /* 0x0000000000267805 */ /* 0x000fe2000001ff00 */
[--C-:B------:R-:W-:Y:S02]  /*1100*/  HADD2.F32 R66, -RZ, R33.reuse.H1_H1 ;  /* 0x30000021ff427230 */ /* 0x100fe40000004100 */
[----:B------:R-:W-:Y:S01]  /*1110*/  FMUL.FTZ R37, R20, R35 ;  /* 0x0000002314257220 */ /* 0x000fe20000410000 */
[----:B------:R-:W-:Y:S01]  /*1120*/  HADD2.F32 R20, -RZ, R33.H0_H0 ;  /* 0x20000021ff147230 */ /* 0x000fe20000004100 */
[----:B------:R-:W-:Y:S01]  /*1130*/  CS2R R40, SRZ ;  /* 0x0000000000287805 */ /* 0x000fe2000001ff00 */
[----:B------:R-:W-:-:S02]  /*1140*/  HADD2.F32 R35, -RZ, R36.H0_H0 ;  /* 0x20000024ff237230 */ /* 0x000fc40000004100 */
[----:B------:R-:W-:Y:S01]  /*1150*/  FFMA.FTZ R37, R32, R21, R37 ;  /* 0x0000001520257223 */ /* 0x000fe20000010025 */
[----:B------:R-:W-:Y:S01]  /*1160*/  IMAD R21, R11, -0x40, R45 ;  /* 0xffffffc00b157824 */ /* 0x000fe200078e022d */
[----:B------:R-:W-:Y:S01]  /*1170*/  CS2R R42, SRZ ;  /* 0x00000000002a7805 */ /* 0x000fe2000001ff00 */
[----:B------:R-:W-:Y:S02]  /*1180*/  HADD2.F32 R33, -RZ, R36.H1_H1 ;  /* 0x30000024ff217230 */ /* 0x000fe40000004100 */
[----:B------:R-:W-:Y:S01]  /*1190*/  FFMA.FTZ R35, R20, R35, R37 ;  /* 0x0000002314237223 */ /* 0x000fe20000010025 */
[----:B------:R-:W-:Y:S01]  /*11a0*/  HADD2.F32 R67, -RZ, R46.H0_H0 ;  /* 0x2000002eff437230 */ /* 0x000fe20000004100 */
[----:B------:R-:W-:Y:S02]  /*11b0*/  ISETP.GE.AND P0, PT, R48, R21, PT ;  /* 0x000000153000720c */ /* 0x000fe40003f06270 */
[----:B------:R-:W-:Y:S01]  /*11c0*/  CS2R R36, SRZ ;  /* 0x0000000000247805 */ /* 0x000fe2000001ff00 */
[----:B------:R-:W-:Y:S01]  /*11d0*/  FFMA.FTZ R66, R66, R33, R35 ;  /* 0x0000002142427223 */ /* 0x000fe20000010023 */
[----:B------:R-:W-:-:S02]  /*11e0*/  CS2R R32, SRZ ;  /* 0x0000000000207805 */ /* 0x000fc4000001ff00 */
[----:B------:R-:W-:Y:S01]  /*11f0*/  CS2R R34, SRZ ;  /* 0x0000000000227805 */ /* 0x000fe2000001ff00 */
[----:B------:R-:W-:-:S06]  /*1200*/  HADD2.F32 R68, -RZ, R61.H0_H0 ;  /* 0x2000003dff447230 */ /* 0x000fcc0000004100 */
[----:B------:R-:W-:Y:S05]  /*1210*/  @P0 BRA `(.L_x_3849) ;  /* 0x0000000000740947 */ /* 0x000fea0003800000 */
[----:B------:R-:W0:Y:S01]  /*1220*/  LDC.64 R20, c[0x0][0x250] ;  /* 0x00009400ff147b82 */ /* 0x000e220000000a00 */
[----:B------:R-:W-:Y:S01]  /*1230*/  ULDC.64 UR8, c[0x0][0x258] ;  /* 0x0000960000087ab9 */ /* 0x000fe20000000a00 */
[----:B------:R-:W-:Y:S01]  /*1240*/  ULDC.64 UR10, c[0x0][0x248] ;  /* 0x00009200000a7ab9 */ /* 0x000fe20000000a00 */
[C---:B0-----:R-:W-:Y:S02]  /*1250*/  IMAD R69, R20.reuse, UR7, RZ ;  /* 0x0000000714457c24 */ /* 0x041fe4000f8e02ff */
[----:B------:R-:W-:Y:S01]  /*1260*/  IMAD.WIDE.U32 R70, R20, UR6, R64 ;  /* 0x0000000614467c25 */ /* 0x000fe2000f8e0040 */
[----:B------:R-:W-:Y:S02]  /*1270*/  IADD3 R20, P0, R62, 0x20, RZ ;  /* 0x000000203e147810 */ /* 0x000fe40007f1e0ff */
[----:B------:R-:W-:Y:S01]  /*1280*/  IADD3 R62, R64, 0x40, RZ ;  /* 0x00000040403e7810 */ /* 0x000fe20007ffe0ff */
[----:B------:R-:W-:Y:S02]  /*1290*/  IMAD R21, R21, UR6, R69 ;  /* 0x0000000615157c24 */ /* 0x000fe4000f8e0245 */
[----:B------:R-:W-:-:S03]  /*12a0*/  IMAD R65, R0, UR8, RZ ;  /* 0x0000000800417c24 */ /* 0x000fc6000f8e02ff */
[----:B------:R-:W-:Y:S01]  /*12b0*/  IADD3 R71, R71, R21, RZ ;  /* 0x0000001547477210 */ /* 0x000fe20007ffe0ff */
[----:B------:R-:W-:Y:S01]  /*12c0*/  IMAD R65, R4, UR9, R65 ;  /* 0x0000000904417c24 */ /* 0x000fe2000f8e0241 */
[----:B------:R-:W-:Y:S02]  /*12d0*/  IADD3.X R21, RZ, R63, RZ, P0, !PT ;  /* 0x0000003fff157210 */ /* 0x000fe400007fe4ff */
[----:B------:R-:W-:Y:S01]  /*12e0*/  IADD3 R63, R64, 0x80, RZ ;  /* 0x00000080403f7810 */ /* 0x000fe20007ffe0ff */
[----:B------:R-:W-:Y:S01]  /*12f0*/  IMAD.WIDE.U32 R70, R4, UR8, R70 ;  /* 0x0000000804467c25 */ /* 0x000fe2000f8e0046 */
[----:B------:R-:W-:Y:S02]  /*1300*/  ULDC UR8, c[0x0][0x21c] ;  /* 0x0000870000087ab9 */ /* 0x000fe40000000800 */
[----:B------:R-:W-:Y:S01]  /*1310*/  ISETP.GE.AND P1, PT, R64, UR8, PT ;  /* 0x0000000840007c0c */ /* 0x000fe2000bf26270 */
[----:B------:R-:W-:Y:S01]  /*1320*/  IMAD R21, R21, UR10, RZ ;  /* 0x0000000a15157c24 */ /* 0x000fe2000f8e02ff */
[----:B------:R-:W-:-:S02]  /*1330*/  IADD3 R71, R71, R65, RZ ;  /* 0x0000004147477210 */ /* 0x000fc40007ffe0ff */
[----:B------:R-:W-:Y:S01]  /*1340*/  ISETP.GE.AND P2, PT, R62, UR8, PT ;  /* 0x000000083e007c0c */ /* 0x000fe2000bf46270 */
[C---:B------:R-:W-:Y:S01]  /*1350*/  IMAD R21, R20.reuse, UR11, R21 ;  /* 0x0000000b14157c24 */ /* 0x040fe2000f8e0215 */
[----:B------:R-:W-:Y:S01]  /*1360*/  ISETP.GE.AND P3, PT, R63, UR8, PT ;  /* 0x000000083f007c0c */ /* 0x000fe2000bf66270 */
[----:B------:R-:W-:Y:S01]  /*1370*/  IMAD.WIDE.U32 R70, R20, UR10, R70 ;  /* 0x0000000a14467c25 */ /* 0x000fe2000f8e0046 */
[----:B------:R-:W-:-:S04]  /*1380*/  ULDC.64 UR8, c[0x0][0x240] ;  /* 0x0000900000087ab9 */ /* 0x000fc80000000a00 */
[----:B------:R-:W-:Y:S02]  /*1390*/  IADD3 R21, R71, R21, RZ ;  /* 0x0000001547157210 */ /* 0x000fe40007ffe0ff */
[----:B------:R-:W-:-:S04]  /*13a0*/  LEA R20, P0, R70, UR8, 0x1 ;  /* 0x0000000846147c11 */ /* 0x000fc8000f8008ff */
[----:B------:R-:W-:-:S05]  /*13b0*/  LEA.HI.X R21, R70, UR9, R21, 0x1, P0 ;  /* 0x0000000946157c11 */ /* 0x000fca00080f0c15 */
[----:B------:R0:W5:Y:S04]  /*13c0*/  @!P1 LDG.E.128 R32, desc[UR4][R20.64] ;  /* 0x0000000414209981 */ /* 0x000168000c1e1d00 */
[----:B------:R0:W5:Y:S04]  /*13d0*/  @!P2 LDG.E.128 R36, desc[UR4][R20.64+0x80] ;  /* 0x000080041424a981 */ /* 0x000168000c1e1d00 */
[----:B------:R0:W5:Y:S02]  /*13e0*/  @!P3 LDG.E.128 R40, desc[UR4][R20.64+0x100] ;  /* 0x000100041428b981 */ /* 0x000164000c1e1d00 */
.L_x_3849:
[----:B------:R-:W-:Y:S05]  /*13f0*/  BSYNC B0 ;  /* 0x0000000000007941 */ /* 0x000fea0003800000 */
.L_x_3848:
[----:B-----5:R-:W-:Y:S01]  /*1400*/  MOV R22, R32 ;  /* 0x0000002000167202 */ /* 0x020fe20000000f00 */
[----:B------:R-:W-:Y:S02]  /*1410*/  HADD2.F32 R46, -RZ, R46.H1_H1 ;  /* 0x3000002eff2e7230 */ /* 0x000fe40000004100 */
[----:B------:R-:W-:Y:S01]  /*1420*/  FFMA.FTZ R67, R67, R68, R66 ;  /* 0x0000004443437223 */ /* 0x000fe20000010042 */
[----:B0-----:R-:W-:Y:S01]  /*1430*/  HADD2.F32 R21, -RZ, R61.H1_H1 ;  /* 0x3000003dff157230 */ /* 0x001fe20000004100 */
[----:B------:R-:W-:Y:S01]  /*1440*/  BSSY B0, `(.L_x_3850) ;  /* 0x00000bc000007945 */ /* 0x000fe20003800000 */
[--C-:B------:R-:W-:Y:S02]  /*1450*/  HADD2.F32 R20, -RZ, R53.reuse.H1_H1 ;  /* 0x30000035ff147230 */ /* 0x100fe40000004100 */
[----:B------:R-:W-:Y:S02]  /*1460*/  HADD2.F32 R61, -RZ, R22.H1_H1 ;  /* 0x30000016ff3d7230 */ /* 0x000fe40000004100 */
[----:B------:R-:W-:Y:S01]  /*1470*/  FFMA.FTZ R46, R46, R21, R67 ;  /* 0x000000152e2e7223 */ /* 0x000fe20000010043 */
[----:B------:R-:W-:-:S02]  /*1480*/  HADD2.F32 R53, -RZ, R53.H0_H0 ;  /* 0x20000035ff357230 */ /* 0x000fc40000004100 */
[----:B------:R-:W-:Y:S02]  /*1490*/  HADD2.F32 R21, -RZ, R49.H0_H0 ;  /* 0x20000031ff157230 */ /* 0x000fe40000004100 */
[----:B------:R-:W-:Y:S01]  /*14a0*/  FMUL.FTZ R20, R20, R61 ;  /* 0x0000003d14147220 */ /* 0x000fe20000410000 */
[----:B------:R-:W-:Y:S02]  /*14b0*/  HADD2.F32 R32, -RZ, R23.H0_H0 ;  /* 0x20000017ff207230 */ /* 0x000fe40000004100 */
[----:B------:R-:W-:Y:S02]  /*14c0*/  HADD2.F32 R22, -RZ, R22.H0_H0 ;  /* 0x20000016ff167230 */ /* 0x000fe40000004100 */
[----:B------:R-:W-:Y:S02]  /*14d0*/  HADD2.F32 R49, -RZ, R49.H1_H1 ;  /* 0x30000031ff317230 */ /* 0x000fe40000004100 */
[----:B------:R-:W-:Y:S01]  /*14e0*/  FFMA.FTZ R32, R21, R32, R46 ;  /* 0x0000002015207223 */ /* 0x000fe2000001002e */
[----:B------:R-:W-:-:S02]  /*14f0*/  HADD2.F32 R21, -RZ, R33.H0_H0 ;  /* 0x20000021ff157230 */ /* 0x000fc40000004100 */
[----:B------:R-:W-:Y:S01]  /*1500*/  FFMA.FTZ R53, R53, R22, R20 ;  /* 0x0000001635357223 */ /* 0x000fe20000010014 */
[--C-:B------:R-:W-:Y:S01]  /*1510*/  HADD2.F32 R20, -RZ, R54.reuse.H0_H0 ;  /* 0x20000036ff147230 */ /* 0x100fe20000004100 */
[----:B------:R-:W-:Y:S01]  /*1520*/  MOV R46, R24 ;  /* 0x00000018002e7202 */ /* 0x000fe20000000f00 */
[----:B------:R-:W-:Y:S02]  /*1530*/  HADD2.F32 R22, -RZ, R23.H1_H1 ;  /* 0x30000017ff167230 */ /* 0x000fe40000004100 */
[----:B------:R-:W-:Y:S02]  /*1540*/  HADD2.F32 R54, -RZ, R54.H1_H1 ;  /* 0x30000036ff367230 */ /* 0x000fe40000004100 */
[----:B------:R-:W-:Y:S01]  /*1550*/  FFMA.FTZ R21, R20, R21, R53 ;  /* 0x0000001514157223 */ /* 0x000fe20000010035 */
[----:B------:R-:W-:Y:S02]  /*1560*/  HADD2.F32 R23, -RZ, R33.H1_H1 ;  /* 0x30000021ff177230 */ /* 0x000fe40000004100 */
[----:B------:R-:W-:Y:S01]  /*1570*/  FFMA.FTZ R32, R49, R22, R32 ;  /* 0x0000001631207223 */ /* 0x000fe20000010020 */
[----:B------:R-:W-:-:S02]  /*1580*/  HADD2.F32 R20, -RZ, R55.H0_H0 ;  /* 0x20000037ff147230 */ /* 0x000fc40000004100 */
[----:B------:R-:W-:Y:S02]  /*1590*/  HADD2.F32 R55, -RZ, R55.H1_H1 ;  /* 0x30000037ff377230 */ /* 0x000fe40000004100 */
[----:B------:R-:W-:Y:S01]  /*15a0*/  FFMA.FTZ R33, R54, R23, R21 ;  /* 0x0000001736217223 */ /* 0x000fe20000010015 */
[----:B------:R-:W-:Y:S02]  /*15b0*/  HADD2.F32 R23, -RZ, R34.H0_H0 ;  /* 0x20000022ff177230 */ /* 0x000fe40000004100 */
[----:B------:R-:W-:Y:S02]  /*15c0*/  HADD2.F32 R21, -RZ, R47.H0_H0 ;  /* 0x2000002fff157230 */ /* 0x000fe40000004100 */
[----:B------:R-:W-:Y:S02]  /*15d0*/  HADD2.F32 R24, -RZ, R46.H0_H0 ;  /* 0x2000002eff187230 */ /* 0x000fe40000004100 */
[----:B------:R-:W-:Y:S01]  /*15e0*/  FFMA.FTZ R20, R20, R23, R33 ;  /* 0x0000001714147223 */ /* 0x000fe20000010021 */
[----:B------:R-:W-:Y:S01]  /*15f0*/  HADD2.F32 R22, -RZ, R34.H1_H1 ;  /* 0x30000022ff167230 */ /* 0x000fe20000004100 */
[----:B------:R-:W-:Y:S01]  /*1600*/  MOV R34, R25 ;  /* 0x0000001900227202 */ /* 0x000fe20000000f00 */
[----:B------:R-:W-:-:S02]  /*1610*/  HADD2.F32 R23, -RZ, R36.H0_H0 ;  /* 0x20000024ff177230 */ /* 0x000fc40000004100 */
[----:B------:R-:W-:Y:S01]  /*1620*/  FFMA.FTZ R32, R21, R24, R32 ;  /* 0x0000001815207223 */ /* 0x000fe20000010020 */
[----:B------:R-:W-:Y:S02]  /*1630*/  HADD2.F32 R21, -RZ, R35.H0_H0 ;  /* 0x20000023ff157230 */ /* 0x000fe40000004100 */
[----:B------:R-:W-:Y:S01]  /*1640*/  FFMA.FTZ R55, R55, R22, R20 ;  /* 0x0000001637377223 */ /* 0x000fe20000010014 */
[--C-:B------:R-:W-:Y:S02]  /*1650*/  HADD2.F32 R20, -RZ, R57.reuse.H0_H0 ;  /* 0x20000039ff147230 */ /* 0x100fe40000004100 */
[----:B------:R-:W-:Y:S02]  /*1660*/  HADD2.F32 R57, -RZ, R57.H1_H1 ;  /* 0x30000039ff397230 */ /* 0x000fe40000004100 */
[----:B------:R-:W-:Y:S02]  /*1670*/  HADD2.F32 R22, -RZ, R35.H1_H1 ;  /* 0x30000023ff167230 */ /* 0x000fe40000004100 */
[----:B------:R-:W-:Y:S01]  /*1680*/  FFMA.FTZ R20, R20, R21, R55 ;  /* 0x0000001514147223 */ /* 0x000fe20000010037 */
[----:B------:R-:W-:-:S02]  /*1690*/  HADD2.F32 R47, -RZ, R47.H1_H1 ;  /* 0x3000002fff2f7230 */ /* 0x000fc40000004100 */
[----:B------:R-:W-:Y:S02]  /*16a0*/  HADD2.F32 R24, -RZ, R46.H1_H1 ;  /* 0x3000002eff187230 */ /* 0x000fe40000004100 */
[----:B------:R-:W-:Y:S01]  /*16b0*/  FFMA.FTZ R57, R57, R22, R20 ;  /* 0x0000001639397223 */ /* 0x000fe20000010014 */
[--C-:B------:R-:W-:Y:S02]  /*16c0*/  HADD2.F32 R20, -RZ, R56.reuse.H0_H0 ;  /* 0x20000038ff147230 */ /* 0x100fe40000004100 */
[----:B------:R-:W-:Y:S02]  /*16d0*/  HADD2.F32 R56, -RZ, R56.H1_H1 ;  /* 0x30000038ff387230 */ /* 0x000fe40000004100 */
[----:B------:R-:W-:Y:S01]  /*16e0*/  FFMA.FTZ R24, R47, R24, R32 ;  /* 0x000000182f187223 */ /* 0x000fe20000010020 */
        /* <DEDUP_REMOVED lines=13> */
[----:B------:R-:W-:Y:S02]  /*17c0*/  HADD2.F32 R24, -RZ, R51.H0_H0 ;  /* 0x20000033ff187230 */ /* 0x000fe40000004100 */
[----:B------:R-:W-:Y:S01]  /*17d0*/  FFMA.FTZ R35, R50, R21, R33 ;  /* 0x0000001532237223 */ /* 0x000fe20000010021 */
[----:B------:R-:W-:Y:S02]  /*17e0*/  HADD2.F32 R33, -RZ, R26.H0_H0 ;  /* 0x2000001aff217230 */ /* 0x000fe40000004100 */
[----:B------:R-:W-:Y:S01]  /*17f0*/  FFMA.FTZ R58, R58, R25, R23 ;  /* 0x000000193a3a7223 */ /* 0x000fe20000010017 */
[----:B------:R-:W-:-:S02]  /*1800*/  HADD2.F32 R25, -RZ, R59.H0_H0 ;  /* 0x2000003bff197230 */ /* 0x000fc40000004100 */
[----:B------:R-:W-:Y:S02]  /*1810*/  HADD2.F32 R32, -RZ, R38.H0_H0 ;  /* 0x20000026ff207230 */ /* 0x000fe40000004100 */
[----:B------:R-:W-:Y:S01]  /*1820*/  FFMA.FTZ R36, R24, R33, R35 ;  /* 0x0000002118247223 */ /* 0x000fe20000010023 */
[--C-:B------:R-:W-:Y:S02]  /*1830*/  HADD2.F32 R24, -RZ, R30.reuse.H0_H0 ;  /* 0x2000001eff187230 */ /* 0x100fe40000004100 */
[----:B------:R-:W-:Y:S02]  /*1840*/  HADD2.F32 R51, -RZ, R51.H1_H1 ;  /* 0x30000033ff337230 */ /* 0x000fe40000004100 */
[----:B------:R-:W-:Y:S01]  /*1850*/  FFMA.FTZ R58, R25, R32, R58 ;  /* 0x00000020193a7223 */ /* 0x000fe2000001003a */
[----:B------:R-:W-:Y:S02]  /*1860*/  HADD2.F32 R25, -RZ, R30.H1_H1 ;  /* 0x3000001eff197230 */ /* 0x000fe40000004100 */
[----:B------:R-:W-:-:S02]  /*1870*/  HADD2.F32 R30, -RZ, R26.H1_H1 ;  /* 0x3000001aff1e7230 */ /* 0x000fc40000004100 */
[----:B------:R-:W-:Y:S02]  /*1880*/  HADD2.F32 R59, -RZ, R59.H1_H1 ;  /* 0x3000003bff3b7230 */ /* 0x000fe40000004100 */
[----:B------:R-:W-:Y:S02]  /*1890*/  HADD2.F32 R34, -RZ, R38.H1_H1 ;  /* 0x30000026ff227230 */ /* 0x000fe40000004100 */
[----:B------:R-:W-:Y:S01]  /*18a0*/  FFMA.FTZ R51, R51, R30, R36 ;  /* 0x0000001e33337223 */ /* 0x000fe20000010024 */
[--C-:B------:R-:W-:Y:S02]  /*18b0*/  HADD2.F32 R32, -RZ, R28.reuse.H0_H0 ;  /* 0x2000001cff207230 */ /* 0x100fe40000004100 */
[----:B------:R-:W-:Y:S02]  /*18c0*/  HADD2.F32 R35, -RZ, R28.H1_H1 ;  /* 0x3000001cff237230 */ /* 0x000fe40000004100 */
[----:B------:R-:W-:Y:S01]  /*18d0*/  FFMA.FTZ R58, R59, R34, R58 ;  /* 0x000000223b3a7223 */ /* 0x000fe2000001003a */
[----:B------:R-:W-:-:S02]  /*18e0*/  HADD2.F32 R28, -RZ, R29.H0_H0 ;  /* 0x2000001dff1c7230 */ /* 0x000fc40000004100 */
[----:B------:R-:W-:Y:S02]  /*18f0*/  HADD2.F32 R33, -RZ, R29.H1_H1 ;  /* 0x3000001dff217230 */ /* 0x000fe40000004100 */
[----:B------:R-:W-:Y:S02]  /*1900*/  HADD2.F32 R30, -RZ, R52.H0_H0 ;  /* 0x20000034ff1e7230 */ /* 0x000fe40000004100 */
[----:B------:R-:W-:Y:S02]  /*1910*/  HADD2.F32 R37, -RZ, R27.H0_H0 ;  /* 0x2000001bff257230 */ /* 0x000fe40000004100 */
[--C-:B------:R-:W-:Y:S02]  /*1920*/  HADD2.F32 R29, -RZ, R31.reuse.H0_H0 ;  /* 0x2000001fff1d7230 */ /* 0x100fe40000004100 */
[----:B------:R-:W-:Y:S02]  /*1930*/  HADD2.F32 R26, -RZ, R31.H1_H1 ;  /* 0x3000001fff1a7230 */ /* 0x000fe40000004100 */
[----:B------:R-:W-:Y:S01]  /*1940*/  FFMA.FTZ R51, R30, R37, R51 ;  /* 0x000000251e337223 */ /* 0x000fe20000010033 */
[----:B------:R-:W-:-:S02]  /*1950*/  HADD2.F32 R31, -RZ, R60.H0_H0 ;  /* 0x2000003cff1f7230 */ /* 0x000fc40000004100 */
[----:B------:R-:W-:Y:S02]  /*1960*/  HADD2.F32 R34, -RZ, R39.H0_H0 ;  /* 0x20000027ff227230 */ /* 0x000fe40000004100 */
        /* <DEDUP_REMOVED lines=10> */
[----:B------:R-:W-:Y:S01]  /*1a10*/  FFMA.FTZ R31, R23, R32, R52 ;  /* 0x00000020171f7223 */ /* 0x000fe20000010034 */
[----:B------:R-:W-:Y:S02]  /*1a20*/  HADD2.F32 R22, -RZ, R12.H1_H1 ;  /* 0x3000000cff167230 */ /* 0x000fe40000004100 */
[----:B------:R-:W-:Y:S02]  /*1a30*/  HADD2.F32 R16, -RZ, R16.H1_H1 ;  /* 0x30000010ff107230 */ /* 0x000fe40000004100 */
[----:B------:R-:W-:Y:S01]  /*1a40*/  FFMA.FTZ R37, R27, R30, R60 ;  /* 0x0000001e1b257223 */ /* 0x000fe2000001003c */
[----:B------:R-:W-:-:S02]  /*1a50*/  HADD2.F32 R23, -RZ, R40.H1_H1 ;  /* 0x30000028ff177230 */ /* 0x000fc40000004100 */
[----:B------:R-:W-:Y:S01]  /*1a60*/  FFMA.FTZ R30, R22, R35, R31 ;  /* 0x00000023161e7223 */ /* 0x000fe2000001001f */
[----:B------:R-:W-:Y:S02]  /*1a70*/  HADD2.F32 R21, -RZ, R13.H0_H0 ;  /* 0x2000000dff157230 */ /* 0x000fe40000004100 */
[----:B------:R-:W-:Y:S02]  /*1a80*/  HADD2.F32 R22, -RZ, R17.H0_H0 ;  /* 0x20000011ff167230 */ /* 0x000fe40000004100 */
[----:B------:R-:W-:Y:S01]  /*1a90*/  FFMA.FTZ R23, R16, R23, R37 ;  /* 0x0000001710177223 */ /* 0x000fe20000010025 */
[----:B------:R-:W-:Y:S02]  /*1aa0*/  HADD2.F32 R27, -RZ, R41.H0_H0 ;  /* 0x20000029ff1b7230 */ /* 0x000fe40000004100 */
[----:B------:R-:W-:Y:S01]  /*1ab0*/  FFMA.FTZ R21, R21, R28, R30 ;  /* 0x0000001c15157223 */ /* 0x000fe2000001001e */
[----:B------:R-:W-:Y:S02]  /*1ac0*/  HADD2.F32 R20, -RZ, R13.H1_H1 ;  /* 0x3000000dff147230 */ /* 0x000fe40000004100 */
[----:B------:R-:W-:-:S02]  /*1ad0*/  HADD2.F32 R17, -RZ, R17.H1_H1 ;  /* 0x30000011ff117230 */ /* 0x000fc40000004100 */
[----:B------:R-:W-:Y:S01]  /*1ae0*/  FFMA.FTZ R22, R22, R27, R23 ;  /* 0x0000001b16167223 */ /* 0x000fe20000010017 */
[----:B------:R-:W-:Y:S02]  /*1af0*/  HADD2.F32 R28, -RZ, R41.H1_H1 ;  /* 0x30000029ff1c7230 */ /* 0x000fe40000004100 */
[----:B------:R-:W-:Y:S01]  /*1b00*/  FFMA.FTZ R20, R20, R33, R21 ;  /* 0x0000002114147223 */ /* 0x000fe20000010015 */
[----:B------:R-:W-:Y:S02]  /*1b10*/  HADD2.F32 R13, -RZ, R14.H0_H0 ;  /* 0x2000000eff0d7230 */ /* 0x000fe40000004100 */
[----:B------:R-:W-:Y:S02]  /*1b20*/  HADD2.F32 R16, -RZ, R18.H0_H0 ;  /* 0x20000012ff107230 */ /* 0x000fe40000004100 */
[----:B------:R-:W-:Y:S01]  /*1b30*/  FFMA.FTZ R23, R17, R28, R22 ;  /* 0x0000001c11177223 */ /* 0x000fe20000010016 */
[----:B------:R-:W-:Y:S02]  /*1b40*/  HADD2.F32 R21, -RZ, R42.H0_H0 ;  /* 0x2000002aff157230 */ /* 0x000fe40000004100 */
[----:B------:R-:W-:Y:S01]  /*1b50*/  FFMA.FTZ R13, R13, R24, R20 ;  /* 0x000000180d0d7223 */ /* 0x000fe20000010014 */
[----:B------:R-:W-:Y:S01]  /*1b60*/  HADD2.F32 R14, -RZ, R14.H1_H1 ;  /* 0x3000000eff0e7230 */ /* 0x000fe20000004100 */
[----:B------:R-:W-:Y:S01]  /*1b70*/  IADD3 R20, R45, 0x3f, RZ ;  /* 0x0000003f2d147810 */ /* 0x000fe20007ffe0ff */
[----:B------:R-:W-:-:S02]  /*1b80*/  HADD2.F32 R18, -RZ, R18.H1_H1 ;  /* 0x30000012ff127230 */ /* 0x000fc40000004100 */
[----:B------:R-:W-:Y:S01]  /*1b90*/  FFMA.FTZ R21, R16, R21, R23 ;  /* 0x0000001510157223 */ /* 0x000fe20000010017 */
[----:B------:R-:W-:Y:S02]  /*1ba0*/  HADD2.F32 R17, -RZ, R42.H1_H1 ;  /* 0x3000002aff117230 */ /* 0x000fe40000004100 */
[----:B------:R-:W-:Y:S01]  /*1bb0*/  FFMA.FTZ R25, R14, R25, R13 ;  /* 0x000000190e197223 */ /* 0x000fe2000001000d */
[----:B------:R-:W-:Y:S01]  /*1bc0*/  HADD2.F32 R12, -RZ, R15.H0_H0 ;  /* 0x2000000fff0c7230 */ /* 0x000fe20000004100 */
[----:B------:R-:W-:Y:S01]  /*1bd0*/  SHF.L.U32 R23, R9, 0x2, RZ ;  /* 0x0000000209177819 */ /* 0x000fe200000006ff */
[----:B------:R-:W-:Y:S02]  /*1be0*/  HADD2.F32 R13, -RZ, R19.H0_H0 ;  /* 0x20000013ff0d7230 */ /* 0x000fe40000004100 */
[----:B------:R-:W-:Y:S01]  /*1bf0*/  FFMA.FTZ R18, R18, R17, R21 ;  /* 0x0000001112127223 */ /* 0x000fe20000010015 */
[----:B------:R-:W-:Y:S02]  /*1c00*/  HADD2.F32 R14, -RZ, R43.H0_H0 ;  /* 0x2000002bff0e7230 */ /* 0x000fe40000004100 */
[----:B------:R-:W-:Y:S01]  /*1c10*/  FFMA.FTZ R12, R12, R29, R25 ;  /* 0x0000001d0c0c7223 */ /* 0x000fe20000010019 */
[----:B------:R-:W-:-:S02]  /*1c20*/  HADD2.F32 R15, -RZ, R15.H1_H1 ;  /* 0x3000000fff0f7230 */ /* 0x000fc40000004100 */
[----:B------:R-:W-:Y:S02]  /*1c30*/  HADD2.F32 R19, -RZ, R19.H1_H1 ;  /* 0x30000013ff137230 */ /* 0x000fe40000004100 */
[----:B------:R-:W-:Y:S01]  /*1c40*/  FFMA.FTZ R14, R13, R14, R18 ;  /* 0x0000000e0d0e7223 */ /* 0x000fe20000010012 */
[----:B------:R-:W-:Y:S02]  /*1c50*/  HADD2.F32 R16, -RZ, R43.H1_H1 ;  /* 0x3000002bff107230 */ /* 0x000fe40000004100 */
[----:B------:R-:W-:Y:S01]  /*1c60*/  FFMA.FTZ R15, R15, R26, R12 ;  /* 0x0000001a0f0f7223 */ /* 0x000fe2000001000c */
[----:B------:R-:W-:Y:S02]  /*1c70*/  IMAD R21, R5, 0xc0, RZ ;  /* 0x000000c005157824 */ /* 0x000fe400078e02ff */
[----:B------:R-:W-:Y:S02]  /*1c80*/  IMAD R22, R11, 0x3000, RZ ;  /* 0x000030000b167824 */ /* 0x000fe400078e02ff */
[----:B------:R-:W-:Y:S01]  /*1c90*/  FFMA.FTZ R16, R19, R16, R14 ;  /* 0x0000001013107223 */ /* 0x000fe2000001000e */
[----:B------:R-:W0:Y:S01]  /*1ca0*/  SHFL.BFLY PT, R12, R15, 0x4, 0x1f ;  /* 0x0c801f000f0c7f89 */ /* 0x000e2200000e0000 */
[----:B------:R-:W-:-:S02]  /*1cb0*/  SHF.R.S32.HI R24, RZ, 0x1f, R21 ;  /* 0x0000001fff187819 */ /* 0x000fc40000011415 */
[----:B------:R-:W-:Y:S01]  /*1cc0*/  SHF.R.S32.HI R25, RZ, 0x1f, R22 ;  /* 0x0000001fff197819 */ /* 0x000fe20000011416 */
[----:B------:R-:W1:Y:S01]  /*1cd0*/  SHFL.BFLY PT, R13, R16, 0x4, 0x1f ;  /* 0x0c801f00100d7f89 */ /* 0x000e6200000e0000 */
[----:B0-----:R-:W-:Y:S01]  /*1ce0*/  FADD.FTZ R14, R15, R12 ;  /* 0x0000000c0f0e7221 */ /* 0x001fe20000010000 */
[----:B------:R-:W-:Y:S01]  /*1cf0*/  SHF.R.S32.HI R15, RZ, 0x1f, R20 ;  /* 0x0000001fff0f7819 */ /* 0x000fe20000011414 */
[----:B-1----:R-:W-:-:S03]  /*1d00*/  FADD.FTZ R18, R16, R13 ;  /* 0x0000000d10127221 */ /* 0x002fc60000010000 */
[----:B------:R-:W0:Y:S01]  /*1d10*/  SHFL.BFLY PT, R17, R14, 0x2, 0x1f ;  /* 0x0c401f000e117f89 */ /* 0x000e2200000e0000 */
[----:B------:R-:W1:Y:S01]  /*1d20*/  LDC.64 R12, c[0x0][0x2d0] ;  /* 0x0000b400ff0c7b82 */ /* 0x000e620000000a00 */
[----:B------:R-:W-:Y:S02]  /*1d30*/  LEA.HI R15, R15, R20, RZ, 0x6 ;  /* 0x000000140f0f7211 */ /* 0x000fe400078f30ff */
[----:B------:R-:W2:Y:S02]  /*1d40*/  SHFL.BFLY PT, R19, R18, 0x2, 0x1f ;  /* 0x0c401f0012137f89 */ /* 0x000ea400000e0000 */
[----:B------:R-:W-:Y:S01]  /*1d50*/  LOP3.LUT R15, R15, 0xffffffc0, RZ, 0xc0, !PT ;  /* 0xffffffc00f0f7812 */ /* 0x000fe200078ec0ff */
[----:B0-----:R-:W-:Y:S01]  /*1d60*/  FADD.FTZ R17, R14, R17 ;  /* 0x000000110e117221 */ /* 0x001fe20000010000 */
[----:B------:R-:W-:Y:S01]  /*1d70*/  IADD3 R14, P0, P1, R21, R23, R22 ;  /* 0x00000017150e7210 */ /* 0x000fe2000791e016 */
[--C-:B------:R-:W-:Y:S01]  /*1d80*/  IMAD R21, R11, -0x40, R20.reuse ;  /* 0xffffffc00b157824 */ /* 0x100fe200078e0214 */
[----:B------:R-:W-:Y:S01]  /*1d90*/  SHF.R.S32.HI R23, RZ, 0x1f, R23 ;  /* 0x0000001fff177819 */ /* 0x000fe20000011417 */
[----:B--2---:R-:W-:Y:S01]  /*1da0*/  FADD.FTZ R19, R18, R19 ;  /* 0x0000001312137221 */ /* 0x004fe20000010000 */
[----:B------:R-:W0:Y:S01]  /*1db0*/  SHFL.BFLY PT, R16, R17, 0x1, 0x1f ;  /* 0x0c201f0011107f89 */ /* 0x000e2200000e0000 */
[----:B-1----:R-:W-:Y:S01]  /*1dc0*/  IMAD R22, R12, UR7, RZ ;  /* 0x000000070c167c24 */ /* 0x002fe2000f8e02ff */
[----:B------:R-:W-:-:S02]  /*1dd0*/  IADD3 R20, R21, R15, -R20 ;  /* 0x0000000f15147210 */ /* 0x000fc40007ffe814 */
[----:B------:R-:W1:Y:S01]  /*1de0*/  SHFL.BFLY PT, R18, R19, 0x1, 0x1f ;  /* 0x0c201f0013127f89 */ /* 0x000e6200000e0000 */
[----:B------:R-:W-:Y:S01]  /*1df0*/  IADD3.X R15, R24, R23, R25, P0, P1 ;  /* 0x00000017180f7210 */ /* 0x000fe200007e2419 */
[----:B------:R-:W-:Y:S01]  /*1e00*/  IMAD R21, R13, UR6, R22 ;  /* 0x000000060d157c24 */ /* 0x000fe2000f8e0216 */
[----:B------:R-:W-:Y:S02]  /*1e10*/  ISETP.NE.AND P1, PT, R8, RZ, PT ;  /* 0x000000ff0800720c */ /* 0x000fe40003f25270 */
[----:B------:R-:W-:Y:S01]  /*1e20*/  ISETP.GE.AND P0, PT, R9, R20, PT ;  /* 0x000000140900720c */ /* 0x000fe20003f06270 */
[----:B------:R-:W-:-:S03]  /*1e30*/  IMAD.WIDE.U32 R12, R12, UR6, R14 ;  /* 0x000000060c0c7c25 */ /* 0x000fc6000f8e000e */
[----:B------:R-:W-:Y:S02]  /*1e40*/  ISETP.GT.OR P0, PT, R9, 0x3f, P0 ;  /* 0x0000003f0900780c */ /* 0x000fe40000704670 */
[----:B------:R-:W-:Y:S01]  /*1e50*/  IADD3 R15, R13, R21, RZ ;  /* 0x000000150d0f7210 */ /* 0x000fe20007ffe0ff */
[----:B0-----:R-:W-:Y:S01]  /*1e60*/  FADD.FTZ R14, R17, R16 ;  /* 0x00000010110e7221 */ /* 0x001fe20000010000 */
[----:B-1----:R-:W-:-:S03]  /*1e70*/  FADD.FTZ R20, R19, R18 ;  /* 0x0000001213147221 */ /* 0x002fc60000010000 */
[----:B------:R-:W-:Y:S06]  /*1e80*/  @P1 BRA `(.L_x_3851) ;  /* 0x00000000005c1947 */ /* 0x000fec0003800000 */
[----:B------:R-:W0:Y:S01]  /*1e90*/  LDC.64 R18, c[0x0][0x278] ;  /* 0x00009e00ff127b82 */ /* 0x000e220000000a00 */
[----:B------:R-:W-:Y:S01]  /*1ea0*/  SHF.R.S32.HI R17, RZ, 0x1f, R5 ;  /* 0x0000001fff117819 */ /* 0x000fe20000011405 */
[----:B------:R-:W-:Y:S01]  /*1eb0*/  ULDC.64 UR8, c[0x0][0x280] ;  /* 0x0000a00000087ab9 */ /* 0x000fe20000000a00 */
[----:B------:R-:W-:Y:S02]  /*1ec0*/  IADD3 R16, P1, R10, R5, RZ ;  /* 0x000000050a107210 */ /* 0x000fe40007f3e0ff */
[----:B------:R-:W-:Y:S02]  /*1ed0*/  ISETP.GE.AND P2, PT, R6, R7, PT ;  /* 0x000000070600720c */ /* 0x000fe40003f46270 */
[----:B------:R-:W-:Y:S01]  /*1ee0*/  LEA.HI.X.SX32 R17, R10, R17, 0x1, P1 ;  /* 0x000000110a117211 */ /* 0x000fe200008f0eff */
[C---:B0-----:R-:W-:Y:S02]  /*1ef0*/  IMAD R8, R18.reuse, UR7, RZ ;  /* 0x0000000712087c24 */ /* 0x041fe4000f8e02ff */
[----:B------:R-:W-:-:S04]  /*1f00*/  IMAD.WIDE.U32 R16, R18, UR6, R16 ;  /* 0x0000000612107c25 */ /* 0x000fc8000f8e0010 */
[----:B------:R-:W-:-:S05]  /*1f10*/  IMAD R19, R19, UR6, R8 ;  /* 0x0000000613137c24 */ /* 0x000fca000f8e0208 */
[----:B------:R-:W-:Y:S01]  /*1f20*/  IADD3 R17, R17, R19, RZ ;  /* 0x0000001311117210 */ /* 0x000fe20007ffe0ff */
[----:B------:R-:W-:Y:S02]  /*1f30*/  IMAD R19, R0, UR8, RZ ;  /* 0x0000000800137c24 */ /* 0x000fe4000f8e02ff */
[----:B------:R-:W-:-:S04]  /*1f40*/  IMAD.WIDE.U32 R16, R4, UR8, R16 ;  /* 0x0000000804107c25 */ /* 0x000fc8000f8e0010 */
[----:B------:R-:W-:Y:S01]  /*1f50*/  IMAD R19, R4, UR9, R19 ;  /* 0x0000000904137c24 */ /* 0x000fe2000f8e0213 */
[----:B------:R-:W-:Y:S01]  /*1f60*/  IADD3 R8, P1, R6, R16, RZ ;  /* 0x0000001006087210 */ /* 0x000fe20007f3e0ff */
[----:B------:R-:W-:-:S03]  /*1f70*/  ULDC.64 UR8, c[0x0][0x260] ;  /* 0x0000980000087ab9 */ /* 0x000fc60000000a00 */
[----:B------:R-:W-:Y:S02]  /*1f80*/  IADD3.X R17, R2, R17, R19, P1, !PT ;  /* 0x0000001102117210 */ /* 0x000fe40000ffe413 */
[----:B------:R-:W-:Y:S02]  /*1f90*/  LEA R16, P3, R8, UR8, 0x2 ;  /* 0x0000000808107c11 */ /* 0x000fe4000f8610ff */
[----:B------:R-:W-:Y:S02]  /*1fa0*/  ISETP.GE.AND P1, PT, R48, R7, PT ;  /* 0x000000073000720c */ /* 0x000fe40003f26270 */
[----:B------:R-:W-:Y:S02]  /*1fb0*/  LEA.HI.X R17, R8, UR9, R17, 0x2, P3 ;  /* 0x0000000908117c11 */ /* 0x000fe400098f1411 */
[----:B------:R-:W-:Y:S02]  /*1fc0*/  FSEL R7, R14, RZ, !P2 ;  /* 0x000000ff0e077208 */ /* 0x000fe40005000000 */
[----:B------:R-:W-:-:S03]  /*1fd0*/  FSEL R19, R20, RZ, !P1 ;  /* 0x000000ff14137208 */ /* 0x000fc60004800000 */
[----:B------:R0:W-:Y:S04]  /*1fe0*/  STG.E desc[UR4][R16.64], R7 ;  /* 0x0000000710007986 */ /* 0x0001e8000c101904 */
[----:B------:R0:W-:Y:S02]  /*1ff0*/  STG.E desc[UR4][R16.64+0x80], R19 ;  /* 0x0000801310007986 */ /* 0x0001e4000c101904 */
.L_x_3851:
[----:B------:R-:W-:Y:S05]  /*2000*/  BSYNC B0 ;  /* 0x0000000000007941 */ /* 0x000fea0003800000 */
.L_x_3850:
[----:B------:R-:W-:Y:S04]  /*2010*/  BSSY B0, `(.L_x_3852) ;  /* 0x0000018000007945 */ /* 0x000fe80003800000 */
[----:B------:R-:W-:Y:S05]  /*2020*/  @P0 BRA `(.L_x_3853) ;  /* 0x0000000000580947 */ /* 0x000fea0003800000 */
[----:B0-----:R-:W0:Y:S01]  /*2030*/  LDC.64 R16, c[0x0][0x2a8] ;  /* 0x0000aa00ff107b82 */ /* 0x001e220000000a00 */
[----:B------:R-:W-:Y:S01]  /*2040*/  IADD3 R6, P0, P1, R5, R10, R9 ;  /* 0x0000000a05067210 */ /* 0x000fe2000791e009 */
[----:B------:R-:W-:Y:S01]  /*2050*/  ULDC.64 UR8, c[0x0][0x2b0] ;  /* 0x0000ac0000087ab9 */ /* 0x000fe20000000a00 */
[----:B------:R-:W-:Y:S02]  /*2060*/  SHF.R.S32.HI R7, RZ, 0x1f, R5 ;  /* 0x0000001fff077819 */ /* 0x000fe40000011405 */
[----:B------:R-:W-:Y:S02]  /*2070*/  SHF.R.S32.HI R2, RZ, 0x1f, R10 ;  /* 0x0000001fff027819 */ /* 0x000fe4000001140a */
[----:B------:R-:W-:-:S04]  /*2080*/  SHF.R.S32.HI R5, RZ, 0x1f, R9 ;  /* 0x0000001fff057819 */ /* 0x000fc80000011409 */
[----:B------:R-:W-:Y:S02]  /*2090*/  IADD3.X R7, R7, R2, R5, P0, P1 ;  /* 0x0000000207077210 */ /* 0x000fe400007e2405 */
[----:B------:R-:W-:Y:S01]  /*20a0*/  FSETP.NEU.FTZ.AND P0, PT, R3, -INF , PT ;  /* 0xff8000000300780b */ /* 0x000fe20003f1d000 */
[C---:B0-----:R-:W-:Y:S02]  /*20b0*/  IMAD R2, R16.reuse, UR7, RZ ;  /* 0x0000000710027c24 */ /* 0x041fe4000f8e02ff */
[----:B------:R-:W-:-:S04]  /*20c0*/  IMAD.WIDE.U32 R6, R16, UR6, R6 ;  /* 0x0000000610067c25 */ /* 0x000fc8000f8e0006 */
[----:B------:R-:W-:Y:S02]  /*20d0*/  IMAD R5, R17, UR6, R2 ;  /* 0x0000000611057c24 */ /* 0x000fe4000f8e0202 */
[----:B------:R-:W-:-:S03]  /*20e0*/  IMAD R17, R0, UR8, RZ ;  /* 0x0000000800117c24 */ /* 0x000fc6000f8e02ff */
[----:B------:R-:W-:Y:S01]  /*20f0*/  IADD3 R7, R7, R5, RZ ;  /* 0x0000000507077210 */ /* 0x000fe20007ffe0ff */
[C---:B------:R-:W-:Y:S02]  /*2100*/  IMAD R17, R4.reuse, UR9, R17 ;  /* 0x0000000904117c24 */ /* 0x040fe4000f8e0211 */
[----:B------:R-:W-:Y:S01]  /*2110*/  FMUL.FTZ R5, R3, 1.4426950216293334961 ;  /* 0x3fb8aa3b03057820 */ /* 0x000fe20000410000 */
[----:B------:R-:W-:Y:S01]  /*2120*/  IMAD.WIDE.U32 R6, R4, UR8, R6 ;  /* 0x0000000804067c25 */ /* 0x000fe2000f8e0006 */
[----:B------:R-:W-:-:S03]  /*2130*/  ULDC.64 UR8, c[0x0][0x2a0] ;  /* 0x0000a80000087ab9 */ /* 0x000fc60000000a00 */
[----:B------:R-:W-:Y:S02]  /*2140*/  FSEL R5, R5, RZ, P0 ;  /* 0x000000ff05057208 */ /* 0x000fe40000000000 */
[----:B------:R-:W-:Y:S02]  /*2150*/  IADD3 R7, R7, R17, RZ ;  /* 0x0000001107077210 */ /* 0x000fe40007ffe0ff */
[----:B------:R-:W-:-:S04]  /*2160*/  LEA R2, P1, R6, UR8, 0x2 ;  /* 0x0000000806027c11 */ /* 0x000fc8000f8210ff */
[----:B------:R-:W-:-:S05]  /*2170*/  LEA.HI.X R3, R6, UR9, R7, 0x2, P1 ;  /* 0x0000000906037c11 */ /* 0x000fca00088f1407 */
[----:B------:R1:W-:Y:S04]  /*2180*/  STG.E desc[UR4][R2.64], R5 ;  /* 0x0000000502007986 */ /* 0x0003e8000c101904 */
.L_x_3853:
[----:B------:R-:W-:Y:S05]  /*2190*/  BSYNC B0 ;  /* 0x0000000000007941 */ /* 0x000fea0003800000 */
.L_x_3852:
[----:B------:R-:W-:Y:S01]  /*21a0*/  ULDC.64 UR10, c[0x0][0x2e8] ;  /* 0x0000ba00000a7ab9 */ /* 0x000fe20000000a00 */
[----:B------:R-:W-:Y:S01]  /*21b0*/  ULDC.64 UR8, c[0x0][0x2d8] ;  /* 0x0000b60000087ab9 */ /* 0x000fe20000000a00 */
[----:B------:R-:W-:Y:S01]  /*21c0*/  ISETP.NE.U32.AND P0, PT, RZ, UR10, PT ;  /* 0x0000000aff007c0c */ /* 0x000fe2000bf05070 */
[----:B-1----:R-:W-:Y:S01]  /*21d0*/  IMAD R3, R0, UR8, RZ ;  /* 0x0000000800037c24 */ /* 0x002fe2000f8e02ff */
[----:B------:R-:W-:Y:S02]  /*21e0*/  MOV R14, R12 ;  /* 0x0000000c000e7202 */ /* 0x000fe40000000f00 */
[----:B------:R-:W-:Y:S01]  /*21f0*/  ISETP.NE.AND.EX P0, PT, RZ, UR11, PT, P0 ;  /* 0x0000000bff007c0c */ /* 0x000fe2000bf05300 */
[C---:B------:R-:W-:Y:S02]  /*2200*/  IMAD R3, R4.reuse, UR9, R3 ;  /* 0x0000000904037c24 */ /* 0x040fe4000f8e0203 */
[----:B------:R-:W-:Y:S01]  /*2210*/  IMAD.WIDE.U32 R14, R4, UR8, R14 ;  /* 0x00000008040e7c25 */ /* 0x000fe2000f8e000e */
[----:B------:R-:W-:Y:S01]  /*2220*/  ISETP.NE.OR P0, PT, R9, RZ, !P0 ;  /* 0x000000ff0900720c */ /* 0x000fe20004705670 */
[----:B------:R-:W-:-:S02]  /*2230*/  ULDC.64 UR8, c[0x0][0x2b8] ;  /* 0x0000ae0000087ab9 */ /* 0x000fc40000000a00 */
[----:B------:R-:W-:Y:S02]  /*2240*/  LEA R2, P1, R14, UR8, 0x2 ;  /* 0x000000080e027c11 */ /* 0x000fe4000f8210ff */
[----:B------:R-:W-:-:S04]  /*2250*/  IADD3 R3, R15, R3, RZ ;  /* 0x000000030f037210 */ /* 0x000fc80007ffe0ff */
[----:B------:R-:W-:-:S05]  /*2260*/  LEA.HI.X R3, R14, UR9, R3, 0x2, P1 ;  /* 0x000000090e037c11 */ /* 0x000fca00088f1403 */
        /* <DEDUP_REMOVED lines=13> */
[----:B------:R-:W2:Y:S08]  /*2340*/  LDC R0, c[0x0][0x2e0] ;  /* 0x0000b800ff007b82 */ /* 0x000eb00000000800 */
[----:B------:R-:W3:Y:S08]  /*2350*/  LDC R4, c[0x0][0x220] ;  /* 0x00008800ff047b82 */ /* 0x000ef00000000800 */
[----:B-1----:R-:W1:Y:S01]  /*2360*/  LDC.64 R2, c[0x0][0x2e8] ;  /* 0x0000ba00ff027b82 */ /* 0x002e620000000a00 */
[----:B--2---:R-:W-:-:S04]  /*2370*/  IMAD R11, R11, R0, R44 ;  /* 0x000000000b0b7224 */ /* 0x004fc800078e022c */
[----:B---3--:R-:W-:-:S04]  /*2380*/  IMAD R11, R11, R4, UR6 ;  /* 0x000000060b0b7e24 */ /* 0x008fc8000f8e0204 */
[----:B-1----:R-:W-:-:S05]  /*2390*/  IMAD.WIDE R2, R11, 0x4, R2 ;  /* 0x000000040b027825 */ /* 0x002fca00078e0202 */
[----:B------:R-:W-:Y:S01]  /*23a0*/  STG.E desc[UR4][R2.64], RZ ;  /* 0x000000ff02007986 */ /* 0x000fe2000c101904 */
[----:B------:R-:W-:Y:S05]  /*23b0*/  EXIT ;  /* 0x000000000000794d */ /* 0x000fea0003800000 */
.L_x_3854:
        /* <DEDUP_REMOVED lines=12> */
.L_x_3882:


//--------------------- .nv.global.init           --------------------------
	.section	.nv.global.init,"aw",@progbits
.nv.global.init:
	.type		$str$23,@object
	.size		$str$23,($str$24 - $str$23)
$str$23:
        /*0000*/ 	.byte	0x28, 0x61, 0x64, 0x64, 0x72, 0x65, 0x73, 0x73, 0x20, 0x26, 0x20, 0x6d, 0x61, 0x73, 0x6b, 0x29
        /*0010*/ 	.byte	0x20, 0x3d, 0x3d, 0x20, 0x30, 0x00
	.type		$str$24,@object
	.size		$str$24,(__unnamed_4 - $str$24)
$str$24:
        /*0016*/ 	.byte	0x2f, 0x74, 0x6d, 0x70, 0x2f, 0x6f, 0x73, 0x73, 0x5f, 0x6b, 0x65, 0x72, 0x6e, 0x65, 0x6c, 0x73
        /*0026*/ 	.byte	0x5f, 0x73, 0x72, 0x63, 0x2f, 0x66, 0x6c, 0x61, 0x73, 0x68, 0x5f, 0x61, 0x74, 0x74, 0x65, 0x6e
        /*0036*/ 	.byte	0x74, 0x69, 0x6f, 0x6e, 0x2f, 0x63, 0x73, 0x72, 0x63, 0x2f, 0x63, 0x75, 0x74, 0x6c, 0x61, 0x73
        /*0046*/ 	.byte	0x73, 0x2f, 0x69, 0x6e, 0x63, 0x6c, 0x75, 0x64, 0x65, 0x2f, 0x63, 0x75, 0x74, 0x65, 0x2f, 0x70
        /*0056*/ 	.byte	0x6f, 0x69, 0x6e, 0x74, 0x65, 0x72, 0x5f, 0x66, 0x6c, 0x61, 0x67, 0x67, 0x65, 0x64, 0x2e, 0x68
        /*0066*/ 	.byte	0x70, 0x70, 0x00
	.type		__unnamed_4,@object
	.size		__unnamed_4,(__unnamed_2 - __unnamed_4)
__unnamed_4:
        /*0069*/ 	.byte	0x61, 0x75, 0x74, 0x6f, 0x20, 0x63, 0x75, 0x74, 0x65, 0x3a, 0x3a, 0x61, 0x73, 0x5f, 0x70, 0x6f
        /* <DEDUP_REMOVED lines=19> */
        /*01a9*/ 	.byte	0x43, 0x3c, 0x36, 0x34, 0x3e, 0x3e, 0x3e, 0x3e, 0x5d, 0x00
	.type		__unnamed_2,@object
	.size		__unnamed_2,(__unnamed_3 - __unnamed_2)
__unnamed_2:
        /* <DEDUP_REMOVED lines=22> */
        /*0313*/ 	.byte	0x20, 0x26, 0x5d, 0x00
	.type		__unnamed_3,@object
	.size		__unnamed_3,(__unnamed_1 - __unnamed_3)
__unnamed_3:
        /* <DEDUP_REMOVED lines=23> */
        /*0487*/ 	.byte	0x3a, 0x43, 0x3c, 0x36, 0x31, 0x34, 0x34, 0x3e, 0x3e, 0x3e, 0x3e, 0x3e, 0x5d, 0x00
	.type		__unnamed_1,@object
	.size		__unnamed_1,(.L_0 - __unnamed_1)
__unnamed_1:
        /* <DEDUP_REMOVED lines=28> */
        /*0655*/ 	.byte	0x3e, 0x3e, 0x3e, 0x3e, 0x3e, 0x20, 0x26, 0x5d, 0x00
.L_0:


//--------------------- .nv.shared._ZN7cutlass13device_kernelIN5flash11enable_sm90INS1_16FlashAttnBwdSm90INS1_25CollectiveMainloopBwdSm90ILi2ELi1ELi1EN4cute5tupleIJNS5_1CILi1EEES8_S8_EEENS6_IJNS7_ILi64EEENS7_ILi96EEENS7_ILi192EEEEEENS_6half_tEfNS_4arch4Sm90ELb0ELb0ELb0ELb0ELb0ELb0ELb1ELb0ELi3ELi1ELi1ELi1ELb0EEENS1_21CollectiveEpilogueBwdISD_SE_SG_Li384ELb0ELb1ELi3EEENS1_19SingleTileSchedulerILb0ELb0ELb0ELi96EEEEEEEEEvNT_6ParamsE --------------------------
	.section	.nv.shared._ZN7cutlass13device_kernelIN5flash11enable_sm90INS1_16FlashAttnBwdSm90INS1_25CollectiveMainloopBwdSm90ILi2ELi1ELi1EN4cute5tupleIJNS5_1CILi1EEES8_S8_EEENS6_IJNS7_ILi64EEENS7_ILi96EEENS7_ILi192EEEEEENS_6half_tEfNS_4arch4Sm90ELb0ELb0ELb0ELb0ELb0ELb0ELb1ELb0ELi3ELi1ELi1ELi1ELb0EEENS1_21CollectiveEpilogueBwdISD_SE_SG_Li384ELb0ELb1ELi3EEENS1_19SingleTileSchedulerILb0ELb0ELb0ELi96EEEEEEEEEvNT_6ParamsE,"aw",@nobits
	.sectionflags	@""
	.align	16
	.zero		1024


//--------------------- .nv.shared.reserved.0     --------------------------
	.section	.nv.shared.reserved.0,"aw",@nobits
	.weak		__nv_reservedSMEM_offset_0_alias
	.size		__nv_reservedSMEM_offset_0_alias, 0, 0
	.other		__nv_reservedSMEM_offset_0_alias,@"STO_CUDA_RESERVED_SHARED STV_DEFAULT"
__nv_reservedSMEM_offset_0_alias:
	.zero		0


//--------------------- .nv.global                --------------------------
	.section	.nv.global,"aw",@nobits
.nv.global:
	.type		_ZN66_INTERNAL_5e14b357_30_flash_bwd_hdim192_fp16_sm90_cu_ceb34e2a_29384cute1_E,@object
	.size		_ZN66_INTERNAL_5e14b357_30_flash_bwd_hdim192_fp16_sm90_cu_ceb34e2a_29384cute1_E,(_ZN66_INTERNAL_5e14b357_30_flash_bwd_hdim192_fp16_sm90_cu_ceb34e2a_29384cuda3std3__45__cpo6cbeginE - _ZN66_INTERNAL_5e14b357_30_flash_bwd_hdim192_fp16_sm90_cu_ceb34e2a_29384cute1_E)
_ZN66_INTERNAL_5e14b357_30_flash_bwd_hdim192_fp16_sm90_cu_ceb34e2a_29384cute1_E:
	.zero		1
	.type		_ZN66_INTERNAL_5e14b357_30_flash_bwd_hdim192_fp16_sm90_cu_ceb34e2a_29384cuda3std3__45__cpo6cbeginE,@object
	.size		_ZN66_INTERNAL_5e14b357_30_flash_bwd_hdim192_fp16_sm90_cu_ceb34e2a_29384cuda3std3__45__cpo6cbeginE,(_ZN66_INTERNAL_5e14b357_30_flash_bwd_hdim192_fp16_sm90_cu_ceb34e2a_29384cuda3std3__48in_placeE - _ZN66_INTERNAL_5e14b357_30_flash_bwd_hdim192_fp16_sm90_cu_ceb34e2a_29384cuda3std3__45__cpo6cbeginE)
_ZN66_INTERNAL_5e14b357_30_flash_bwd_hdim192_fp16_sm90_cu_ceb34e2a_29384cuda3std3__45__cpo6cbeginE:
	.zero		1
	.type		_ZN66_INTERNAL_5e14b357_30_flash_bwd_hdim192_fp16_sm90_cu_ceb34e2a_29384cuda3std3__48in_placeE,@object
	.size		_ZN66_INTERNAL_5e14b357_30_flash_bwd_hdim192_fp16_sm90_cu_ceb34e2a_29384cuda3std3__48in_placeE,(_ZN66_INTERNAL_5e14b357_30_flash_bwd_hdim192_fp16_sm90_cu_ceb34e2a_29384cuda3std6ranges3__45__cpo9iter_moveE - _ZN66_INTERNAL_5e14b357_30_flash_bwd_hdim192_fp16_sm90_cu_ceb34e2a_29384cuda3std3__48in_placeE)
_ZN66_INTERNAL_5e14b357_30_flash_bwd_hdim192_fp16_sm90_cu_ceb34e2a_29384cuda3std3__48in_placeE:
	.zero		1
	.type		_ZN66_INTERNAL_5e14b357_30_flash_bwd_hdim192_fp16_sm90_cu_ceb34e2a_29384cuda3std6ranges3__45__cpo9iter_moveE,@object
	.size		_ZN66_INTERNAL_5e14b357_30_flash_bwd_hdim192_fp16_sm90_cu_ceb34e2a_29384cuda3std6ranges3__45__cpo9iter_moveE,(_ZN66_INTERNAL_5e14b357_30_flash_bwd_hdim192_fp16_sm90_cu_ceb34e2a_29384cuda3std3__45__cpo5beginE - _ZN66_INTERNAL_5e14b357_30_flash_bwd_hdim192_fp16_sm90_cu_ceb34e2a_29384cuda3std6ranges3__45__cpo9iter_moveE)
_ZN66_INTERNAL_5e14b357_30_flash_bwd_hdim192_fp16_sm90_cu_ceb34e2a_29384cuda3std6ranges3__45__cpo9iter_moveE:
	.zero		1
	.type		_ZN66_INTERNAL_5e14b357_30_flash_bwd_hdim192_fp16_sm90_cu_ceb34e2a_29384cuda3std3__45__cpo5beginE,@object
	.size		_ZN66_INTERNAL_5e14b357_30_flash_bwd_hdim192_fp16_sm90_cu_ceb34e2a_29384cuda3std3__45__cpo5beginE,(_ZN66_INTERNAL_5e14b357_30_flash_bwd_hdim192_fp16_sm90_cu_ceb34e2a_29384cuda3std3__468_GLOBAL__N__5e14b357_30_flash_bwd_hdim192_fp16_sm90_cu_ceb34e2a_29386ignoreE - _ZN66_INTERNAL_5e14b357_30_flash_bwd_hdim192_fp16_sm90_cu_ceb34e2a_29384cuda3std3__45__cpo5beginE)
_ZN66_INTERNAL_5e14b357_30_flash_bwd_hdim192_fp16_sm90_cu_ceb34e2a_29384cuda3std3__45__cpo5beginE:
	.zero		1
	.type		_ZN66_INTERNAL_5e14b357_30_flash_bwd_hdim192_fp16_sm90_cu_ceb34e2a_29384cuda3std3__468_GLOBAL__N__5e14b357_30_flash_bwd_hdim192_fp16_sm90_cu_ceb34e2a_29386ignoreE,@object
	.size		_ZN66_INTERNAL_5e14b357_30_flash_bwd_hdim192_fp16_sm90_cu_ceb34e2a_29384cuda3std3__468_GLOBAL__N__5e14b357_30_flash_bwd_hdim192_fp16_sm90_cu_ceb34e2a_29386ignoreE,(_ZN66_INTERNAL_5e14b357_30_flash_bwd_hdim192_fp16_sm90_cu_ceb34e2a_29384cute7productE - _ZN66_INTERNAL_5e14b357_30_flash_bwd_hdim192_fp16_sm90_cu_ceb34e2a_29384cuda3std3__468_GLOBAL__N__5e14b357_30_flash_bwd_hdim192_fp16_sm90_cu_ceb34e2a_29386ignoreE)
_ZN66_INTERNAL_5e14b357_30_flash_bwd_hdim192_fp16_sm90_cu_ceb34e2a_29384cuda3std3__468_GLOBAL__N__5e14b357_30_flash_bwd_hdim192_fp16_sm90_cu_ceb34e2a_29386ignoreE:
	.zero		1
	.type		_ZN66_INTERNAL_5e14b357_30_flash_bwd_hdim192_fp16_sm90_cu_ceb34e2a_29384cute7productE,@object
	.size		_ZN66_INTERNAL_5e14b357_30_flash_bwd_hdim192_fp16_sm90_cu_ceb34e2a_29384cute7productE,(_ZN66_INTERNAL_5e14b357_30_flash_bwd_hdim192_fp16_sm90_cu_ceb34e2a_29384cuda3std3__45__cpo3endE - _ZN66_INTERNAL_5e14b357_30_flash_bwd_hdim192_fp16_sm90_cu_ceb34e2a_29384cute7productE)
_ZN66_INTERNAL_5e14b357_30_flash_bwd_hdim192_fp16_sm90_cu_ceb34e2a_29384cute7productE:
	.zero		1
	.type		_ZN66_INTERNAL_5e14b357_30_flash_bwd_hdim192_fp16_sm90_cu_ceb34e2a_29384cuda3std3__45__cpo3endE,@object
	.size		_ZN66_INTERNAL_5e14b357_30_flash_bwd_hdim192_fp16_sm90_cu_ceb34e2a_29384cuda3std3__45__cpo3endE,(_ZN66_INTERNAL_5e14b357_30_flash_bwd_hdim192_fp16_sm90_cu_ceb34e2a_29384cuda3std3__419piecewise_constructE - _ZN66_INTERNAL_5e14b357_30_flash_bwd_hdim192_fp16_sm90_cu_ceb34e2a_29384cuda3std3__45__cpo3endE)
_ZN66_INTERNAL_5e14b357_30_flash_bwd_hdim192_fp16_sm90_cu_ceb34e2a_29384cuda3std3__45__cpo3endE:
	.zero		1
	.type		_ZN66_INTERNAL_5e14b357_30_flash_bwd_hdim192_fp16_sm90_cu_ceb34e2a_29384cuda3std3__419piecewise_constructE,@object
	.size		_ZN66_INTERNAL_5e14b357_30_flash_bwd_hdim192_fp16_sm90_cu_ceb34e2a_29384cuda3std3__419piecewise_constructE,(_ZN66_INTERNAL_5e14b357_30_flash_bwd_hdim192_fp16_sm90_cu_ceb34e2a_29384cuda3std3__45__cpo4cendE - _ZN66_INTERNAL_5e14b357_30_flash_bwd_hdim192_fp16_sm90_cu_ceb34e2a_29384cuda3std3__419piecewise_constructE)
_ZN66_INTERNAL_5e14b357_30_flash_bwd_hdim192_fp16_sm90_cu_ceb34e2a_29384cuda3std3__419piecewise_constructE:
	.zero		1
	.type		_ZN66_INTERNAL_5e14b357_30_flash_bwd_hdim192_fp16_sm90_cu_ceb34e2a_29384cuda3std3__45__cpo4cendE,@object
	.size		_ZN66_INTERNAL_5e14b357_30_flash_bwd_hdim192_fp16_sm90_cu_ceb34e2a_29384cuda3std3__45__cpo4cendE,(_ZN66_INTERNAL_5e14b357_30_flash_bwd_hdim192_fp16_sm90_cu_ceb34e2a_29384cuda3std6ranges3__45__cpo4swapE - _ZN66_INTERNAL_5e14b357_30_flash_bwd_hdim192_fp16_sm90_cu_ceb34e2a_29384cuda3std3__45__cpo4cendE)
_ZN66_INTERNAL_5e14b357_30_flash_bwd_hdim192_fp16_sm90_cu_ceb34e2a_29384cuda3std3__45__cpo4cendE:
	.zero		1
	.type		_ZN66_INTERNAL_5e14b357_30_flash_bwd_hdim192_fp16_sm90_cu_ceb34e2a_29384cuda3std6ranges3__45__cpo4swapE,@object
	.size		_ZN66_INTERNAL_5e14b357_30_flash_bwd_hdim192_fp16_sm90_cu_ceb34e2a_29384cuda3std6ranges3__45__cpo4swapE,(.L_11 - _ZN66_INTERNAL_5e14b357_30_flash_bwd_hdim192_fp16_sm90_cu_ceb34e2a_29384cuda3std6ranges3__45__cpo4swapE)
_ZN66_INTERNAL_5e14b357_30_flash_bwd_hdim192_fp16_sm90_cu_ceb34e2a_29384cuda3std6ranges3__45__cpo4swapE:
	.zero		1
.L_11:


//--------------------- .nv.shared._ZN7cutlass13device_kernelIN5flash11enable_sm90INS1_16FlashAttnBwdSm90INS1_25CollectiveMainloopBwdSm90ILi2ELi1ELi1EN4cute5tupleIJNS5_1CILi1EEES8_S8_EEENS6_IJNS7_ILi64EEENS7_ILi96EEENS7_ILi192EEEEEENS_6half_tEfNS_4arch4Sm90ELb0ELb0ELb0ELb0ELb1ELb0ELb1ELb0ELi3ELi1ELi1ELi1ELb0EEENS1_21CollectiveEpilogueBwdISD_SE_SG_Li384ELb0ELb1ELi3EEENS1_19SingleTileSchedulerILb0ELb0ELb0ELi96EEEEEEEEEvNT_6ParamsE --------------------------
	.section	.nv.shared._ZN7cutlass13device_kernelIN5flash11enable_sm90INS1_16FlashAttnBwdSm90INS1_25CollectiveMainloopBwdSm90ILi2ELi1ELi1EN4cute5tupleIJNS5_1CILi1EEES8_S8_EEENS6_IJNS7_ILi64EEENS7_ILi96EEENS7_ILi192EEEEEENS_6half_tEfNS_4arch4Sm90ELb0ELb0ELb0ELb0ELb1ELb0ELb1ELb0ELi3ELi1ELi1ELi1ELb0EEENS1_21CollectiveEpilogueBwdISD_SE_SG_Li384ELb0ELb1ELi3EEENS1_19SingleTileSchedulerILb0ELb0ELb0ELi96EEEEEEEEEvNT_6ParamsE,"aw",@nobits
	.sectionflags	@""
	.align	16
	.zero		1024


//--------------------- .nv.shared._ZN7cutlass13device_kernelIN5flash11enable_sm90INS1_16FlashAttnBwdSm90INS1_25CollectiveMainloopBwdSm90ILi2ELi1ELi1EN4cute5tupleIJNS5_1CILi1EEES8_S8_EEENS6_IJNS7_ILi64EEENS7_ILi96EEENS7_ILi192EEEEEENS_6half_tEfNS_4arch4Sm90ELb0ELb0ELb0ELb0ELb0ELb0ELb1ELb0ELi3ELi1ELi1ELi1ELb0EEENS1_24CollectiveEpilogueBwdGQAISD_fSG_Li384ELb0ELb0EEENS1_19SingleTileSchedulerILb0ELb0ELb0ELi96EEEEEEEEEvNT_6ParamsE --------------------------
	.section	.nv.shared._ZN7cutlass13device_kernelIN5flash11enable_sm90INS1_16FlashAttnBwdSm90INS1_25CollectiveMainloopBwdSm90ILi2ELi1ELi1EN4cute5tupleIJNS5_1CILi1EEES8_S8_EEENS6_IJNS7_ILi64EEENS7_ILi96EEENS7_ILi192EEEEEENS_6half_tEfNS_4arch4Sm90ELb0ELb0ELb0ELb0ELb0ELb0ELb1ELb0ELi3ELi1ELi1ELi1ELb0EEENS1_24CollectiveEpilogueBwdGQAISD_fSG_Li384ELb0ELb0EEENS1_19SingleTileSchedulerILb0ELb0ELb0ELi96EEEEEEEEEvNT_6ParamsE,"aw",@nobits
	.sectionflags	@""
	.align	16
	.zero		1024


//--------------------- .nv.shared._ZN7cutlass13device_kernelIN5flash11enable_sm90INS1_16FlashAttnBwdSm90INS1_25CollectiveMainloopBwdSm90ILi2ELi1ELi1EN4cute5tupleIJNS5_1CILi1EEES8_S8_EEENS6_IJNS7_ILi64EEENS7_ILi96EEENS7_ILi192EEEEEENS_6half_tEfNS_4arch4Sm90ELb0ELb0ELb0ELb0ELb1ELb0ELb1ELb0ELi3ELi1ELi1ELi1ELb0EEENS1_24CollectiveEpilogueBwdGQAISD_fSG_Li384ELb0ELb1EEENS1_19SingleTileSchedulerILb0ELb0ELb0ELi96EEEEEEEEEvNT_6ParamsE --------------------------
	.section	.nv.shared._ZN7cutlass13device_kernelIN5flash11enable_sm90INS1_16FlashAttnBwdSm90INS1_25CollectiveMainloopBwdSm90ILi2ELi1ELi1EN4cute5tupleIJNS5_1CILi1EEES8_S8_EEENS6_IJNS7_ILi64EEENS7_ILi96EEENS7_ILi192EEEEEENS_6half_tEfNS_4arch4Sm90ELb0ELb0ELb0ELb0ELb1ELb0ELb1ELb0ELi3ELi1ELi1ELi1ELb0EEENS1_24CollectiveEpilogueBwdGQAISD_fSG_Li384ELb0ELb1EEENS1_19SingleTileSchedulerILb0ELb0ELb0ELi96EEEEEEEEEvNT_6ParamsE,"aw",@nobits
	.sectionflags	@""
	.align	16
	.zero		1024


//--------------------- .nv.shared._ZN7cutlass13device_kernelIN5flash11enable_sm90INS1_16FlashAttnBwdSm90INS1_25CollectiveMainloopBwdSm90ILi2ELi1ELi1EN4cute5tupleIJNS5_1CILi1EEES8_S8_EEENS6_IJNS7_ILi64EEENS7_ILi96EEENS7_ILi192EEEEEENS_6half_tEfNS_4arch4Sm90ELb0ELb0ELb0ELb1ELb0ELb0ELb1ELb0ELi3ELi1ELi1ELi1ELb0EEENS1_21CollectiveEpilogueBwdISD_SE_SG_Li384ELb1ELb1ELi3EEENS1_19SingleTileSchedulerILb1ELb0ELb0ELi96EEEEEEEEEvNT_6ParamsE --------------------------
	.section	.nv.shared._ZN7cutlass13device_kernelIN5flash11enable_sm90INS1_16FlashAttnBwdSm90INS1_25CollectiveMainloopBwdSm90ILi2ELi1ELi1EN4cute5tupleIJNS5_1CILi1EEES8_S8_EEENS6_IJNS7_ILi64EEENS7_ILi96EEENS7_ILi192EEEEEENS_6half_tEfNS_4arch4Sm90ELb0ELb0ELb0ELb1ELb0ELb0ELb1ELb0ELi3ELi1ELi1ELi1ELb0EEENS1_21CollectiveEpilogueBwdISD_SE_SG_Li384ELb1ELb1ELi3EEENS1_19SingleTileSchedulerILb1ELb0ELb0ELi96EEEEEEEEEvNT_6ParamsE,"aw",@nobits
	.sectionflags	@""
	.align	16
	.zero		1024


//--------------------- .nv.shared._ZN7cutlass13device_kernelIN5flash11enable_sm90INS1_16FlashAttnBwdSm90INS1_25CollectiveMainloopBwdSm90ILi2ELi1ELi1EN4cute5tupleIJNS5_1CILi1EEES8_S8_EEENS6_IJNS7_ILi64EEENS7_ILi96EEENS7_ILi192EEEEEENS_6half_tEfNS_4arch4Sm90ELb0ELb0ELb0ELb1ELb1ELb0ELb1ELb0ELi3ELi1ELi1ELi1ELb0EEENS1_21CollectiveEpilogueBwdISD_SE_SG_Li384ELb1ELb1ELi3EEENS1_19SingleTileSchedulerILb1ELb0ELb0ELi96EEEEEEEEEvNT_6ParamsE --------------------------
	.section	.nv.shared._ZN7cutlass13device_kernelIN5flash11enable_sm90INS1_16FlashAttnBwdSm90INS1_25CollectiveMainloopBwdSm90ILi2ELi1ELi1EN4cute5tupleIJNS5_1CILi1EEES8_S8_EEENS6_IJNS7_ILi64EEENS7_ILi96EEENS7_ILi192EEEEEENS_6half_tEfNS_4arch4Sm90ELb0ELb0ELb0ELb1ELb1ELb0ELb1ELb0ELi3ELi1ELi1ELi1ELb0EEENS1_21CollectiveEpilogueBwdISD_SE_SG_Li384ELb1ELb1ELi3EEENS1_19SingleTileSchedulerILb1ELb0ELb0ELi96EEEEEEEEEvNT_6ParamsE,"aw",@nobits
	.sectionflags	@""
	.align	16
	.zero		1024


//--------------------- .nv.shared._ZN7cutlass13device_kernelIN5flash11enable_sm90INS1_16FlashAttnBwdSm90INS1_25CollectiveMainloopBwdSm90ILi2ELi1ELi1EN4cute5tupleIJNS5_1CILi1EEES8_S8_EEENS6_IJNS7_ILi64EEENS7_ILi96EEENS7_ILi192EEEEEENS_6half_tEfNS_4arch4Sm90ELb0ELb0ELb0ELb1ELb0ELb0ELb1ELb0ELi3ELi1ELi1ELi1ELb0EEENS1_24CollectiveEpilogueBwdGQAISD_fSG_Li384ELb1ELb0EEENS1_19SingleTileSchedulerILb1ELb0ELb0ELi96EEEEEEEEEvNT_6ParamsE --------------------------
	.section	.nv.shared._ZN7cutlass13device_kernelIN5flash11enable_sm90INS1_16FlashAttnBwdSm90INS1_25CollectiveMainloopBwdSm90ILi2ELi1ELi1EN4cute5tupleIJNS5_1CILi1EEES8_S8_EEENS6_IJNS7_ILi64EEENS7_ILi96EEENS7_ILi192EEEEEENS_6half_tEfNS_4arch4Sm90ELb0ELb0ELb0ELb1ELb0ELb0ELb1ELb0ELi3ELi1ELi1ELi1ELb0EEENS1_24CollectiveEpilogueBwdGQAISD_fSG_Li384ELb1ELb0EEENS1_19SingleTileSchedulerILb1ELb0ELb0ELi96EEEEEEEEEvNT_6ParamsE,"aw",@nobits
	.sectionflags	@""
	.align	16
	.zero		1024


//--------------------- .nv.shared._ZN7cutlass13device_kernelIN5flash11enable_sm90INS1_16FlashAttnBwdSm90INS1_25CollectiveMainloopBwdSm90ILi2ELi1ELi1EN4cute5tupleIJNS5_1CILi1EEES8_S8_EEENS6_IJNS7_ILi64EEENS7_ILi96EEENS7_ILi192EEEEEENS_6half_tEfNS_4arch4Sm90ELb0ELb0ELb0ELb1ELb1ELb0ELb1ELb0ELi3ELi1ELi1ELi1ELb0EEENS1_24CollectiveEpilogueBwdGQAISD_fSG_Li384ELb1ELb1EEENS1_19SingleTileSchedulerILb1ELb0ELb0ELi96EEEEEEEEEvNT_6ParamsE --------------------------
	.section	.nv.shared._ZN7cutlass13device_kernelIN5flash11enable_sm90INS1_16FlashAttnBwdSm90INS1_25CollectiveMainloopBwdSm90ILi2ELi1ELi1EN4cute5tupleIJNS5_1CILi1EEES8_S8_EEENS6_IJNS7_ILi64EEENS7_ILi96EEENS7_ILi192EEEEEENS_6half_tEfNS_4arch4Sm90ELb0ELb0ELb0ELb1ELb1ELb0ELb1ELb0ELi3ELi1ELi1ELi1ELb0EEENS1_24CollectiveEpilogueBwdGQAISD_fSG_Li384ELb1ELb1EEENS1_19SingleTileSchedulerILb1ELb0ELb0ELi96EEEEEEEEEvNT_6ParamsE,"aw",@nobits
	.sectionflags	@""
	.align	16
	.zero		1024


//--------------------- .nv.shared._ZN7cutlass13device_kernelIN5flash11enable_sm90INS1_16FlashAttnBwdSm90INS1_25CollectiveMainloopBwdSm90ILi2ELi1ELi1EN4cute5tupleIJNS5_1CILi1EEES8_S8_EEENS6_IJNS7_ILi64EEENS7_ILi96EEENS7_ILi192EEEEEENS_6half_tEfNS_4arch4Sm90ELb0ELb1ELb0ELb0ELb0ELb0ELb1ELb0ELi3ELi1ELi1ELi1ELb0EEENS1_21CollectiveEpilogueBwdISD_SE_SG_Li384ELb0ELb1ELi3EEENS1_19SingleTileSchedulerILb0ELb0ELb0ELi96EEEEEEEEEvNT_6ParamsE --------------------------
	.section	.nv.shared._ZN7cutlass13device_kernelIN5flash11enable_sm90INS1_16FlashAttnBwdSm90INS1_25CollectiveMainloopBwdSm90ILi2ELi1ELi1EN4cute5tupleIJNS5_1CILi1EEES8_S8_EEENS6_IJNS7_ILi64EEENS7_ILi96EEENS7_ILi192EEEEEENS_6half_tEfNS_4arch4Sm90ELb0ELb1ELb0ELb0ELb0ELb0ELb1ELb0ELi3ELi1ELi1ELi1ELb0EEENS1_21CollectiveEpilogueBwdISD_SE_SG_Li384ELb0ELb1ELi3EEENS1_19SingleTileSchedulerILb0ELb0ELb0ELi96EEEEEEEEEvNT_6ParamsE,"aw",@nobits
	.sectionflags	@""
	.align	16
	.zero		1024


//--------------------- .nv.shared._ZN7cutlass13device_kernelIN5flash11enable_sm90INS1_16FlashAttnBwdSm90INS1_25CollectiveMainloopBwdSm90ILi2ELi1ELi1EN4cute5tupleIJNS5_1CILi1EEES8_S8_EEENS6_IJNS7_ILi64EEENS7_ILi96EEENS7_ILi192EEEEEENS_6half_tEfNS_4arch4Sm90ELb0ELb1ELb0ELb0ELb1ELb0ELb1ELb0ELi3ELi1ELi1ELi1ELb0EEENS1_21CollectiveEpilogueBwdISD_SE_SG_Li384ELb0ELb1ELi3EEENS1_19SingleTileSchedulerILb0ELb0ELb0ELi96EEEEEEEEEvNT_6ParamsE --------------------------
	.section	.nv.shared._ZN7cutlass13device_kernelIN5flash11enable_sm90INS1_16FlashAttnBwdSm90INS1_25CollectiveMainloopBwdSm90ILi2ELi1ELi1EN4cute5tupleIJNS5_1CILi1EEES8_S8_EEENS6_IJNS7_ILi64EEENS7_ILi96EEENS7_ILi192EEEEEENS_6half_tEfNS_4arch4Sm90ELb0ELb1ELb0ELb0ELb1ELb0ELb1ELb0ELi3ELi1ELi1ELi1ELb0EEENS1_21CollectiveEpilogueBwdISD_SE_SG_Li384ELb0ELb1ELi3EEENS1_19SingleTileSchedulerILb0ELb0ELb0ELi96EEEEEEEEEvNT_6ParamsE,"aw",@nobits
	.sectionflags	@""
	.align	16
	.zero		1024


//--------------------- .nv.shared._ZN7cutlass13device_kernelIN5flash11enable_sm90INS1_16FlashAttnBwdSm90INS1_25CollectiveMainloopBwdSm90ILi2ELi1ELi1EN4cute5tupleIJNS5_1CILi1EEES8_S8_EEENS6_IJNS7_ILi64EEENS7_ILi96EEENS7_ILi192EEEEEENS_6half_tEfNS_4arch4Sm90ELb0ELb1ELb0ELb0ELb0ELb0ELb1ELb0ELi3ELi1ELi1ELi1ELb0EEENS1_24CollectiveEpilogueBwdGQAISD_fSG_Li384ELb0ELb0EEENS1_19SingleTileSchedulerILb0ELb0ELb0ELi96EEEEEEEEEvNT_6ParamsE --------------------------
	.section	.nv.shared._ZN7cutlass13device_kernelIN5flash11enable_sm90INS1_16FlashAttnBwdSm90INS1_25CollectiveMainloopBwdSm90ILi2ELi1ELi1EN4cute5tupleIJNS5_1CILi1EEES8_S8_EEENS6_IJNS7_ILi64EEENS7_ILi96EEENS7_ILi192EEEEEENS_6half_tEfNS_4arch4Sm90ELb0ELb1ELb0ELb0ELb0ELb0ELb1ELb0ELi3ELi1ELi1ELi1ELb0EEENS1_24CollectiveEpilogueBwdGQAISD_fSG_Li384ELb0ELb0EEENS1_19SingleTileSchedulerILb0ELb0ELb0ELi96EEEEEEEEEvNT_6ParamsE,"aw",@nobits
	.sectionflags	@""
	.align	16
	.zero		1024


//--------------------- .nv.shared._ZN7cutlass13device_kernelIN5flash11enable_sm90INS1_16FlashAttnBwdSm90INS1_25CollectiveMainloopBwdSm90ILi2ELi1ELi1EN4cute5tupleIJNS5_1CILi1EEES8_S8_EEENS6_IJNS7_ILi64EEENS7_ILi96EEENS7_ILi192EEEEEENS_6half_tEfNS_4arch4Sm90ELb0ELb1ELb0ELb0ELb1ELb0ELb1ELb0ELi3ELi1ELi1ELi1ELb0EEENS1_24CollectiveEpilogueBwdGQAISD_fSG_Li384ELb0ELb1EEENS1_19SingleTileSchedulerILb0ELb0ELb0ELi96EEEEEEEEEvNT_6ParamsE --------------------------
	.section	.nv.shared._ZN7cutlass13device_kernelIN5flash11enable_sm90INS1_16FlashAttnBwdSm90INS1_25CollectiveMainloopBwdSm90ILi2ELi1ELi1EN4cute5tupleIJNS5_1CILi1EEES8_S8_EEENS6_IJNS7_ILi64EEENS7_ILi96EEENS7_ILi192EEEEEENS_6half_tEfNS_4arch4Sm90ELb0ELb1ELb0ELb0ELb1ELb0ELb1ELb0ELi3ELi1ELi1ELi1ELb0EEENS1_24CollectiveEpilogueBwdGQAISD_fSG_Li384ELb0ELb1EEENS1_19SingleTileSchedulerILb0ELb0ELb0ELi96EEEEEEEEEvNT_6ParamsE,"aw",@nobits
	.sectionflags	@""
	.align	16
	.zero		1024


//--------------------- .nv.shared._ZN7cutlass13device_kernelIN5flash11enable_sm90INS1_16FlashAttnBwdSm90INS1_25CollectiveMainloopBwdSm90ILi2ELi1ELi1EN4cute5tupleIJNS5_1CILi1EEES8_S8_EEENS6_IJNS7_ILi64EEENS7_ILi96EEENS7_ILi192EEEEEENS_6half_tEfNS_4arch4Sm90ELb0ELb1ELb0ELb1ELb0ELb0ELb1ELb0ELi3ELi1ELi1ELi1ELb0EEENS1_21CollectiveEpilogueBwdISD_SE_SG_Li384ELb1ELb1ELi3EEENS1_19SingleTileSchedulerILb1ELb0ELb0ELi96EEEEEEEEEvNT_6ParamsE --------------------------
	.section	.nv.shared._ZN7cutlass13device_kernelIN5flash11enable_sm90INS1_16FlashAttnBwdSm90INS1_25CollectiveMainloopBwdSm90ILi2ELi1ELi1EN4cute5tupleIJNS5_1CILi1EEES8_S8_EEENS6_IJNS7_ILi64EEENS7_ILi96EEENS7_ILi192EEEEEENS_6half_tEfNS_4arch4Sm90ELb0ELb1ELb0ELb1ELb0ELb0ELb1ELb0ELi3ELi1ELi1ELi1ELb0EEENS1_21CollectiveEpilogueBwdISD_SE_SG_Li384ELb1ELb1ELi3EEENS1_19SingleTileSchedulerILb1ELb0ELb0ELi96EEEEEEEEEvNT_6ParamsE,"aw",@nobits
	.sectionflags	@""
	.align	16
	.zero		1024


//--------------------- .nv.shared._ZN7cutlass13device_kernelIN5flash11enable_sm90INS1_16FlashAttnBwdSm90INS1_25CollectiveMainloopBwdSm90ILi2ELi1ELi1EN4cute5tupleIJNS5_1CILi1EEES8_S8_EEENS6_IJNS7_ILi64EEENS7_ILi96EEENS7_ILi192EEEEEENS_6half_tEfNS_4arch4Sm90ELb0ELb1ELb0ELb1ELb1ELb0ELb1ELb0ELi3ELi1ELi1ELi1ELb0EEENS1_21CollectiveEpilogueBwdISD_SE_SG_Li384ELb1ELb1ELi3EEENS1_19SingleTileSchedulerILb1ELb0ELb0ELi96EEEEEEEEEvNT_6ParamsE --------------------------
	.section	.nv.shared._ZN7cutlass13device_kernelIN5flash11enable_sm90INS1_16FlashAttnBwdSm90INS1_25CollectiveMainloopBwdSm90ILi2ELi1ELi1EN4cute5tupleIJNS5_1CILi1EEES8_S8_EEENS6_IJNS7_ILi64EEENS7_ILi96EEENS7_ILi192EEEEEENS_6half_tEfNS_4arch4Sm90ELb0ELb1ELb0ELb1ELb1ELb0ELb1ELb0ELi3ELi1ELi1ELi1ELb0EEENS1_21CollectiveEpilogueBwdISD_SE_SG_Li384ELb1ELb1ELi3EEENS1_19SingleTileSchedulerILb1ELb0ELb0ELi96EEEEEEEEEvNT_6ParamsE,"aw",@nobits
	.sectionflags	@""
	.align	16
	.zero		1024


//--------------------- .nv.shared._ZN7cutlass13device_kernelIN5flash11enable_sm90INS1_16FlashAttnBwdSm90INS1_25CollectiveMainloopBwdSm90ILi2ELi1ELi1EN4cute5tupleIJNS5_1CILi1EEES8_S8_EEENS6_IJNS7_ILi64EEENS7_ILi96EEENS7_ILi192EEEEEENS_6half_tEfNS_4arch4Sm90ELb0ELb1ELb0ELb1ELb0ELb0ELb1ELb0ELi3ELi1ELi1ELi1ELb0EEENS1_24CollectiveEpilogueBwdGQAISD_fSG_Li384ELb1ELb0EEENS1_19SingleTileSchedulerILb1ELb0ELb0ELi96EEEEEEEEEvNT_6ParamsE --------------------------
	.section	.nv.shared._ZN7cutlass13device_kernelIN5flash11enable_sm90INS1_16FlashAttnBwdSm90INS1_25CollectiveMainloopBwdSm90ILi2ELi1ELi1EN4cute5tupleIJNS5_1CILi1EEES8_S8_EEENS6_IJNS7_ILi64EEENS7_ILi96EEENS7_ILi192EEEEEENS_6half_tEfNS_4arch4Sm90ELb0ELb1ELb0ELb1ELb0ELb0ELb1ELb0ELi3ELi1ELi1ELi1ELb0EEENS1_24CollectiveEpilogueBwdGQAISD_fSG_Li384ELb1ELb0EEENS1_19SingleTileSchedulerILb1ELb0ELb0ELi96EEEEEEEEEvNT_6ParamsE,"aw",@nobits
	.sectionflags	@""
	.align	16
	.zero		1024


//--------------------- .nv.shared._ZN7cutlass13device_kernelIN5flash11enable_sm90INS1_16FlashAttnBwdSm90INS1_25CollectiveMainloopBwdSm90ILi2ELi1ELi1EN4cute5tupleIJNS5_1CILi1EEES8_S8_EEENS6_IJNS7_ILi64EEENS7_ILi96EEENS7_ILi192EEEEEENS_6half_tEfNS_4arch4Sm90ELb0ELb1ELb0ELb1ELb1ELb0ELb1ELb0ELi3ELi1ELi1ELi1ELb0EEENS1_24CollectiveEpilogueBwdGQAISD_fSG_Li384ELb1ELb1EEENS1_19SingleTileSchedulerILb1ELb0ELb0ELi96EEEEEEEEEvNT_6ParamsE --------------------------
	.section	.nv.shared._ZN7cutlass13device_kernelIN5flash11enable_sm90INS1_16FlashAttnBwdSm90INS1_25CollectiveMainloopBwdSm90ILi2ELi1ELi1EN4cute5tupleIJNS5_1CILi1EEES8_S8_EEENS6_IJNS7_ILi64EEENS7_ILi96EEENS7_ILi192EEEEEENS_6half_tEfNS_4arch4Sm90ELb0ELb1ELb0ELb1ELb1ELb0ELb1ELb0ELi3ELi1ELi1ELi1ELb0EEENS1_24CollectiveEpilogueBwdGQAISD_fSG_Li384ELb1ELb1EEENS1_19SingleTileSchedulerILb1ELb0ELb0ELi96EEEEEEEEEvNT_6ParamsE,"aw",@nobits
	.sectionflags	@""
	.align	16
	.zero		1024


//--------------------- .nv.shared._ZN7cutlass13device_kernelIN5flash11enable_sm90INS1_16FlashAttnBwdSm90INS1_25CollectiveMainloopBwdSm90ILi2ELi1ELi1EN4cute5tupleIJNS5_1CILi1EEES8_S8_EEENS6_IJNS7_ILi64EEENS7_ILi96EEENS7_ILi192EEEEEENS_6half_tEfNS_4arch4Sm90ELb1ELb0ELb0ELb0ELb0ELb0ELb1ELb0ELi3ELi1ELi1ELi1ELb0EEENS1_21CollectiveEpilogueBwdISD_SE_SG_Li384ELb0ELb1ELi3EEENS1_25SingleTileBwdLPTSchedulerILb0ELi96ELb0EEEEEEEEEvNT_6ParamsE --------------------------
	.section	.nv.shared._ZN7cutlass13device_kernelIN5flash11enable_sm90INS1_16FlashAttnBwdSm90INS1_25CollectiveMainloopBwdSm90ILi2ELi1ELi1EN4cute5tupleIJNS5_1CILi1EEES8_S8_EEENS6_IJNS7_ILi64EEENS7_ILi96EEENS7_ILi192EEEEEENS_6half_tEfNS_4arch4Sm90ELb1ELb0ELb0ELb0ELb0ELb0ELb1ELb0ELi3ELi1ELi1ELi1ELb0EEENS1_21CollectiveEpilogueBwdISD_SE_SG_Li384ELb0ELb1ELi3EEENS1_25SingleTileBwdLPTSchedulerILb0ELi96ELb0EEEEEEEEEvNT_6ParamsE,"aw",@nobits
	.sectionflags	@""
	.align	16
	.zero		1024


//--------------------- .nv.shared._ZN7cutlass13device_kernelIN5flash11enable_sm90INS1_16FlashAttnBwdSm90INS1_25CollectiveMainloopBwdSm90ILi2ELi1ELi1EN4cute5tupleIJNS5_1CILi1EEES8_S8_EEENS6_IJNS7_ILi64EEENS7_ILi96EEENS7_ILi192EEEEEENS_6half_tEfNS_4arch4Sm90ELb1ELb0ELb0ELb0ELb1ELb0ELb1ELb0ELi3ELi1ELi1ELi1ELb0EEENS1_21CollectiveEpilogueBwdISD_SE_SG_Li384ELb0ELb1ELi3EEENS1_25SingleTileBwdLPTSchedulerILb0ELi96ELb1EEEEEEEEEvNT_6ParamsE --------------------------
	.section	.nv.shared._ZN7cutlass13device_kernelIN5flash11enable_sm90INS1_16FlashAttnBwdSm90INS1_25CollectiveMainloopBwdSm90ILi2ELi1ELi1EN4cute5tupleIJNS5_1CILi1EEES8_S8_EEENS6_IJNS7_ILi64EEENS7_ILi96EEENS7_ILi192EEEEEENS_6half_tEfNS_4arch4Sm90ELb1ELb0ELb0ELb0ELb1ELb0ELb1ELb0ELi3ELi1ELi1ELi1ELb0EEENS1_21CollectiveEpilogueBwdISD_SE_SG_Li384ELb0ELb1ELi3EEENS1_25SingleTileBwdLPTSchedulerILb0ELi96ELb1EEEEEEEEEvNT_6ParamsE,"aw",@nobits
	.sectionflags	@""
	.align	16
	.zero		1024


//--------------------- .nv.shared._ZN7cutlass13device_kernelIN5flash11enable_sm90INS1_16FlashAttnBwdSm90INS1_25CollectiveMainloopBwdSm90ILi2ELi1ELi1EN4cute5tupleIJNS5_1CILi1EEES8_S8_EEENS6_IJNS7_ILi64EEENS7_ILi96EEENS7_ILi192EEEEEENS_6half_tEfNS_4arch4Sm90ELb1ELb0ELb0ELb0ELb0ELb0ELb1ELb0ELi3ELi1ELi1ELi1ELb0EEENS1_24CollectiveEpilogueBwdGQAISD_fSG_Li384ELb0ELb0EEENS1_25SingleTileBwdLPTSchedulerILb0ELi96ELb0EEEEEEEEEvNT_6ParamsE --------------------------
	.section	.nv.shared._ZN7cutlass13device_kernelIN5flash11enable_sm90INS1_16FlashAttnBwdSm90INS1_25CollectiveMainloopBwdSm90ILi2ELi1ELi1EN4cute5tupleIJNS5_1CILi1EEES8_S8_EEENS6_IJNS7_ILi64EEENS7_ILi96EEENS7_ILi192EEEEEENS_6half_tEfNS_4arch4Sm90ELb1ELb0ELb0ELb0ELb0ELb0ELb1ELb0ELi3ELi1ELi1ELi1ELb0EEENS1_24CollectiveEpilogueBwdGQAISD_fSG_Li384ELb0ELb0EEENS1_25SingleTileBwdLPTSchedulerILb0ELi96ELb0EEEEEEEEEvNT_6ParamsE,"aw",@nobits
	.sectionflags	@""
	.align	16
	.zero		1024


//--------------------- .nv.shared._ZN7cutlass13device_kernelIN5flash11enable_sm90INS1_16FlashAttnBwdSm90INS1_25CollectiveMainloopBwdSm90ILi2ELi1ELi1EN4cute5tupleIJNS5_1CILi1EEES8_S8_EEENS6_IJNS7_ILi64EEENS7_ILi96EEENS7_ILi192EEEEEENS_6half_tEfNS_4arch4Sm90ELb1ELb0ELb0ELb0ELb1ELb0ELb1ELb0ELi3ELi1ELi1ELi1ELb0EEENS1_24CollectiveEpilogueBwdGQAISD_fSG_Li384ELb0ELb1EEENS1_25SingleTileBwdLPTSchedulerILb0ELi96ELb1EEEEEEEEEvNT_6ParamsE --------------------------
	.section	.nv.shared._ZN7cutlass13device_kernelIN5flash11enable_sm90INS1_16FlashAttnBwdSm90INS1_25CollectiveMainloopBwdSm90ILi2ELi1ELi1EN4cute5tupleIJNS5_1CILi1EEES8_S8_EEENS6_IJNS7_ILi64EEENS7_ILi96EEENS7_ILi192EEEEEENS_6half_tEfNS_4arch4Sm90ELb1ELb0ELb0ELb0ELb1ELb0ELb1ELb0ELi3ELi1ELi1ELi1ELb0EEENS1_24CollectiveEpilogueBwdGQAISD_fSG_Li384ELb0ELb1EEENS1_25SingleTileBwdLPTSchedulerILb0ELi96ELb1EEEEEEEEEvNT_6ParamsE,"aw",@nobits
	.sectionflags	@""
	.align	16
	.zero		1024


//--------------------- .nv.shared._ZN7cutlass13device_kernelIN5flash22FlashAttnBwdPreprocessIN4cute5tupleIJNS3_1CILi64EEENS5_ILi192EEEEEENS_6half_tEfNS_4arch4Sm90ELb1ELb0EEEEEvNT_6ParamsE --------------------------
	.section	.nv.shared._ZN7cutlass13device_kernelIN5flash22FlashAttnBwdPreprocessIN4cute5tupleIJNS3_1CILi64EEENS5_ILi192EEEEEENS_6half_tEfNS_4arch4Sm90ELb1ELb0EEEEEvNT_6ParamsE,"aw",@nobits
	.sectionflags	@""
	.align	16
	.zero		1024


//--------------------- .nv.shared._ZN7cutlass13device_kernelIN5flash11enable_sm90INS1_16FlashAttnBwdSm90INS1_25CollectiveMainloopBwdSm90ILi2ELi1ELi1EN4cute5tupleIJNS5_1CILi1EEES8_S8_EEENS6_IJNS7_ILi64EEENS7_ILi96EEENS7_ILi192EEEEEENS_6half_tEfNS_4arch4Sm90ELb1ELb0ELb0ELb1ELb0ELb0ELb1ELb0ELi3ELi1ELi1ELi1ELb0EEENS1_21CollectiveEpilogueBwdISD_SE_SG_Li384ELb1ELb1ELi3EEENS1_25SingleTileBwdLPTSchedulerILb1ELi96ELb0EEEEEEEEEvNT_6ParamsE --------------------------
	.section	.nv.shared._ZN7cutlass13device_kernelIN5flash11enable_sm90INS1_16FlashAttnBwdSm90INS1_25CollectiveMainloopBwdSm90ILi2ELi1ELi1EN4cute5tupleIJNS5_1CILi1EEES8_S8_EEENS6_IJNS7_ILi64EEENS7_ILi96EEENS7_ILi192EEEEEENS_6half_tEfNS_4arch4Sm90ELb1ELb0ELb0ELb1ELb0ELb0ELb1ELb0ELi3ELi1ELi1ELi1ELb0EEENS1_21CollectiveEpilogueBwdISD_SE_SG_Li384ELb1ELb1ELi3EEENS1_25SingleTileBwdLPTSchedulerILb1ELi96ELb0EEEEEEEEEvNT_6ParamsE,"aw",@nobits
	.sectionflags	@""
	.align	16
	.zero		1024


//--------------------- .nv.shared._ZN7cutlass13device_kernelIN5flash11enable_sm90INS1_16FlashAttnBwdSm90INS1_25CollectiveMainloopBwdSm90ILi2ELi1ELi1EN4cute5tupleIJNS5_1CILi1EEES8_S8_EEENS6_IJNS7_ILi64EEENS7_ILi96EEENS7_ILi192EEEEEENS_6half_tEfNS_4arch4Sm90ELb1ELb0ELb0ELb1ELb1ELb0ELb1ELb0ELi3ELi1ELi1ELi1ELb0EEENS1_21CollectiveEpilogueBwdISD_SE_SG_Li384ELb1ELb1ELi3EEENS1_25SingleTileBwdLPTSchedulerILb1ELi96ELb1EEEEEEEEEvNT_6ParamsE --------------------------
	.section	.nv.shared._ZN7cutlass13device_kernelIN5flash11enable_sm90INS1_16FlashAttnBwdSm90INS1_25CollectiveMainloopBwdSm90ILi2ELi1ELi1EN4cute5tupleIJNS5_1CILi1EEES8_S8_EEENS6_IJNS7_ILi64EEENS7_ILi96EEENS7_ILi192EEEEEENS_6half_tEfNS_4arch4Sm90ELb1ELb0ELb0ELb1ELb1ELb0ELb1ELb0ELi3ELi1ELi1ELi1ELb0EEENS1_21CollectiveEpilogueBwdISD_SE_SG_Li384ELb1ELb1ELi3EEENS1_25SingleTileBwdLPTSchedulerILb1ELi96ELb1EEEEEEEEEvNT_6ParamsE,"aw",@nobits
	.sectionflags	@""
	.align	16
	.zero		1024


//--------------------- .nv.shared._ZN7cutlass13device_kernelIN5flash11enable_sm90INS1_16FlashAttnBwdSm90INS1_25CollectiveMainloopBwdSm90ILi2ELi1ELi1EN4cute5tupleIJNS5_1CILi1EEES8_S8_EEENS6_IJNS7_ILi64EEENS7_ILi96EEENS7_ILi192EEEEEENS_6half_tEfNS_4arch4Sm90ELb1ELb0ELb0ELb1ELb0ELb0ELb1ELb0ELi3ELi1ELi1ELi1ELb0EEENS1_24CollectiveEpilogueBwdGQAISD_fSG_Li384ELb1ELb0EEENS1_25SingleTileBwdLPTSchedulerILb1ELi96ELb0EEEEEEEEEvNT_6ParamsE --------------------------
	.section	.nv.shared._ZN7cutlass13device_kernelIN5flash11enable_sm90INS1_16FlashAttnBwdSm90INS1_25CollectiveMainloopBwdSm90ILi2ELi1ELi1EN4cute5tupleIJNS5_1CILi1EEES8_S8_EEENS6_IJNS7_ILi64EEENS7_ILi96EEENS7_ILi192EEEEEENS_6half_tEfNS_4arch4Sm90ELb1ELb0ELb0ELb1ELb0ELb0ELb1ELb0ELi3ELi1ELi1ELi1ELb0EEENS1_24CollectiveEpilogueBwdGQAISD_fSG_Li384ELb1ELb0EEENS1_25SingleTileBwdLPTSchedulerILb1ELi96ELb0EEEEEEEEEvNT_6ParamsE,"aw",@nobits
	.sectionflags	@""
	.align	16
	.zero		1024


//--------------------- .nv.shared._ZN7cutlass13device_kernelIN5flash32FlashAttnBwdPostprocessConvertdQIN4cute5tupleIJNS3_1CILi96EEENS5_ILi192EEEEEENS_6half_tEfNS_4arch4Sm90ELi384ENS3_8TiledMMAINS3_8MMA_AtomIJNS3_4SM904GMMA25MMA_64x96x16_F32F16F16_SSILNSF_5MajorE1ELSH_1ELNSF_7ScaleInE1ELSI_1EEEEEENS3_6LayoutINS4_IJNS5_ILi3EEENS5_ILi1EEESN_EEENS4_IJSN_NS5_ILi0EEESP_EEEEENS4_IJNS3_10UnderscoreESS_SS_EEEEELb1EEEEEvNT_6ParamsE --------------------------
	.section	.nv.shared._ZN7cutlass13device_kernelIN5flash32FlashAttnBwdPostprocessConvertdQIN4cute5tupleIJNS3_1CILi96EEENS5_ILi192EEEEEENS_6half_tEfNS_4arch4Sm90ELi384ENS3_8TiledMMAINS3_8MMA_AtomIJNS3_4SM904GMMA25MMA_64x96x16_F32F16F16_SSILNSF_5MajorE1ELSH_1ELNSF_7ScaleInE1ELSI_1EEEEEENS3_6LayoutINS4_IJNS5_ILi3EEENS5_ILi1EEESN_EEENS4_IJSN_NS5_ILi0EEESP_EEEEENS4_IJNS3_10UnderscoreESS_SS_EEEEELb1EEEEEvNT_6ParamsE,"aw",@nobits
	.sectionflags	@""
	.align	16
	.zero		1024


//--------------------- .nv.shared._ZN7cutlass13device_kernelIN5flash32FlashAttnBwdPostprocessConvertdQIN4cute5tupleIJNS3_1CILi64EEENS5_ILi192EEEEEENS_6half_tEfNS_4arch4Sm90ELi384ENS3_8TiledMMAINS3_8MMA_AtomIJNS3_4SM904GMMA25MMA_64x64x16_F32F16F16_SSILNSF_5MajorE0ELSH_1ELNSF_7ScaleInE1ELSI_1EEEEEENS3_6LayoutINS4_IJNS5_ILi1EEENS5_ILi3EEESM_EEENS4_IJNS5_ILi0EEESM_SP_EEEEENS4_IJNS3_10UnderscoreESS_SS_EEEEELb0EEEEEvNT_6ParamsE --------------------------
	.section	.nv.shared._ZN7cutlass13device_kernelIN5flash32FlashAttnBwdPostprocessConvertdQIN4cute5tupleIJNS3_1CILi64EEENS5_ILi192EEEEEENS_6half_tEfNS_4arch4Sm90ELi384ENS3_8TiledMMAINS3_8MMA_AtomIJNS3_4SM904GMMA25MMA_64x64x16_F32F16F16_SSILNSF_5MajorE0ELSH_1ELNSF_7ScaleInE1ELSI_1EEEEEENS3_6LayoutINS4_IJNS5_ILi1EEENS5_ILi3EEESM_EEENS4_IJNS5_ILi0EEESM_SP_EEEEENS4_IJNS3_10UnderscoreESS_SS_EEEEELb0EEEEEvNT_6ParamsE,"aw",@nobits
	.sectionflags	@""
	.align	16
	.zero		1024


//--------------------- .nv.shared._ZN7cutlass13device_kernelIN5flash11enable_sm90INS1_16FlashAttnBwdSm90INS1_25CollectiveMainloopBwdSm90ILi2ELi1ELi1EN4cute5tupleIJNS5_1CILi1EEES8_S8_EEENS6_IJNS7_ILi64EEENS7_ILi96EEENS7_ILi192EEEEEENS_6half_tEfNS_4arch4Sm90ELb1ELb0ELb0ELb1ELb1ELb0ELb1ELb0ELi3ELi1ELi1ELi1ELb0EEENS1_24CollectiveEpilogueBwdGQAISD_fSG_Li384ELb1ELb1EEENS1_25SingleTileBwdLPTSchedulerILb1ELi96ELb1EEEEEEEEEvNT_6ParamsE --------------------------
	.section	.nv.shared._ZN7cutlass13device_kernelIN5flash11enable_sm90INS1_16FlashAttnBwdSm90INS1_25CollectiveMainloopBwdSm90ILi2ELi1ELi1EN4cute5tupleIJNS5_1CILi1EEES8_S8_EEENS6_IJNS7_ILi64EEENS7_ILi96EEENS7_ILi192EEEEEENS_6half_tEfNS_4arch4Sm90ELb1ELb0ELb0ELb1ELb1ELb0ELb1ELb0ELi3ELi1ELi1ELi1ELb0EEENS1_24CollectiveEpilogueBwdGQAISD_fSG_Li384ELb1ELb1EEENS1_25SingleTileBwdLPTSchedulerILb1ELi96ELb1EEEEEEEEEvNT_6ParamsE,"aw",@nobits
	.sectionflags	@""
	.align	16
	.zero		1024


//--------------------- .nv.shared._ZN7cutlass13device_kernelIN5flash22FlashAttnBwdPreprocessIN4cute5tupleIJNS3_1CILi64EEENS5_ILi192EEEEEENS_6half_tEfNS_4arch4Sm90ELb1ELb1EEEEEvNT_6ParamsE --------------------------
	.section	.nv.shared._ZN7cutlass13device_kernelIN5flash22FlashAttnBwdPreprocessIN4cute5tupleIJNS3_1CILi64EEENS5_ILi192EEEEEENS_6half_tEfNS_4arch4Sm90ELb1ELb1EEEEEvNT_6ParamsE,"aw",@nobits
	.sectionflags	@""
	.align	16
	.zero		1024


//--------------------- .nv.constant0._ZN7cutlass13device_kernelIN5flash11enable_sm90INS1_16FlashAttnBwdSm90INS1_25CollectiveMainloopBwdSm90ILi2ELi1ELi1EN4cute5tupleIJNS5_1CILi1EEES8_S8_EEENS6_IJNS7_ILi64EEENS7_ILi96EEENS7_ILi192EEEEEENS_6half_tEfNS_4arch4Sm90ELb0ELb0ELb0ELb0ELb0ELb0ELb1ELb0ELi3ELi1ELi1ELi1ELb0EEENS1_21CollectiveEpilogueBwdISD_SE_SG_Li384ELb0ELb1ELi3EEENS1_19SingleTileSchedulerILb0ELb0ELb0ELi96EEEEEEEEEvNT_6ParamsE --------------------------
	.section	.nv.constant0._ZN7cutlass13device_kernelIN5flash11enable_sm90INS1_16FlashAttnBwdSm90INS1_25CollectiveMainloopBwdSm90ILi2ELi1ELi1EN4cute5tupleIJNS5_1CILi1EEES8_S8_EEENS6_IJNS7_ILi64EEENS7_ILi96EEENS7_ILi192EEEEEENS_6half_tEfNS_4arch4Sm90ELb0ELb0ELb0ELb0ELb0ELb0ELb1ELb0ELi3ELi1ELi1ELi1ELb0EEENS1_21CollectiveEpilogueBwdISD_SE_SG_Li384ELb0ELb1ELi3EEENS1_19SingleTileSchedulerILb0ELb0ELb0ELi96EEEEEEEEEvNT_6ParamsE,"a",@progbits
	.sectionflags	@""
	.align	4
.nv.constant0._ZN7cutlass13device_kernelIN5flash11enable_sm90INS1_16FlashAttnBwdSm90INS1_25CollectiveMainloopBwdSm90ILi2ELi1ELi1EN4cute5tupleIJNS5_1CILi1EEES8_S8_EEENS6_IJNS7_ILi64EEENS7_ILi96EEENS7_ILi192EEEEEENS_6half_tEfNS_4arch4Sm90ELb0ELb0ELb0ELb0ELb0ELb0ELb1ELb0ELi3ELi1ELi1ELi1ELb0EEENS1_21CollectiveEpilogueBwdISD_SE_SG_Li384ELb0ELb1ELi3EEENS1_19SingleTileSchedulerILb0ELb0ELb0ELi96EEEEEEEEEvNT_6ParamsE:
	.zero		2944


//--------------------- .nv.constant0._ZN7cutlass13device_kernelIN5flash11enable_sm90INS1_16FlashAttnBwdSm90INS1_25CollectiveMainloopBwdSm90ILi2ELi1ELi1EN4cute5tupleIJNS5_1CILi1EEES8_S8_EEENS6_IJNS7_ILi64EEENS7_ILi96EEENS7_ILi192EEEEEENS_6half_tEfNS_4arch4Sm90ELb0ELb0ELb0ELb0ELb1ELb0ELb1ELb0ELi3ELi1ELi1ELi1ELb0EEENS1_21CollectiveEpilogueBwdISD_SE_SG_Li384ELb0ELb1ELi3EEENS1_19SingleTileSchedulerILb0ELb0ELb0ELi96EEEEEEEEEvNT_6ParamsE --------------------------
	.section	.nv.constant0._ZN7cutlass13device_kernelIN5flash11enable_sm90INS1_16FlashAttnBwdSm90INS1_25CollectiveMainloopBwdSm90ILi2ELi1ELi1EN4cute5tupleIJNS5_1CILi1EEES8_S8_EEENS6_IJNS7_ILi64EEENS7_ILi96EEENS7_ILi192EEEEEENS_6half_tEfNS_4arch4Sm90ELb0ELb0ELb0ELb0ELb1ELb0ELb1ELb0ELi3ELi1ELi1ELi1ELb0EEENS1_21CollectiveEpilogueBwdISD_SE_SG_Li384ELb0ELb1ELi3EEENS1_19SingleTileSchedulerILb0ELb0ELb0ELi96EEEEEEEEEvNT_6ParamsE,"a",@progbits
	.sectionflags	@""
	.align	4
.nv.constant0._ZN7cutlass13device_kernelIN5flash11enable_sm90INS1_16FlashAttnBwdSm90INS1_25CollectiveMainloopBwdSm90ILi2ELi1ELi1EN4cute5tupleIJNS5_1CILi1EEES8_S8_EEENS6_IJNS7_ILi64EEENS7_ILi96EEENS7_ILi192EEEEEENS_6half_tEfNS_4arch4Sm90ELb0ELb0ELb0ELb0ELb1ELb0ELb1ELb0ELi3ELi1ELi1ELi1ELb0EEENS1_21CollectiveEpilogueBwdISD_SE_SG_Li384ELb0ELb1ELi3EEENS1_19SingleTileSchedulerILb0ELb0ELb0ELi96EEEEEEEEEvNT_6ParamsE:
	.zero		2944


//--------------------- .nv.constant0._ZN7cutlass13device_kernelIN5flash11enable_sm90INS1_16FlashAttnBwdSm90INS1_25CollectiveMainloopBwdSm90ILi2ELi1ELi1EN4cute5tupleIJNS5_1CILi1EEES8_S8_EEENS6_IJNS7_ILi64EEENS7_ILi96EEENS7_ILi192EEEEEENS_6half_tEfNS_4arch4Sm90ELb0ELb0ELb0ELb0ELb0ELb0ELb1ELb0ELi3ELi1ELi1ELi1ELb0EEENS1_24CollectiveEpilogueBwdGQAISD_fSG_Li384ELb0ELb0EEENS1_19SingleTileSchedulerILb0ELb0ELb0ELi96EEEEEEEEEvNT_6ParamsE --------------------------
	.section	.nv.constant0._ZN7cutlass13device_kernelIN5flash11enable_sm90INS1_16FlashAttnBwdSm90INS1_25CollectiveMainloopBwdSm90ILi2ELi1ELi1EN4cute5tupleIJNS5_1CILi1EEES8_S8_EEENS6_IJNS7_ILi64EEENS7_ILi96EEENS7_ILi192EEEEEENS_6half_tEfNS_4arch4Sm90ELb0ELb0ELb0ELb0ELb0ELb0ELb1ELb0ELi3ELi1ELi1ELi1ELb0EEENS1_24CollectiveEpilogueBwdGQAISD_fSG_Li384ELb0ELb0EEENS1_19SingleTileSchedulerILb0ELb0ELb0ELi96EEEEEEEEEvNT_6ParamsE,"a",@progbits
	.sectionflags	@""
	.align	4
.nv.constant0._ZN7cutlass13device_kernelIN5flash11enable_sm90INS1_16FlashAttnBwdSm90INS1_25CollectiveMainloopBwdSm90ILi2ELi1ELi1EN4cute5tupleIJNS5_1CILi1EEES8_S8_EEENS6_IJNS7_ILi64EEENS7_ILi96EEENS7_ILi192EEEEEENS_6half_tEfNS_4arch4Sm90ELb0ELb0ELb0ELb0ELb0ELb0ELb1ELb0ELi3ELi1ELi1ELi1ELb0EEENS1_24CollectiveEpilogueBwdGQAISD_fSG_Li384ELb0ELb0EEENS1_19SingleTileSchedulerILb0ELb0ELb0ELi96EEEEEEEEEvNT_6ParamsE:
	.zero		2304


//--------------------- .nv.constant0._ZN7cutlass13device_kernelIN5flash11enable_sm90INS1_16FlashAttnBwdSm90INS1_25CollectiveMainloopBwdSm90ILi2ELi1ELi1EN4cute5tupleIJNS5_1CILi1EEES8_S8_EEENS6_IJNS7_ILi64EEENS7_ILi96EEENS7_ILi192EEEEEENS_6half_tEfNS_4arch4Sm90ELb0ELb0ELb0ELb0ELb1ELb0ELb1ELb0ELi3ELi1ELi1ELi1ELb0EEENS1_24CollectiveEpilogueBwdGQAISD_fSG_Li384ELb0ELb1EEENS1_19SingleTileSchedulerILb0ELb0ELb0ELi96EEEEEEEEEvNT_6ParamsE --------------------------
	.section	.nv.constant0._ZN7cutlass13device_kernelIN5flash11enable_sm90INS1_16FlashAttnBwdSm90INS1_25CollectiveMainloopBwdSm90ILi2ELi1ELi1EN4cute5tupleIJNS5_1CILi1EEES8_S8_EEENS6_IJNS7_ILi64EEENS7_ILi96EEENS7_ILi192EEEEEENS_6half_tEfNS_4arch4Sm90ELb0ELb0ELb0ELb0ELb1ELb0ELb1ELb0ELi3ELi1ELi1ELi1ELb0EEENS1_24CollectiveEpilogueBwdGQAISD_fSG_Li384ELb0ELb1EEENS1_19SingleTileSchedulerILb0ELb0ELb0ELi96EEEEEEEEEvNT_6ParamsE,"a",@progbits
	.sectionflags	@""
	.align	4
.nv.constant0._ZN7cutlass13device_kernelIN5flash11enable_sm90INS1_16FlashAttnBwdSm90INS1_25CollectiveMainloopBwdSm90ILi2ELi1ELi1EN4cute5tupleIJNS5_1CILi1EEES8_S8_EEENS6_IJNS7_ILi64EEENS7_ILi96EEENS7_ILi192EEEEEENS_6half_tEfNS_4arch4Sm90ELb0ELb0ELb0ELb0ELb1ELb0ELb1ELb0ELi3ELi1ELi1ELi1ELb0EEENS1_24CollectiveEpilogueBwdGQAISD_fSG_Li384ELb0ELb1EEENS1_19SingleTileSchedulerILb0ELb0ELb0ELi96EEEEEEEEEvNT_6ParamsE:
	.zero		2304


//--------------------- .nv.constant0._ZN7cutlass13device_kernelIN5flash11enable_sm90INS1_16FlashAttnBwdSm90INS1_25CollectiveMainloopBwdSm90ILi2ELi1ELi1EN4cute5tupleIJNS5_1CILi1EEES8_S8_EEENS6_IJNS7_ILi64EEENS7_ILi96EEENS7_ILi192EEEEEENS_6half_tEfNS_4arch4Sm90ELb0ELb0ELb0ELb1ELb0ELb0ELb1ELb0ELi3ELi1ELi1ELi1ELb0EEENS1_21CollectiveEpilogueBwdISD_SE_SG_Li384ELb1ELb1ELi3EEENS1_19SingleTileSchedulerILb1ELb0ELb0ELi96EEEEEEEEEvNT_6ParamsE --------------------------
	.section	.nv.constant0._ZN7cutlass13device_kernelIN5flash11enable_sm90INS1_16FlashAttnBwdSm90INS1_25CollectiveMainloopBwdSm90ILi2ELi1ELi1EN4cute5tupleIJNS5_1CILi1EEES8_S8_EEENS6_IJNS7_ILi64EEENS7_ILi96EEENS7_ILi192EEEEEENS_6half_tEfNS_4arch4Sm90ELb0ELb0ELb0ELb1ELb0ELb0ELb1ELb0ELi3ELi1ELi1ELi1ELb0EEENS1_21CollectiveEpilogueBwdISD_SE_SG_Li384ELb1ELb1ELi3EEENS1_19SingleTileSchedulerILb1ELb0ELb0ELi96EEEEEEEEEvNT_6ParamsE,"a",@progbits
	.sectionflags	@""
	.align	4
.nv.constant0._ZN7cutlass13device_kernelIN5flash11enable_sm90INS1_16FlashAttnBwdSm90INS1_25CollectiveMainloopBwdSm90ILi2ELi1ELi1EN4cute5tupleIJNS5_1CILi1EEES8_S8_EEENS6_IJNS7_ILi64EEENS7_ILi96EEENS7_ILi192EEEEEENS_6half_tEfNS_4arch4Sm90ELb0ELb0ELb0ELb1ELb0ELb0ELb1ELb0ELi3ELi1ELi1ELi1ELb0EEENS1_21CollectiveEpilogueBwdISD_SE_SG_Li384ELb1ELb1ELi3EEENS1_19SingleTileSchedulerILb1ELb0ELb0ELi96EEEEEEEEEvNT_6ParamsE:
	.zero		2304


//--------------------- .nv.constant0._ZN7cutlass13device_kernelIN5flash11enable_sm90INS1_16FlashAttnBwdSm90INS1_25CollectiveMainloopBwdSm90ILi2ELi1ELi1EN4cute5tupleIJNS5_1CILi1EEES8_S8_EEENS6_IJNS7_ILi64EEENS7_ILi96EEENS7_ILi192EEEEEENS_6half_tEfNS_4arch4Sm90ELb0ELb0ELb0ELb1ELb1ELb0ELb1ELb0ELi3ELi1ELi1ELi1ELb0EEENS1_21CollectiveEpilogueBwdISD_SE_SG_Li384ELb1ELb1ELi3EEENS1_19SingleTileSchedulerILb1ELb0ELb0ELi96EEEEEEEEEvNT_6ParamsE --------------------------
	.section	.nv.constant0._ZN7cutlass13device_kernelIN5flash11enable_sm90INS1_16FlashAttnBwdSm90INS1_25CollectiveMainloopBwdSm90ILi2ELi1ELi1EN4cute5tupleIJNS5_1CILi1EEES8_S8_EEENS6_IJNS7_ILi64EEENS7_ILi96EEENS7_ILi192EEEEEENS_6half_tEfNS_4arch4Sm90ELb0ELb0ELb0ELb1ELb1ELb0ELb1ELb0ELi3ELi1ELi1ELi1ELb0EEENS1_21CollectiveEpilogueBwdISD_SE_SG_Li384ELb1ELb1ELi3EEENS1_19SingleTileSchedulerILb1ELb0ELb0ELi96EEEEEEEEEvNT_6ParamsE,"a",@progbits
	.sectionflags	@""
	.align	4
.nv.constant0._ZN7cutlass13device_kernelIN5flash11enable_sm90INS1_16FlashAttnBwdSm90INS1_25CollectiveMainloopBwdSm90ILi2ELi1ELi1EN4cute5tupleIJNS5_1CILi1EEES8_S8_EEENS6_IJNS7_ILi64EEENS7_ILi96EEENS7_ILi192EEEEEENS_6half_tEfNS_4arch4Sm90ELb0ELb0ELb0ELb1ELb1ELb0ELb1ELb0ELi3ELi1ELi1ELi1ELb0EEENS1_21CollectiveEpilogueBwdISD_SE_SG_Li384ELb1ELb1ELi3EEENS1_19SingleTileSchedulerILb1ELb0ELb0ELi96EEEEEEEEEvNT_6ParamsE:
	.zero		2304


//--------------------- .nv.constant0._ZN7cutlass13device_kernelIN5flash11enable_sm90INS1_16FlashAttnBwdSm90INS1_25CollectiveMainloopBwdSm90ILi2ELi1ELi1EN4cute5tupleIJNS5_1CILi1EEES8_S8_EEENS6_IJNS7_ILi64EEENS7_ILi96EEENS7_ILi192EEEEEENS_6half_tEfNS_4arch4Sm90ELb0ELb0ELb0ELb1ELb0ELb0ELb1ELb0ELi3ELi1ELi1ELi1ELb0EEENS1_24CollectiveEpilogueBwdGQAISD_fSG_Li384ELb1ELb0EEENS1_19SingleTileSchedulerILb1ELb0ELb0ELi96EEEEEEEEEvNT_6ParamsE --------------------------
	.section	.nv.constant0._ZN7cutlass13device_kernelIN5flash11enable_sm90INS1_16FlashAttnBwdSm90INS1_25CollectiveMainloopBwdSm90ILi2ELi1ELi1EN4cute5tupleIJNS5_1CILi1EEES8_S8_EEENS6_IJNS7_ILi64EEENS7_ILi96EEENS7_ILi192EEEEEENS_6half_tEfNS_4arch4Sm90ELb0ELb0ELb0ELb1ELb0ELb0ELb1ELb0ELi3ELi1ELi1ELi1ELb0EEENS1_24CollectiveEpilogueBwdGQAISD_fSG_Li384ELb1ELb0EEENS1_19SingleTileSchedulerILb1ELb0ELb0ELi96EEEEEEEEEvNT_6ParamsE,"a",@progbits
	.sectionflags	@""
	.align	4
.nv.constant0._ZN7cutlass13device_kernelIN5flash11enable_sm90INS1_16FlashAttnBwdSm90INS1_25CollectiveMainloopBwdSm90ILi2ELi1ELi1EN4cute5tupleIJNS5_1CILi1EEES8_S8_EEENS6_IJNS7_ILi64EEENS7_ILi96EEENS7_ILi192EEEEEENS_6half_tEfNS_4arch4Sm90ELb0ELb0ELb0ELb1ELb0ELb0ELb1ELb0ELi3ELi1ELi1ELi1ELb0EEENS1_24CollectiveEpilogueBwdGQAISD_fSG_Li384ELb1ELb0EEENS1_19SingleTileSchedulerILb1ELb0ELb0ELi96EEEEEEEEEvNT_6ParamsE:
	.zero		2304


//--------------------- .nv.constant0._ZN7cutlass13device_kernelIN5flash11enable_sm90INS1_16FlashAttnBwdSm90INS1_25CollectiveMainloopBwdSm90ILi2ELi1ELi1EN4cute5tupleIJNS5_1CILi1EEES8_S8_EEENS6_IJNS7_ILi64EEENS7_ILi96EEENS7_ILi192EEEEEENS_6half_tEfNS_4arch4Sm90ELb0ELb0ELb0ELb1ELb1ELb0ELb1ELb0ELi3ELi1ELi1ELi1ELb0EEENS1_24CollectiveEpilogueBwdGQAISD_fSG_Li384ELb1ELb1EEENS1_19SingleTileSchedulerILb1ELb0ELb0ELi96EEEEEEEEEvNT_6ParamsE --------------------------
	.section	.nv.constant0._ZN7cutlass13device_kernelIN5flash11enable_sm90INS1_16FlashAttnBwdSm90INS1_25CollectiveMainloopBwdSm90ILi2ELi1ELi1EN4cute5tupleIJNS5_1CILi1EEES8_S8_EEENS6_IJNS7_ILi64EEENS7_ILi96EEENS7_ILi192EEEEEENS_6half_tEfNS_4arch4Sm90ELb0ELb0ELb0ELb1ELb1ELb0ELb1ELb0ELi3ELi1ELi1ELi1ELb0EEENS1_24CollectiveEpilogueBwdGQAISD_fSG_Li384ELb1ELb1EEENS1_19SingleTileSchedulerILb1ELb0ELb0ELi96EEEEEEEEEvNT_6ParamsE,"a",@progbits
	.sectionflags	@""
	.align	4
.nv.constant0._ZN7cutlass13device_kernelIN5flash11enable_sm90INS1_16FlashAttnBwdSm90INS1_25CollectiveMainloopBwdSm90ILi2ELi1ELi1EN4cute5tupleIJNS5_1CILi1EEES8_S8_EEENS6_IJNS7_ILi64EEENS7_ILi96EEENS7_ILi192EEEEEENS_6half_tEfNS_4arch4Sm90ELb0ELb0ELb0ELb1ELb1ELb0ELb1ELb0ELi3ELi1ELi1ELi1ELb0EEENS1_24CollectiveEpilogueBwdGQAISD_fSG_Li384ELb1ELb1EEENS1_19SingleTileSchedulerILb1ELb0ELb0ELi96EEEEEEEEEvNT_6ParamsE:
	.zero		2304


//--------------------- .nv.constant0._ZN7cutlass13device_kernelIN5flash11enable_sm90INS1_16FlashAttnBwdSm90INS1_25CollectiveMainloopBwdSm90ILi2ELi1ELi1EN4cute5tupleIJNS5_1CILi1EEES8_S8_EEENS6_IJNS7_ILi64EEENS7_ILi96EEENS7_ILi192EEEEEENS_6half_tEfNS_4arch4Sm90ELb0ELb1ELb0ELb0ELb0ELb0ELb1ELb0ELi3ELi1ELi1ELi1ELb0EEENS1_21CollectiveEpilogueBwdISD_SE_SG_Li384ELb0ELb1ELi3EEENS1_19SingleTileSchedulerILb0ELb0ELb0ELi96EEEEEEEEEvNT_6ParamsE --------------------------
	.section	.nv.constant0._ZN7cutlass13device_kernelIN5flash11enable_sm90INS1_16FlashAttnBwdSm90INS1_25CollectiveMainloopBwdSm90ILi2ELi1ELi1EN4cute5tupleIJNS5_1CILi1EEES8_S8_EEENS6_IJNS7_ILi64EEENS7_ILi96EEENS7_ILi192EEEEEENS_6half_tEfNS_4arch4Sm90ELb0ELb1ELb0ELb0ELb0ELb0ELb1ELb0ELi3ELi1ELi1ELi1ELb0EEENS1_21CollectiveEpilogueBwdISD_SE_SG_Li384ELb0ELb1ELi3EEENS1_19SingleTileSchedulerILb0ELb0ELb0ELi96EEEEEEEEEvNT_6ParamsE,"a",@progbits
	.sectionflags	@""
	.align	4
.nv.constant0._ZN7cutlass13device_kernelIN5flash11enable_sm90INS1_16FlashAttnBwdSm90INS1_25CollectiveMainloopBwdSm90ILi2ELi1ELi1EN4cute5tupleIJNS5_1CILi1EEES8_S8_EEENS6_IJNS7_ILi64EEENS7_ILi96EEENS7_ILi192EEEEEENS_6half_tEfNS_4arch4Sm90ELb0ELb1ELb0ELb0ELb0ELb0ELb1ELb0ELi3ELi1ELi1ELi1ELb0EEENS1_21CollectiveEpilogueBwdISD_SE_SG_Li384ELb0ELb1ELi3EEENS1_19SingleTileSchedulerILb0ELb0ELb0ELi96EEEEEEEEEvNT_6ParamsE:
	.zero		2944


//--------------------- .nv.constant0._ZN7cutlass13device_kernelIN5flash11enable_sm90INS1_16FlashAttnBwdSm90INS1_25CollectiveMainloopBwdSm90ILi2ELi1ELi1EN4cute5tupleIJNS5_1CILi1EEES8_S8_EEENS6_IJNS7_ILi64EEENS7_ILi96EEENS7_ILi192EEEEEENS_6half_tEfNS_4arch4Sm90ELb0ELb1ELb0ELb0ELb1ELb0ELb1ELb0ELi3ELi1ELi1ELi1ELb0EEENS1_21CollectiveEpilogueBwdISD_SE_SG_Li384ELb0ELb1ELi3EEENS1_19SingleTileSchedulerILb0ELb0ELb0ELi96EEEEEEEEEvNT_6ParamsE --------------------------
	.section	.nv.constant0._ZN7cutlass13device_kernelIN5flash11enable_sm90INS1_16FlashAttnBwdSm90INS1_25CollectiveMainloopBwdSm90ILi2ELi1ELi1EN4cute5tupleIJNS5_1CILi1EEES8_S8_EEENS6_IJNS7_ILi64EEENS7_ILi96EEENS7_ILi192EEEEEENS_6half_tEfNS_4arch4Sm90ELb0ELb1ELb0ELb0ELb1ELb0ELb1ELb0ELi3ELi1ELi1ELi1ELb0EEENS1_21CollectiveEpilogueBwdISD_SE_SG_Li384ELb0ELb1ELi3EEENS1_19SingleTileSchedulerILb0ELb0ELb0ELi96EEEEEEEEEvNT_6ParamsE,"a",@progbits
	.sectionflags	@""
	.align	4
.nv.constant0._ZN7cutlass13device_kernelIN5flash11enable_sm90INS1_16FlashAttnBwdSm90INS1_25CollectiveMainloopBwdSm90ILi2ELi1ELi1EN4cute5tupleIJNS5_1CILi1EEES8_S8_EEENS6_IJNS7_ILi64EEENS7_ILi96EEENS7_ILi192EEEEEENS_6half_tEfNS_4arch4Sm90ELb0ELb1ELb0ELb0ELb1ELb0ELb1ELb0ELi3ELi1ELi1ELi1ELb0EEENS1_21CollectiveEpilogueBwdISD_SE_SG_Li384ELb0ELb1ELi3EEENS1_19SingleTileSchedulerILb0ELb0ELb0ELi96EEEEEEEEEvNT_6ParamsE:
	.zero		2944


//--------------------- .nv.constant0._ZN7cutlass13device_kernelIN5flash11enable_sm90INS1_16FlashAttnBwdSm90INS1_25CollectiveMainloopBwdSm90ILi2ELi1ELi1EN4cute5tupleIJNS5_1CILi1EEES8_S8_EEENS6_IJNS7_ILi64EEENS7_ILi96EEENS7_ILi192EEEEEENS_6half_tEfNS_4arch4Sm90ELb0ELb1ELb0ELb0ELb0ELb0ELb1ELb0ELi3ELi1ELi1ELi1ELb0EEENS1_24CollectiveEpilogueBwdGQAISD_fSG_Li384ELb0ELb0EEENS1_19SingleTileSchedulerILb0ELb0ELb0ELi96EEEEEEEEEvNT_6ParamsE --------------------------
	.section	.nv.constant0._ZN7cutlass13device_kernelIN5flash11enable_sm90INS1_16FlashAttnBwdSm90INS1_25CollectiveMainloopBwdSm90ILi2ELi1ELi1EN4cute5tupleIJNS5_1CILi1EEES8_S8_EEENS6_IJNS7_ILi64EEENS7_ILi96EEENS7_ILi192EEEEEENS_6half_tEfNS_4arch4Sm90ELb0ELb1ELb0ELb0ELb0ELb0ELb1ELb0ELi3ELi1ELi1ELi1ELb0EEENS1_24CollectiveEpilogueBwdGQAISD_fSG_Li384ELb0ELb0EEENS1_19SingleTileSchedulerILb0ELb0ELb0ELi96EEEEEEEEEvNT_6ParamsE,"a",@progbits
	.sectionflags	@""
	.align	4
.nv.constant0._ZN7cutlass13device_kernelIN5flash11enable_sm90INS1_16FlashAttnBwdSm90INS1_25CollectiveMainloopBwdSm90ILi2ELi1ELi1EN4cute5tupleIJNS5_1CILi1EEES8_S8_EEENS6_IJNS7_ILi64EEENS7_ILi96EEENS7_ILi192EEEEEENS_6half_tEfNS_4arch4Sm90ELb0ELb1ELb0ELb0ELb0ELb0ELb1ELb0ELi3ELi1ELi1ELi1ELb0EEENS1_24CollectiveEpilogueBwdGQAISD_fSG_Li384ELb0ELb0EEENS1_19SingleTileSchedulerILb0ELb0ELb0ELi96EEEEEEEEEvNT_6ParamsE:
	.zero		2304


//--------------------- .nv.constant0._ZN7cutlass13device_kernelIN5flash11enable_sm90INS1_16FlashAttnBwdSm90INS1_25CollectiveMainloopBwdSm90ILi2ELi1ELi1EN4cute5tupleIJNS5_1CILi1EEES8_S8_EEENS6_IJNS7_ILi64EEENS7_ILi96EEENS7_ILi192EEEEEENS_6half_tEfNS_4arch4Sm90ELb0ELb1ELb0ELb0ELb1ELb0ELb1ELb0ELi3ELi1ELi1ELi1ELb0EEENS1_24CollectiveEpilogueBwdGQAISD_fSG_Li384ELb0ELb1EEENS1_19SingleTileSchedulerILb0ELb0ELb0ELi96EEEEEEEEEvNT_6ParamsE --------------------------
	.section	.nv.constant0._ZN7cutlass13device_kernelIN5flash11enable_sm90INS1_16FlashAttnBwdSm90INS1_25CollectiveMainloopBwdSm90ILi2ELi1ELi1EN4cute5tupleIJNS5_1CILi1EEES8_S8_EEENS6_IJNS7_ILi64EEENS7_ILi96EEENS7_ILi192EEEEEENS_6half_tEfNS_4arch4Sm90ELb0ELb1ELb0ELb0ELb1ELb0ELb1ELb0ELi3ELi1ELi1ELi1ELb0EEENS1_24CollectiveEpilogueBwdGQAISD_fSG_Li384ELb0ELb1EEENS1_19SingleTileSchedulerILb0ELb0ELb0ELi96EEEEEEEEEvNT_6ParamsE,"a",@progbits
	.sectionflags	@""
	.align	4
.nv.constant0._ZN7cutlass13device_kernelIN5flash11enable_sm90INS1_16FlashAttnBwdSm90INS1_25CollectiveMainloopBwdSm90ILi2ELi1ELi1EN4cute5tupleIJNS5_1CILi1EEES8_S8_EEENS6_IJNS7_ILi64EEENS7_ILi96EEENS7_ILi192EEEEEENS_6half_tEfNS_4arch4Sm90ELb0ELb1ELb0ELb0ELb1ELb0ELb1ELb0ELi3ELi1ELi1ELi1ELb0EEENS1_24CollectiveEpilogueBwdGQAISD_fSG_Li384ELb0ELb1EEENS1_19SingleTileSchedulerILb0ELb0ELb0ELi96EEEEEEEEEvNT_6ParamsE:
	.zero		2304


//--------------------- .nv.constant0._ZN7cutlass13device_kernelIN5flash11enable_sm90INS1_16FlashAttnBwdSm90INS1_25CollectiveMainloopBwdSm90ILi2ELi1ELi1EN4cute5tupleIJNS5_1CILi1EEES8_S8_EEENS6_IJNS7_ILi64EEENS7_ILi96EEENS7_ILi192EEEEEENS_6half_tEfNS_4arch4Sm90ELb0ELb1ELb0ELb1ELb0ELb0ELb1ELb0ELi3ELi1ELi1ELi1ELb0EEENS1_21CollectiveEpilogueBwdISD_SE_SG_Li384ELb1ELb1ELi3EEENS1_19SingleTileSchedulerILb1ELb0ELb0ELi96EEEEEEEEEvNT_6ParamsE --------------------------
	.section	.nv.constant0._ZN7cutlass13device_kernelIN5flash11enable_sm90INS1_16FlashAttnBwdSm90INS1_25CollectiveMainloopBwdSm90ILi2ELi1ELi1EN4cute5tupleIJNS5_1CILi1EEES8_S8_EEENS6_IJNS7_ILi64EEENS7_ILi96EEENS7_ILi192EEEEEENS_6half_tEfNS_4arch4Sm90ELb0ELb1ELb0ELb1ELb0ELb0ELb1ELb0ELi3ELi1ELi1ELi1ELb0EEENS1_21CollectiveEpilogueBwdISD_SE_SG_Li384ELb1ELb1ELi3EEENS1_19SingleTileSchedulerILb1ELb0ELb0ELi96EEEEEEEEEvNT_6ParamsE,"a",@progbits
	.sectionflags	@""
	.align	4
.nv.constant0._ZN7cutlass13device_kernelIN5flash11enable_sm90INS1_16FlashAttnBwdSm90INS1_25CollectiveMainloopBwdSm90ILi2ELi1ELi1EN4cute5tupleIJNS5_1CILi1EEES8_S8_EEENS6_IJNS7_ILi64EEENS7_ILi96EEENS7_ILi192EEEEEENS_6half_tEfNS_4arch4Sm90ELb0ELb1ELb0ELb1ELb0ELb0ELb1ELb0ELi3ELi1ELi1ELi1ELb0EEENS1_21CollectiveEpilogueBwdISD_SE_SG_Li384ELb1ELb1ELi3EEENS1_19SingleTileSchedulerILb1ELb0ELb0ELi96EEEEEEEEEvNT_6ParamsE:
	.zero		2304


//--------------------- .nv.constant0._ZN7cutlass13device_kernelIN5flash11enable_sm90INS1_16FlashAttnBwdSm90INS1_25CollectiveMainloopBwdSm90ILi2ELi1ELi1EN4cute5tupleIJNS5_1CILi1EEES8_S8_EEENS6_IJNS7_ILi64EEENS7_ILi96EEENS7_ILi192EEEEEENS_6half_tEfNS_4arch4Sm90ELb0ELb1ELb0ELb1ELb1ELb0ELb1ELb0ELi3ELi1ELi1ELi1ELb0EEENS1_21CollectiveEpilogueBwdISD_SE_SG_Li384ELb1ELb1ELi3EEENS1_19SingleTileSchedulerILb1ELb0ELb0ELi96EEEEEEEEEvNT_6ParamsE --------------------------
	.section	.nv.constant0._ZN7cutlass13device_kernelIN5flash11enable_sm90INS1_16FlashAttnBwdSm90INS1_25CollectiveMainloopBwdSm90ILi2ELi1ELi1EN4cute5tupleIJNS5_1CILi1EEES8_S8_EEENS6_IJNS7_ILi64EEENS7_ILi96EEENS7_ILi192EEEEEENS_6half_tEfNS_4arch4Sm90ELb0ELb1ELb0ELb1ELb1ELb0ELb1ELb0ELi3ELi1ELi1ELi1ELb0EEENS1_21CollectiveEpilogueBwdISD_SE_SG_Li384ELb1ELb1ELi3EEENS1_19SingleTileSchedulerILb1ELb0ELb0ELi96EEEEEEEEEvNT_6ParamsE,"a",@progbits
	.sectionflags	@""
	.align	4
.nv.constant0._ZN7cutlass13device_kernelIN5flash11enable_sm90INS1_16FlashAttnBwdSm90INS1_25CollectiveMainloopBwdSm90ILi2ELi1ELi1EN4cute5tupleIJNS5_1CILi1EEES8_S8_EEENS6_IJNS7_ILi64EEENS7_ILi96EEENS7_ILi192EEEEEENS_6half_tEfNS_4arch4Sm90ELb0ELb1ELb0ELb1ELb1ELb0ELb1ELb0ELi3ELi1ELi1ELi1ELb0EEENS1_21CollectiveEpilogueBwdISD_SE_SG_Li384ELb1ELb1ELi3EEENS1_19SingleTileSchedulerILb1ELb0ELb0ELi96EEEEEEEEEvNT_6ParamsE:
	.zero		2304


//--------------------- .nv.constant0._ZN7cutlass13device_kernelIN5flash11enable_sm90INS1_16FlashAttnBwdSm90INS1_25CollectiveMainloopBwdSm90ILi2ELi1ELi1EN4cute5tupleIJNS5_1CILi1EEES8_S8_EEENS6_IJNS7_ILi64EEENS7_ILi96EEENS7_ILi192EEEEEENS_6half_tEfNS_4arch4Sm90ELb0ELb1ELb0ELb1ELb0ELb0ELb1ELb0ELi3ELi1ELi1ELi1ELb0EEENS1_24CollectiveEpilogueBwdGQAISD_fSG_Li384ELb1ELb0EEENS1_19SingleTileSchedulerILb1ELb0ELb0ELi96EEEEEEEEEvNT_6ParamsE --------------------------
	.section	.nv.constant0._ZN7cutlass13device_kernelIN5flash11enable_sm90INS1_16FlashAttnBwdSm90INS1_25CollectiveMainloopBwdSm90ILi2ELi1ELi1EN4cute5tupleIJNS5_1CILi1EEES8_S8_EEENS6_IJNS7_ILi64EEENS7_ILi96EEENS7_ILi192EEEEEENS_6half_tEfNS_4arch4Sm90ELb0ELb1ELb0ELb1ELb0ELb0ELb1ELb0ELi3ELi1ELi1ELi1ELb0EEENS1_24CollectiveEpilogueBwdGQAISD_fSG_Li384ELb1ELb0EEENS1_19SingleTileSchedulerILb1ELb0ELb0ELi96EEEEEEEEEvNT_6ParamsE,"a",@progbits
	.sectionflags	@""
	.align	4
.nv.constant0._ZN7cutlass13device_kernelIN5flash11enable_sm90INS1_16FlashAttnBwdSm90INS1_25CollectiveMainloopBwdSm90ILi2ELi1ELi1EN4cute5tupleIJNS5_1CILi1EEES8_S8_EEENS6_IJNS7_ILi64EEENS7_ILi96EEENS7_ILi192EEEEEENS_6half_tEfNS_4arch4Sm90ELb0ELb1ELb0ELb1ELb0ELb0ELb1ELb0ELi3ELi1ELi1ELi1ELb0EEENS1_24CollectiveEpilogueBwdGQAISD_fSG_Li384ELb1ELb0EEENS1_19SingleTileSchedulerILb1ELb0ELb0ELi96EEEEEEEEEvNT_6ParamsE:
	.zero		2304


//--------------------- .nv.constant0._ZN7cutlass13device_kernelIN5flash11enable_sm90INS1_16FlashAttnBwdSm90INS1_25CollectiveMainloopBwdSm90ILi2ELi1ELi1EN4cute5tupleIJNS5_1CILi1EEES8_S8_EEENS6_IJNS7_ILi64EEENS7_ILi96EEENS7_ILi192EEEEEENS_6half_tEfNS_4arch4Sm90ELb0ELb1ELb0ELb1ELb1ELb0ELb1ELb0ELi3ELi1ELi1ELi1ELb0EEENS1_24CollectiveEpilogueBwdGQAISD_fSG_Li384ELb1ELb1EEENS1_19SingleTileSchedulerILb1ELb0ELb0ELi96EEEEEEEEEvNT_6ParamsE --------------------------
	.section	.nv.constant0._ZN7cutlass13device_kernelIN5flash11enable_sm90INS1_16FlashAttnBwdSm90INS1_25CollectiveMainloopBwdSm90ILi2ELi1ELi1EN4cute5tupleIJNS5_1CILi1EEES8_S8_EEENS6_IJNS7_ILi64EEENS7_ILi96EEENS7_ILi192EEEEEENS_6half_tEfNS_4arch4Sm90ELb0ELb1ELb0ELb1ELb1ELb0ELb1ELb0ELi3ELi1ELi1ELi1ELb0EEENS1_24CollectiveEpilogueBwdGQAISD_fSG_Li384ELb1ELb1EEENS1_19SingleTileSchedulerILb1ELb0ELb0ELi96EEEEEEEEEvNT_6ParamsE,"a",@progbits
	.sectionflags	@""
	.align	4
.nv.constant0._ZN7cutlass13device_kernelIN5flash11enable_sm90INS1_16FlashAttnBwdSm90INS1_25CollectiveMainloopBwdSm90ILi2ELi1ELi1EN4cute5tupleIJNS5_1CILi1EEES8_S8_EEENS6_IJNS7_ILi64EEENS7_ILi96EEENS7_ILi192EEEEEENS_6half_tEfNS_4arch4Sm90ELb0ELb1ELb0ELb1ELb1ELb0ELb1ELb0ELi3ELi1ELi1ELi1ELb0EEENS1_24CollectiveEpilogueBwdGQAISD_fSG_Li384ELb1ELb1EEENS1_19SingleTileSchedulerILb1ELb0ELb0ELi96EEEEEEEEEvNT_6ParamsE:
	.zero		2304


//--------------------- .nv.constant0._ZN7cutlass13device_kernelIN5flash11enable_sm90INS1_16FlashAttnBwdSm90INS1_25CollectiveMainloopBwdSm90ILi2ELi1ELi1EN4cute5tupleIJNS5_1CILi1EEES8_S8_EEENS6_IJNS7_ILi64EEENS7_ILi96EEENS7_ILi192EEEEEENS_6half_tEfNS_4arch4Sm90ELb1ELb0ELb0ELb0ELb0ELb0ELb1ELb0ELi3ELi1ELi1ELi1ELb0EEENS1_21CollectiveEpilogueBwdISD_SE_SG_Li384ELb0ELb1ELi3EEENS1_25SingleTileBwdLPTSchedulerILb0ELi96ELb0EEEEEEEEEvNT_6ParamsE --------------------------
	.section	.nv.constant0._ZN7cutlass13device_kernelIN5flash11enable_sm90INS1_16FlashAttnBwdSm90INS1_25CollectiveMainloopBwdSm90ILi2ELi1ELi1EN4cute5tupleIJNS5_1CILi1EEES8_S8_EEENS6_IJNS7_ILi64EEENS7_ILi96EEENS7_ILi192EEEEEENS_6half_tEfNS_4arch4Sm90ELb1ELb0ELb0ELb0ELb0ELb0ELb1ELb0ELi3ELi1ELi1ELi1ELb0EEENS1_21CollectiveEpilogueBwdISD_SE_SG_Li384ELb0ELb1ELi3EEENS1_25SingleTileBwdLPTSchedulerILb0ELi96ELb0EEEEEEEEEvNT_6ParamsE,"a",@progbits
	.sectionflags	@""
	.align	4
.nv.constant0._ZN7cutlass13device_kernelIN5flash11enable_sm90INS1_16FlashAttnBwdSm90INS1_25CollectiveMainloopBwdSm90ILi2ELi1ELi1EN4cute5tupleIJNS5_1CILi1EEES8_S8_EEENS6_IJNS7_ILi64EEENS7_ILi96EEENS7_ILi192EEEEEENS_6half_tEfNS_4arch4Sm90ELb1ELb0ELb0ELb0ELb0ELb0ELb1ELb0ELi3ELi1ELi1ELi1ELb0EEENS1_21CollectiveEpilogueBwdISD_SE_SG_Li384ELb0ELb1ELi3EEENS1_25SingleTileBwdLPTSchedulerILb0ELi96ELb0EEEEEEEEEvNT_6ParamsE:
	.zero		2944


//--------------------- .nv.constant0._ZN7cutlass13device_kernelIN5flash11enable_sm90INS1_16FlashAttnBwdSm90INS1_25CollectiveMainloopBwdSm90ILi2ELi1ELi1EN4cute5tupleIJNS5_1CILi1EEES8_S8_EEENS6_IJNS7_ILi64EEENS7_ILi96EEENS7_ILi192EEEEEENS_6half_tEfNS_4arch4Sm90ELb1ELb0ELb0ELb0ELb1ELb0ELb1ELb0ELi3ELi1ELi1ELi1ELb0EEENS1_21CollectiveEpilogueBwdISD_SE_SG_Li384ELb0ELb1ELi3EEENS1_25SingleTileBwdLPTSchedulerILb0ELi96ELb1EEEEEEEEEvNT_6ParamsE --------------------------
	.section	.nv.constant0._ZN7cutlass13device_kernelIN5flash11enable_sm90INS1_16FlashAttnBwdSm90INS1_25CollectiveMainloopBwdSm90ILi2ELi1ELi1EN4cute5tupleIJNS5_1CILi1EEES8_S8_EEENS6_IJNS7_ILi64EEENS7_ILi96EEENS7_ILi192EEEEEENS_6half_tEfNS_4arch4Sm90ELb1ELb0ELb0ELb0ELb1ELb0ELb1ELb0ELi3ELi1ELi1ELi1ELb0EEENS1_21CollectiveEpilogueBwdISD_SE_SG_Li384ELb0ELb1ELi3EEENS1_25SingleTileBwdLPTSchedulerILb0ELi96ELb1EEEEEEEEEvNT_6ParamsE,"a",@progbits
	.sectionflags	@""
	.align	4
.nv.constant0._ZN7cutlass13device_kernelIN5flash11enable_sm90INS1_16FlashAttnBwdSm90INS1_25CollectiveMainloopBwdSm90ILi2ELi1ELi1EN4cute5tupleIJNS5_1CILi1EEES8_S8_EEENS6_IJNS7_ILi64EEENS7_ILi96EEENS7_ILi192EEEEEENS_6half_tEfNS_4arch4Sm90ELb1ELb0ELb0ELb0ELb1ELb0ELb1ELb0ELi3ELi1ELi1ELi1ELb0EEENS1_21CollectiveEpilogueBwdISD_SE_SG_Li384ELb0ELb1ELi3EEENS1_25SingleTileBwdLPTSchedulerILb0ELi96ELb1EEEEEEEEEvNT_6ParamsE:
	.zero		2944


//--------------------- .nv.constant0._ZN7cutlass13device_kernelIN5flash11enable_sm90INS1_16FlashAttnBwdSm90INS1_25CollectiveMainloopBwdSm90ILi2ELi1ELi1EN4cute5tupleIJNS5_1CILi1EEES8_S8_EEENS6_IJNS7_ILi64EEENS7_ILi96EEENS7_ILi192EEEEEENS_6half_tEfNS_4arch4Sm90ELb1ELb0ELb0ELb0ELb0ELb0ELb1ELb0ELi3ELi1ELi1ELi1ELb0EEENS1_24CollectiveEpilogueBwdGQAISD_fSG_Li384ELb0ELb0EEENS1_25SingleTileBwdLPTSchedulerILb0ELi96ELb0EEEEEEEEEvNT_6ParamsE --------------------------
	.section	.nv.constant0._ZN7cutlass13device_kernelIN5flash11enable_sm90INS1_16FlashAttnBwdSm90INS1_25CollectiveMainloopBwdSm90ILi2ELi1ELi1EN4cute5tupleIJNS5_1CILi1EEES8_S8_EEENS6_IJNS7_ILi64EEENS7_ILi96EEENS7_ILi192EEEEEENS_6half_tEfNS_4arch4Sm90ELb1ELb0ELb0ELb0ELb0ELb0ELb1ELb0ELi3ELi1ELi1ELi1ELb0EEENS1_24CollectiveEpilogueBwdGQAISD_fSG_Li384ELb0ELb0EEENS1_25SingleTileBwdLPTSchedulerILb0ELi96ELb0EEEEEEEEEvNT_6ParamsE,"a",@progbits
	.sectionflags	@""
	.align	4
.nv.constant0._ZN7cutlass13device_kernelIN5flash11enable_sm90INS1_16FlashAttnBwdSm90INS1_25CollectiveMainloopBwdSm90ILi2ELi1ELi1EN4cute5tupleIJNS5_1CILi1EEES8_S8_EEENS6_IJNS7_ILi64EEENS7_ILi96EEENS7_ILi192EEEEEENS_6half_tEfNS_4arch4Sm90ELb1ELb0ELb0ELb0ELb0ELb0ELb1ELb0ELi3ELi1ELi1ELi1ELb0EEENS1_24CollectiveEpilogueBwdGQAISD_fSG_Li384ELb0ELb0EEENS1_25SingleTileBwdLPTSchedulerILb0ELi96ELb0EEEEEEEEEvNT_6ParamsE:
	.zero		2432


//--------------------- .nv.constant0._ZN7cutlass13device_kernelIN5flash11enable_sm90INS1_16FlashAttnBwdSm90INS1_25CollectiveMainloopBwdSm90ILi2ELi1ELi1EN4cute5tupleIJNS5_1CILi1EEES8_S8_EEENS6_IJNS7_ILi64EEENS7_ILi96EEENS7_ILi192EEEEEENS_6half_tEfNS_4arch4Sm90ELb1ELb0ELb0ELb0ELb1ELb0ELb1ELb0ELi3ELi1ELi1ELi1ELb0EEENS1_24CollectiveEpilogueBwdGQAISD_fSG_Li384ELb0ELb1EEENS1_25SingleTileBwdLPTSchedulerILb0ELi96ELb1EEEEEEEEEvNT_6ParamsE --------------------------
	.section	.nv.constant0._ZN7cutlass13device_kernelIN5flash11enable_sm90INS1_16FlashAttnBwdSm90INS1_25CollectiveMainloopBwdSm90ILi2ELi1ELi1EN4cute5tupleIJNS5_1CILi1EEES8_S8_EEENS6_IJNS7_ILi64EEENS7_ILi96EEENS7_ILi192EEEEEENS_6half_tEfNS_4arch4Sm90ELb1ELb0ELb0ELb0ELb1ELb0ELb1ELb0ELi3ELi1ELi1ELi1ELb0EEENS1_24CollectiveEpilogueBwdGQAISD_fSG_Li384ELb0ELb1EEENS1_25SingleTileBwdLPTSchedulerILb0ELi96ELb1EEEEEEEEEvNT_6ParamsE,"a",@progbits
	.sectionflags	@""
	.align	4
.nv.constant0._ZN7cutlass13device_kernelIN5flash11enable_sm90INS1_16FlashAttnBwdSm90INS1_25CollectiveMainloopBwdSm90ILi2ELi1ELi1EN4cute5tupleIJNS5_1CILi1EEES8_S8_EEENS6_IJNS7_ILi64EEENS7_ILi96EEENS7_ILi192EEEEEENS_6half_tEfNS_4arch4Sm90ELb1ELb0ELb0ELb0ELb1ELb0ELb1ELb0ELi3ELi1ELi1ELi1ELb0EEENS1_24CollectiveEpilogueBwdGQAISD_fSG_Li384ELb0ELb1EEENS1_25SingleTileBwdLPTSchedulerILb0ELi96ELb1EEEEEEEEEvNT_6ParamsE:
	.zero		2432


//--------------------- .nv.constant0._ZN7cutlass13device_kernelIN5flash22FlashAttnBwdPreprocessIN4cute5tupleIJNS3_1CILi64EEENS5_ILi192EEEEEENS_6half_tEfNS_4arch4Sm90ELb1ELb0EEEEEvNT_6ParamsE --------------------------
	.section	.nv.constant0._ZN7cutlass13device_kernelIN5flash22FlashAttnBwdPreprocessIN4cute5tupleIJNS3_1CILi64EEENS5_ILi192EEEEEENS_6half_tEfNS_4arch4Sm90ELb1ELb0EEEEEvNT_6ParamsE,"a",@progbits
	.sectionflags	@""
	.align	4
.nv.constant0._ZN7cutlass13device_kernelIN5flash22FlashAttnBwdPreprocessIN4cute5tupleIJNS3_1CILi64EEENS5_ILi192EEEEEENS_6half_tEfNS_4arch4Sm90ELb1ELb0EEEEEvNT_6ParamsE:
	.zero		768


//--------------------- .nv.constant0._ZN7cutlass13device_kernelIN5flash11enable_sm90INS1_16FlashAttnBwdSm90INS1_25CollectiveMainloopBwdSm90ILi2ELi1ELi1EN4cute5tupleIJNS5_1CILi1EEES8_S8_EEENS6_IJNS7_ILi64EEENS7_ILi96EEENS7_ILi192EEEEEENS_6half_tEfNS_4arch4Sm90ELb1ELb0ELb0ELb1ELb0ELb0ELb1ELb0ELi3ELi1ELi1ELi1ELb0EEENS1_21CollectiveEpilogueBwdISD_SE_SG_Li384ELb1ELb1ELi3EEENS1_25SingleTileBwdLPTSchedulerILb1ELi96ELb0EEEEEEEEEvNT_6ParamsE --------------------------
	.section	.nv.constant0._ZN7cutlass13device_kernelIN5flash11enable_sm90INS1_16FlashAttnBwdSm90INS1_25CollectiveMainloopBwdSm90ILi2ELi1ELi1EN4cute5tupleIJNS5_1CILi1EEES8_S8_EEENS6_IJNS7_ILi64EEENS7_ILi96EEENS7_ILi192EEEEEENS_6half_tEfNS_4arch4Sm90ELb1ELb0ELb0ELb1ELb0ELb0ELb1ELb0ELi3ELi1ELi1ELi1ELb0EEENS1_21CollectiveEpilogueBwdISD_SE_SG_Li384ELb1ELb1ELi3EEENS1_25SingleTileBwdLPTSchedulerILb1ELi96ELb0EEEEEEEEEvNT_6ParamsE,"a",@progbits
	.sectionflags	@""
	.align	4
.nv.constant0._ZN7cutlass13device_kernelIN5flash11enable_sm90INS1_16FlashAttnBwdSm90INS1_25CollectiveMainloopBwdSm90ILi2ELi1ELi1EN4cute5tupleIJNS5_1CILi1EEES8_S8_EEENS6_IJNS7_ILi64EEENS7_ILi96EEENS7_ILi192EEEEEENS_6half_tEfNS_4arch4Sm90ELb1ELb0ELb0ELb1ELb0ELb0ELb1ELb0ELi3ELi1ELi1ELi1ELb0EEENS1_21CollectiveEpilogueBwdISD_SE_SG_Li384ELb1ELb1ELi3EEENS1_25SingleTileBwdLPTSchedulerILb1ELi96ELb0EEEEEEEEEvNT_6ParamsE:
	.zero		2304


//--------------------- .nv.constant0._ZN7cutlass13device_kernelIN5flash11enable_sm90INS1_16FlashAttnBwdSm90INS1_25CollectiveMainloopBwdSm90ILi2ELi1ELi1EN4cute5tupleIJNS5_1CILi1EEES8_S8_EEENS6_IJNS7_ILi64EEENS7_ILi96EEENS7_ILi192EEEEEENS_6half_tEfNS_4arch4Sm90ELb1ELb0ELb0ELb1ELb1ELb0ELb1ELb0ELi3ELi1ELi1ELi1ELb0EEENS1_21CollectiveEpilogueBwdISD_SE_SG_Li384ELb1ELb1ELi3EEENS1_25SingleTileBwdLPTSchedulerILb1ELi96ELb1EEEEEEEEEvNT_6ParamsE --------------------------
	.section	.nv.constant0._ZN7cutlass13device_kernelIN5flash11enable_sm90INS1_16FlashAttnBwdSm90INS1_25CollectiveMainloopBwdSm90ILi2ELi1ELi1EN4cute5tupleIJNS5_1CILi1EEES8_S8_EEENS6_IJNS7_ILi64EEENS7_ILi96EEENS7_ILi192EEEEEENS_6half_tEfNS_4arch4Sm90ELb1ELb0ELb0ELb1ELb1ELb0ELb1ELb0ELi3ELi1ELi1ELi1ELb0EEENS1_21CollectiveEpilogueBwdISD_SE_SG_Li384ELb1ELb1ELi3EEENS1_25SingleTileBwdLPTSchedulerILb1ELi96ELb1EEEEEEEEEvNT_6ParamsE,"a",@progbits
	.sectionflags	@""
	.align	4
.nv.constant0._ZN7cutlass13device_kernelIN5flash11enable_sm90INS1_16FlashAttnBwdSm90INS1_25CollectiveMainloopBwdSm90ILi2ELi1ELi1EN4cute5tupleIJNS5_1CILi1EEES8_S8_EEENS6_IJNS7_ILi64EEENS7_ILi96EEENS7_ILi192EEEEEENS_6half_tEfNS_4arch4Sm90ELb1ELb0ELb0ELb1ELb1ELb0ELb1ELb0ELi3ELi1ELi1ELi1ELb0EEENS1_21CollectiveEpilogueBwdISD_SE_SG_Li384ELb1ELb1ELi3EEENS1_25SingleTileBwdLPTSchedulerILb1ELi96ELb1EEEEEEEEEvNT_6ParamsE:
	.zero		2304


//--------------------- .nv.constant0._ZN7cutlass13device_kernelIN5flash11enable_sm90INS1_16FlashAttnBwdSm90INS1_25CollectiveMainloopBwdSm90ILi2ELi1ELi1EN4cute5tupleIJNS5_1CILi1EEES8_S8_EEENS6_IJNS7_ILi64EEENS7_ILi96EEENS7_ILi192EEEEEENS_6half_tEfNS_4arch4Sm90ELb1ELb0ELb0ELb1ELb0ELb0ELb1ELb0ELi3ELi1ELi1ELi1ELb0EEENS1_24CollectiveEpilogueBwdGQAISD_fSG_Li384ELb1ELb0EEENS1_25SingleTileBwdLPTSchedulerILb1ELi96ELb0EEEEEEEEEvNT_6ParamsE --------------------------
	.section	.nv.constant0._ZN7cutlass13device_kernelIN5flash11enable_sm90INS1_16FlashAttnBwdSm90INS1_25CollectiveMainloopBwdSm90ILi2ELi1ELi1EN4cute5tupleIJNS5_1CILi1EEES8_S8_EEENS6_IJNS7_ILi64EEENS7_ILi96EEENS7_ILi192EEEEEENS_6half_tEfNS_4arch4Sm90ELb1ELb0ELb0ELb1ELb0ELb0ELb1ELb0ELi3ELi1ELi1ELi1ELb0EEENS1_24CollectiveEpilogueBwdGQAISD_fSG_Li384ELb1ELb0EEENS1_25SingleTileBwdLPTSchedulerILb1ELi96ELb0EEEEEEEEEvNT_6ParamsE,"a",@progbits
	.sectionflags	@""
	.align	4
.nv.constant0._ZN7cutlass13device_kernelIN5flash11enable_sm90INS1_16FlashAttnBwdSm90INS1_25CollectiveMainloopBwdSm90ILi2ELi1ELi1EN4cute5tupleIJNS5_1CILi1EEES8_S8_EEENS6_IJNS7_ILi64EEENS7_ILi96EEENS7_ILi192EEEEEENS_6half_tEfNS_4arch4Sm90ELb1ELb0ELb0ELb1ELb0ELb0ELb1ELb0ELi3ELi1ELi1ELi1ELb0EEENS1_24CollectiveEpilogueBwdGQAISD_fSG_Li384ELb1ELb0EEENS1_25SingleTileBwdLPTSchedulerILb1ELi96ELb0EEEEEEEEEvNT_6ParamsE:
	.zero		2432


//--------------------- .nv.constant0._ZN7cutlass13device_kernelIN5flash32FlashAttnBwdPostprocessConvertdQIN4cute5tupleIJNS3_1CILi96EEENS5_ILi192EEEEEENS_6half_tEfNS_4arch4Sm90ELi384ENS3_8TiledMMAINS3_8MMA_AtomIJNS3_4SM904GMMA25MMA_64x96x16_F32F16F16_SSILNSF_5MajorE1ELSH_1ELNSF_7ScaleInE1ELSI_1EEEEEENS3_6LayoutINS4_IJNS5_ILi3EEENS5_ILi1EEESN_EEENS4_IJSN_NS5_ILi0EEESP_EEEEENS4_IJNS3_10UnderscoreESS_SS_EEEEELb1EEEEEvNT_6ParamsE --------------------------
	.section	.nv.constant0._ZN7cutlass13device_kernelIN5flash32FlashAttnBwdPostprocessConvertdQIN4cute5tupleIJNS3_1CILi96EEENS5_ILi192EEEEEENS_6half_tEfNS_4arch4Sm90ELi384ENS3_8TiledMMAINS3_8MMA_AtomIJNS3_4SM904GMMA25MMA_64x96x16_F32F16F16_SSILNSF_5MajorE1ELSH_1ELNSF_7ScaleInE1ELSI_1EEEEEENS3_6LayoutINS4_IJNS5_ILi3EEENS5_ILi1EEESN_EEENS4_IJSN_NS5_ILi0EEESP_EEEEENS4_IJNS3_10UnderscoreESS_SS_EEEEELb1EEEEEvNT_6ParamsE,"a",@progbits
	.sectionflags	@""
	.align	4
.nv.constant0._ZN7cutlass13device_kernelIN5flash32FlashAttnBwdPostprocessConvertdQIN4cute5tupleIJNS3_1CILi96EEENS5_ILi192EEEEEENS_6half_tEfNS_4arch4Sm90ELi384ENS3_8TiledMMAINS3_8MMA_AtomIJNS3_4SM904GMMA25MMA_64x96x16_F32F16F16_SSILNSF_5MajorE1ELSH_1ELNSF_7ScaleInE1ELSI_1EEEEEENS3_6LayoutINS4_IJNS5_ILi3EEENS5_ILi1EEESN_EEENS4_IJSN_NS5_ILi0EEESP_EEEEENS4_IJNS3_10UnderscoreESS_SS_EEEEELb1EEEEEvNT_6ParamsE:
	.zero		640


//--------------------- .nv.constant0._ZN7cutlass13device_kernelIN5flash32FlashAttnBwdPostprocessConvertdQIN4cute5tupleIJNS3_1CILi64EEENS5_ILi192EEEEEENS_6half_tEfNS_4arch4Sm90ELi384ENS3_8TiledMMAINS3_8MMA_AtomIJNS3_4SM904GMMA25MMA_64x64x16_F32F16F16_SSILNSF_5MajorE0ELSH_1ELNSF_7ScaleInE1ELSI_1EEEEEENS3_6LayoutINS4_IJNS5_ILi1EEENS5_ILi3EEESM_EEENS4_IJNS5_ILi0EEESM_SP_EEEEENS4_IJNS3_10UnderscoreESS_SS_EEEEELb0EEEEEvNT_6ParamsE --------------------------
	.section	.nv.constant0._ZN7cutlass13device_kernelIN5flash32FlashAttnBwdPostprocessConvertdQIN4cute5tupleIJNS3_1CILi64EEENS5_ILi192EEEEEENS_6half_tEfNS_4arch4Sm90ELi384ENS3_8TiledMMAINS3_8MMA_AtomIJNS3_4SM904GMMA25MMA_64x64x16_F32F16F16_SSILNSF_5MajorE0ELSH_1ELNSF_7ScaleInE1ELSI_1EEEEEENS3_6LayoutINS4_IJNS5_ILi1EEENS5_ILi3EEESM_EEENS4_IJNS5_ILi0EEESM_SP_EEEEENS4_IJNS3_10UnderscoreESS_SS_EEEEELb0EEEEEvNT_6ParamsE,"a",@progbits
	.sectionflags	@""
	.align	4
.nv.constant0._ZN7cutlass13device_kernelIN5flash32FlashAttnBwdPostprocessConvertdQIN4cute5tupleIJNS3_1CILi64EEENS5_ILi192EEEEEENS_6half_tEfNS_4arch4Sm90ELi384ENS3_8TiledMMAINS3_8MMA_AtomIJNS3_4SM904GMMA25MMA_64x64x16_F32F16F16_SSILNSF_5MajorE0ELSH_1ELNSF_7ScaleInE1ELSI_1EEEEEENS3_6LayoutINS4_IJNS5_ILi1EEENS5_ILi3EEESM_EEENS4_IJNS5_ILi0EEESM_SP_EEEEENS4_IJNS3_10UnderscoreESS_SS_EEEEELb0EEEEEvNT_6ParamsE:
	.zero		640


//--------------------- .nv.constant0._ZN7cutlass13device_kernelIN5flash11enable_sm90INS1_16FlashAttnBwdSm90INS1_25CollectiveMainloopBwdSm90ILi2ELi1ELi1EN4cute5tupleIJNS5_1CILi1EEES8_S8_EEENS6_IJNS7_ILi64EEENS7_ILi96EEENS7_ILi192EEEEEENS_6half_tEfNS_4arch4Sm90ELb1ELb0ELb0ELb1ELb1ELb0ELb1ELb0ELi3ELi1ELi1ELi1ELb0EEENS1_24CollectiveEpilogueBwdGQAISD_fSG_Li384ELb1ELb1EEENS1_25SingleTileBwdLPTSchedulerILb1ELi96ELb1EEEEEEEEEvNT_6ParamsE --------------------------
	.section	.nv.constant0._ZN7cutlass13device_kernelIN5flash11enable_sm90INS1_16FlashAttnBwdSm90INS1_25CollectiveMainloopBwdSm90ILi2ELi1ELi1EN4cute5tupleIJNS5_1CILi1EEES8_S8_EEENS6_IJNS7_ILi64EEENS7_ILi96EEENS7_ILi192EEEEEENS_6half_tEfNS_4arch4Sm90ELb1ELb0ELb0ELb1ELb1ELb0ELb1ELb0ELi3ELi1ELi1ELi1ELb0EEENS1_24CollectiveEpilogueBwdGQAISD_fSG_Li384ELb1ELb1EEENS1_25SingleTileBwdLPTSchedulerILb1ELi96ELb1EEEEEEEEEvNT_6ParamsE,"a",@progbits
	.sectionflags	@""
	.align	4
.nv.constant0._ZN7cutlass13device_kernelIN5flash11enable_sm90INS1_16FlashAttnBwdSm90INS1_25CollectiveMainloopBwdSm90ILi2ELi1ELi1EN4cute5tupleIJNS5_1CILi1EEES8_S8_EEENS6_IJNS7_ILi64EEENS7_ILi96EEENS7_ILi192EEEEEENS_6half_tEfNS_4arch4Sm90ELb1ELb0ELb0ELb1ELb1ELb0ELb1ELb0ELi3ELi1ELi1ELi1ELb0EEENS1_24CollectiveEpilogueBwdGQAISD_fSG_Li384ELb1ELb1EEENS1_25SingleTileBwdLPTSchedulerILb1ELi96ELb1EEEEEEEEEvNT_6ParamsE:
	.zero		2432


//--------------------- .nv.constant0._ZN7cutlass13device_kernelIN5flash22FlashAttnBwdPreprocessIN4cute5tupleIJNS3_1CILi64EEENS5_ILi192EEEEEENS_6half_tEfNS_4arch4Sm90ELb1ELb1EEEEEvNT_6ParamsE --------------------------
	.section	.nv.constant0._ZN7cutlass13device_kernelIN5flash22FlashAttnBwdPreprocessIN4cute5tupleIJNS3_1CILi64EEENS5_ILi192EEEEEENS_6half_tEfNS_4arch4Sm90ELb1ELb1EEEEEvNT_6ParamsE,"a",@progbits
	.sectionflags	@""
	.align	4
.nv.constant0._ZN7cutlass13device_kernelIN5flash22FlashAttnBwdPreprocessIN4cute5tupleIJNS3_1CILi64EEENS5_ILi192EEEEEENS_6half_tEfNS_4arch4Sm90ELb1ELb1EEEEEvNT_6ParamsE:
	.zero		768


//--------------------- SYMBOLS --------------------------

	.type		.nv.reservedSmem.offset0,@object
	.size		.nv.reservedSmem.offset0,0x4
	.type		__assertfail,@function
